	.target	sm_90a

	.elftype	@"ET_EXEC"


//--------------------- .note.nv.tkinfo           --------------------------
	.section	.note.nv.tkinfo,"",@"SHT_NOTE"
	.sectionflags	@"SHF_NOTE_NV_TKINFO"
	.tkinfo
        /*0018*/ 	.word	0x00000002
        /*0030*/ 	.string	""
        /*0030*/ 	.string	"ptxas"
        /*0030*/ 	.string	"Cuda compilation tools, release 13.0, V13.0.88"
        /*0030*/ 	.string	"Build cuda_13.0.r13.0/compiler.36424714_0"
        /*0030*/ 	.string	"-v  -suppress-debug-info  -lineinfo  -arch sm_90a "



//--------------------- .note.nv.cuinfo           --------------------------
	.section	.note.nv.cuinfo,"",@"SHT_NOTE"
	.sectionflags	@"SHF_NOTE_NV_CUINFO"
        /*0018*/ 	.short	0x0002
        /*001a*/ 	.short	0x005a
        /*001c*/ 	.short	0x0082
	.zero		2


//--------------------- .nv.info                  --------------------------
	.section	.nv.info,"",@"SHT_CUDA_INFO"
	.align	4


	//----- nvinfo : EIATTR_REGCOUNT
	.align		4
        /*0000*/ 	.byte	0x04, 0x2f
        /*0002*/ 	.short	(.L_1 - .L_0)
	.align		4
.L_0:
        /*0004*/ 	.word	index@(matmul_kernel)
        /*0008*/ 	.word	0x000000ff


	//----- nvinfo : EIATTR_FRAME_SIZE
	.align		4
.L_1:
        /*000c*/ 	.byte	0x04, 0x11
        /*000e*/ 	.short	(.L_3 - .L_2)
	.align		4
.L_2:
        /*0010*/ 	.word	index@(matmul_kernel)
        /*0014*/ 	.word	0x000015f8


	//----- nvinfo : EIATTR_MIN_STACK_SIZE
	.align		4
.L_3:
        /*0018*/ 	.byte	0x04, 0x12
        /*001a*/ 	.short	(.L_5 - .L_4)
	.align		4
.L_4:
        /*001c*/ 	.word	index@(matmul_kernel)
        /*0020*/ 	.word	0x000015f8
.L_5:


//--------------------- .nv.compat                --------------------------
	.section	.nv.compat,"",@"SHT_CUDA_COMPAT_INFO"
	.align	4
        /*0000*/ 	.byte	0x02, 0x09, 0x01, 0x00, 0x02, 0x02, 0x04, 0x00, 0x02, 0x05, 0x05, 0x00, 0x03, 0x07, 0x01, 0x01
        /*0010*/ 	.byte	0x02, 0x03, 0x00, 0x00, 0x02, 0x06, 0x01, 0x00, 0x04, 0x0b, 0x08, 0x00, 0x00, 0x00, 0x00, 0x00
        /*0020*/ 	.byte	0x00, 0x00, 0x00, 0x00


//--------------------- .nv.info.matmul_kernel    --------------------------
	.section	.nv.info.matmul_kernel,"",@"SHT_CUDA_INFO"
	.sectionflags	@""
	.align	4


	//----- nvinfo : EIATTR_CUDA_API_VERSION
	.align		4
        /*0000*/ 	.byte	0x04, 0x37
        /*0002*/ 	.short	(.L_7 - .L_6)
.L_6:
        /*0004*/ 	.word	0x00000082


	//----- nvinfo : EIATTR_KPARAM_INFO
	.align		4
.L_7:
        /*0008*/ 	.byte	0x04, 0x17
        /*000a*/ 	.short	(.L_9 - .L_8)
.L_8:
        /*000c*/ 	.word	0x00000000
        /*0010*/ 	.short	0x000d
        /*0012*/ 	.short	0x0048
        /*0014*/ 	.byte	0x00, 0xf4, 0x21, 0x00


	//----- nvinfo : EIATTR_KPARAM_INFO
	.align		4
.L_9:
        /*0018*/ 	.byte	0x04, 0x17
        /*001a*/ 	.short	(.L_11 - .L_10)
.L_10:
        /*001c*/ 	.word	0x00000000
        /*0020*/ 	.short	0x000c
        /*0022*/ 	.short	0x0040
        /*0024*/ 	.byte	0x00, 0xf4, 0x21, 0x00


	//----- nvinfo : EIATTR_KPARAM_INFO
	.align		4
.L_11:
        /*0028*/ 	.byte	0x04, 0x17
        /*002a*/ 	.short	(.L_13 - .L_12)
.L_12:
        /*002c*/ 	.word	0x00000000
        /*0030*/ 	.short	0x000b
        /*0032*/ 	.short	0x0038
        /*0034*/ 	.byte	0x00, 0xf0, 0x11, 0x00


	//----- nvinfo : EIATTR_KPARAM_INFO
	.align		4
.L_13:
        /*0038*/ 	.byte	0x04, 0x17
        /*003a*/ 	.short	(.L_15 - .L_14)
.L_14:
        /*003c*/ 	.word	0x00000000
        /*0040*/ 	.short	0x000a
        /*0042*/ 	.short	0x0034
        /*0044*/ 	.byte	0x00, 0xf0, 0x11, 0x00


	//----- nvinfo : EIATTR_KPARAM_INFO
	.align		4
.L_15:
        /*0048*/ 	.byte	0x04, 0x17
        /*004a*/ 	.short	(.L_17 - .L_16)
.L_16:
        /*004c*/ 	.word	0x00000000
        /*0050*/ 	.short	0x0009
        /*0052*/ 	.short	0x0030
        /*0054*/ 	.byte	0x00, 0xf0, 0x11, 0x00


	//----- nvinfo : EIATTR_KPARAM_INFO
	.align		4
.L_17:
        /*0058*/ 	.byte	0x04, 0x17
        /*005a*/ 	.short	(.L_19 - .L_18)
.L_18:
        /*005c*/ 	.word	0x00000000
        /*0060*/ 	.short	0x0008
        /*0062*/ 	.short	0x002c
        /*0064*/ 	.byte	0x00, 0xf0, 0x11, 0x00


	//----- nvinfo : EIATTR_KPARAM_INFO
	.align		4
.L_19:
        /*0068*/ 	.byte	0x04, 0x17
        /*006a*/ 	.short	(.L_21 - .L_20)
.L_20:
        /*006c*/ 	.word	0x00000000
        /*0070*/ 	.short	0x0007
        /*0072*/ 	.short	0x0028
        /*0074*/ 	.byte	0x00, 0xf0, 0x11, 0x00


	//----- nvinfo : EIATTR_KPARAM_INFO
	.align		4
.L_21:
        /*0078*/ 	.byte	0x04, 0x17
        /*007a*/ 	.short	(.L_23 - .L_22)
.L_22:
        /*007c*/ 	.word	0x00000000
        /*0080*/ 	.short	0x0006
        /*0082*/ 	.short	0x0024
        /*0084*/ 	.byte	0x00, 0xf0, 0x11, 0x00


	//----- nvinfo : EIATTR_KPARAM_INFO
	.align		4
.L_23:
        /*0088*/ 	.byte	0x04, 0x17
        /*008a*/ 	.short	(.L_25 - .L_24)
.L_24:
        /*008c*/ 	.word	0x00000000
        /*0090*/ 	.short	0x0005
        /*0092*/ 	.short	0x0020
        /*0094*/ 	.byte	0x00, 0xf0, 0x11, 0x00


	//----- nvinfo : EIATTR_KPARAM_INFO
	.align		4
.L_25:
        /*0098*/ 	.byte	0x04, 0x17
        /*009a*/ 	.short	(.L_27 - .L_26)
.L_26:
        /*009c*/ 	.word	0x00000000
        /*00a0*/ 	.short	0x0004
        /*00a2*/ 	.short	0x001c
        /*00a4*/ 	.byte	0x00, 0xf0, 0x11, 0x00


	//----- nvinfo : EIATTR_KPARAM_INFO
	.align		4
.L_27:
        /*00a8*/ 	.byte	0x04, 0x17
        /*00aa*/ 	.short	(.L_29 - .L_28)
.L_28:
        /*00ac*/ 	.word	0x00000000
        /*00b0*/ 	.short	0x0003
        /*00b2*/ 	.short	0x0018
        /*00b4*/ 	.byte	0x00, 0xf0, 0x11, 0x00


	//----- nvinfo : EIATTR_KPARAM_INFO
	.align		4
.L_29:
        /*00b8*/ 	.byte	0x04, 0x17
        /*00ba*/ 	.short	(.L_31 - .L_30)
.L_30:
        /*00bc*/ 	.word	0x00000000
        /*00c0*/ 	.short	0x0002
        /*00c2*/ 	.short	0x0010
        /*00c4*/ 	.byte	0x00, 0xf4, 0x21, 0x00


	//----- nvinfo : EIATTR_KPARAM_INFO
	.align		4
.L_31:
        /*00c8*/ 	.byte	0x04, 0x17
        /*00ca*/ 	.short	(.L_33 - .L_32)
.L_32:
        /*00cc*/ 	.word	0x00000000
        /*00d0*/ 	.short	0x0001
        /*00d2*/ 	.short	0x0008
        /*00d4*/ 	.byte	0x00, 0xf4, 0x21, 0x00


	//----- nvinfo : EIATTR_KPARAM_INFO
	.align		4
.L_33:
        /*00d8*/ 	.byte	0x04, 0x17
        /*00da*/ 	.short	(.L_35 - .L_34)
.L_34:
        /*00dc*/ 	.word	0x00000000
        /*00e0*/ 	.short	0x0000
        /*00e2*/ 	.short	0x0000
        /*00e4*/ 	.byte	0x00, 0xf4, 0x21, 0x00


	//----- nvinfo : EIATTR_SPARSE_MMA_MASK
	.align		4
.L_35:
        /*00e8*/ 	.byte	0x03, 0x50
        /*00ea*/ 	.short	0x0000


	//----- nvinfo : EIATTR_MAXREG_COUNT
	.align		4
        /*00ec*/ 	.byte	0x03, 0x1b
        /*00ee*/ 	.short	0x00ff


	//----- nvinfo : EIATTR_NUM_BARRIERS
	.align		4
        /*00f0*/ 	.byte	0x02, 0x4c
        /*00f2*/ 	.byte	0x01
	.zero		1


	//----- nvinfo : EIATTR_ANNOTATIONS
	.align		4
        /*00f4*/ 	.byte	0x04, 0x55
        /*00f6*/ 	.short	(.L_37 - .L_36)


	//   ....[0]....
.L_36:
        /*00f8*/ 	.word	0x00000001
        /*00fc*/ 	.byte	0x90, 0x0c, 0x00, 0x00, 0x01, 0x00, 0x00, 0x00, 0xa0, 0x0c, 0x00, 0x00, 0x01, 0x00, 0x00, 0x00
        /* <DEDUP_REMOVED lines=2569> */
        /*a19c*/ 	.byte	0x60, 0x24, 0x04, 0x00, 0x01, 0x00, 0x00, 0x00, 0x70, 0x24, 0x04, 0x00


	//----- nvinfo : EIATTR_MERCURY_ISA_VERSION
	.align		4
.L_37:
        /*a1a8*/ 	.byte	0x03, 0x5f
        /*a1aa*/ 	.short	0x0101


	//----- nvinfo : EIATTR_EXIT_INSTR_OFFSETS
	.align		4
        /*a1ac*/ 	.byte	0x04, 0x1c
        /*a1ae*/ 	.short	(.L_39 - .L_38)


	//   ....[0]....
.L_38:
        /*a1b0*/ 	.word	0x00042c70


	//   ....[1]....
        /*a1b4*/ 	.word	0x00042ca0


	//----- nvinfo : EIATTR_REQNTID
	.align		4
.L_39:
        /*a1b8*/ 	.byte	0x04, 0x10
        /*a1ba*/ 	.short	(.L_41 - .L_40)
.L_40:
        /*a1bc*/ 	.word	0x00000080
        /*a1c0*/ 	.word	0x00000001
        /*a1c4*/ 	.word	0x00000001


	//----- nvinfo : EIATTR_CBANK_PARAM_SIZE
	.align		4
.L_41:
        /*a1c8*/ 	.byte	0x03, 0x19
        /*a1ca*/ 	.short	0x0050


	//----- nvinfo : EIATTR_PARAM_CBANK
	.align		4
        /*a1cc*/ 	.byte	0x04, 0x0a
        /*a1ce*/ 	.short	(.L_43 - .L_42)
	.align		4
.L_42:
        /*a1d0*/ 	.word	index@(.nv.constant0.matmul_kernel)
        /*a1d4*/ 	.short	0x0210
        /*a1d6*/ 	.short	0x0050


	//----- nvinfo : EIATTR_SW_WAR
	.align		4
.L_43:
        /*a1d8*/ 	.byte	0x04, 0x36
        /*a1da*/ 	.short	(.L_45 - .L_44)
.L_44:
        /*a1dc*/ 	.word	0x00000008
.L_45:


//--------------------- .nv.callgraph             --------------------------
	.section	.nv.callgraph,"",@"SHT_CUDA_CALLGRAPH"
	.align	4
	.sectionentsize	8
	.align		4
        /*0000*/ 	.word	0x00000000
	.align		4
        /*0004*/ 	.word	0xffffffff
	.align		4
        /*0008*/ 	.word	0x00000000
	.align		4
        /*000c*/ 	.word	0xfffffffe
	.align		4
        /*0010*/ 	.word	0x00000000
	.align		4
        /*0014*/ 	.word	0xfffffffd
	.align		4
        /*0018*/ 	.word	0x00000000
	.align		4
        /*001c*/ 	.word	0xfffffffc


//--------------------- .text.matmul_kernel       --------------------------
	.section	.text.matmul_kernel,"ax",@progbits
	.align	128
        .global         matmul_kernel
        .type           matmul_kernel,@function
        .size           matmul_kernel,(.L_x_3 - matmul_kernel)
        .other          matmul_kernel,@"STO_CUDA_ENTRY STV_DEFAULT"
matmul_kernel:
.text.matmul_kernel:
[----:B------:R-:W0:Y:S08]  /*0000*/  LDC R1, c[0x0][0x28] ;  /* 0x00000a00ff017b82 */ /* 0x000e300000000800 */
[----:B------:R-:W1:Y:S01]  /*0010*/  LDC.64 R244, c[0x0][0x228] ;  /* 0x00008a00fff47b82 */ /* 0x000e620000000a00 */
[----:B------:R-:W2:Y:S01]  /*0020*/  S2R R5, SR_CTAID.X ;  /* 0x0000000000057919 */ /* 0x000ea20000002500 */
[----:B0-----:R-:W-:Y:S01]  /*0030*/  VIADD R1, R1, 0xffffea08 ;  /* 0xffffea0801017836 */ /* 0x001fe20000000000 */
[----:B------:R-:W-:Y:S01]  /*0040*/  UMOV UR6, 0x400 ;  /* 0x0000040000067882 */ /* 0x000fe20000000000 */
[----:B------:R-:W-:Y:S01]  /*0050*/  ULDC.64 UR56, c[0x0][0x208] ;  /* 0x0000820000387ab9 */ /* 0x000fe20000000a00 */
[----:B------:R-:W0:Y:S01]  /*0060*/  S2R R246, SR_TID.X ;  /* 0x0000000000f67919 */ /* 0x000e220000002100 */
[----:B------:R-:W-:-:S02]  /*0070*/  CS2R R236, SRZ ;  /* 0x0000000000ec7805 */ /* 0x000fc4000001ff00 */
[----:B------:R-:W-:Y:S01]  /*0080*/  CS2R R238, SRZ ;  /* 0x0000000000ee7805 */ /* 0x000fe2000001ff00 */
[----:B------:R-:W3:Y:S01]  /*0090*/  S2UR UR4, SR_CgaCtaId ;  /* 0x00000000000479c3 */ /* 0x000ee20000008800 */
[----:B------:R-:W-:Y:S02]  /*00a0*/  CS2R R100, SRZ ;  /* 0x0000000000647805 */ /* 0x000fe4000001ff00 */
[----:B------:R-:W-:Y:S02]  /*00b0*/  CS2R R102, SRZ ;  /* 0x0000000000667805 */ /* 0x000fe4000001ff00 */
[----:B------:R-:W-:Y:S02]  /*00c0*/  CS2R R104, SRZ ;  /* 0x0000000000687805 */ /* 0x000fe4000001ff00 */
[----:B------:R-:W-:Y:S02]  /*00d0*/  CS2R R106, SRZ ;  /* 0x00000000006a7805 */ /* 0x000fe4000001ff00 */
[----:B------:R-:W-:-:S02]  /*00e0*/  CS2R R92, SRZ ;  /* 0x00000000005c7805 */ /* 0x000fc4000001ff00 */
[----:B------:R-:W-:Y:S02]  /*00f0*/  CS2R R94, SRZ ;  /* 0x00000000005e7805 */ /* 0x000fe4000001ff00 */
        /* <DEDUP_REMOVED lines=8> */
[----:B------:R-:W-:Y:S01]  /*0180*/  CS2R R80, SRZ ;  /* 0x0000000000507805 */ /* 0x000fe2000001ff00 */
[----:B-1----:R-:W-:Y:S01]  /*0190*/  VIADD R0, R245, 0x1ff ;  /* 0x000001fff5007836 */ /* 0x002fe20000000000 */
[----:B------:R-:W-:Y:S02]  /*01a0*/  CS2R R82, SRZ ;  /* 0x0000000000527805 */ /* 0x000fe4000001ff00 */
[----:B------:R-:W-:-:S02]  /*01b0*/  CS2R R60, SRZ ;  /* 0x00000000003c7805 */ /* 0x000fc4000001ff00 */
[----:B------:R-:W-:Y:S02]  /*01c0*/  CS2R R62, SRZ ;  /* 0x00000000003e7805 */ /* 0x000fe4000001ff00 */
[----:B------:R-:W-:Y:S02]  /*01d0*/  CS2R R68, SRZ ;  /* 0x0000000000447805 */ /* 0x000fe4000001ff00 */
[----:B------:R-:W-:Y:S02]  /*01e0*/  SHF.R.S32.HI R3, RZ, 0x1f, R0 ;  /* 0x0000001fff037819 */ /* 0x000fe40000011400 */
[----:B------:R-:W-:Y:S02]  /*01f0*/  CS2R R70, SRZ ;  /* 0x0000000000467805 */ /* 0x000fe4000001ff00 */
[----:B------:R-:W-:Y:S01]  /*0200*/  CS2R R64, SRZ ;  /* 0x0000000000407805 */ /* 0x000fe2000001ff00 */
[----:B---3--:R-:W-:Y:S01]  /*0210*/  ULEA UR6, UR4, UR6, 0x18 ;  /* 0x0000000604067291 */ /* 0x008fe2000f8ec03f */
[----:B------:R-:W-:-:S02]  /*0220*/  LEA.HI R3, R3, R0, RZ, 0x9 ;  /* 0x0000000003037211 */ /* 0x000fc400078f48ff */
[----:B------:R-:W-:Y:S02]  /*0230*/  CS2R R66, SRZ ;  /* 0x0000000000427805 */ /* 0x000fe4000001ff00 */
[----:B--2---:R-:W-:Y:S02]  /*0240*/  IABS R8, R5 ;  /* 0x0000000500087213 */ /* 0x004fe40000000000 */
[----:B------:R-:W-:Y:S02]  /*0250*/  CS2R R52, SRZ ;  /* 0x0000000000347805 */ /* 0x000fe4000001ff00 */
[----:B------:R-:W-:Y:S02]  /*0260*/  SHF.R.S32.HI R4, RZ, 0x9, R3 ;  /* 0x00000009ff047819 */ /* 0x000fe40000011403 */
[----:B------:R-:W-:Y:S02]  /*0270*/  CS2R R54, SRZ ;  /* 0x0000000000367805 */ /* 0x000fe4000001ff00 */
[----:B------:R-:W-:-:S02]  /*0280*/  CS2R R72, SRZ ;  /* 0x0000000000487805 */ /* 0x000fc4000001ff00 */
[----:B------:R-:W-:Y:S02]  /*0290*/  CS2R R74, SRZ ;  /* 0x00000000004a7805 */ /* 0x000fe4000001ff00 */
[-C--:B------:R-:W-:Y:S02]  /*02a0*/  IABS R7, R4.reuse ;  /* 0x0000000400077213 */ /* 0x080fe40000000000 */
[----:B------:R-:W-:Y:S02]  /*02b0*/  CS2R R120, SRZ ;  /* 0x0000000000787805 */ /* 0x000fe4000001ff00 */
[----:B------:R-:W-:Y:S02]  /*02c0*/  IABS R10, R4 ;  /* 0x00000004000a7213 */ /* 0x000fe40000000000 */
[----:B------:R-:W-:Y:S01]  /*02d0*/  CS2R R122, SRZ ;  /* 0x00000000007a7805 */ /* 0x000fe2000001ff00 */
[----:B------:R-:W1:Y:S01]  /*02e0*/  I2F.RP R0, R7 ;  /* 0x0000000700007306 */ /* 0x000e620000209400 */
        /* <DEDUP_REMOVED lines=13> */
[----:B------:R-:W-:Y:S01]  /*03c0*/  CS2R R34, SRZ ;  /* 0x0000000000227805 */ /* 0x000fe2000001ff00 */
[----:B-1----:R-:W1:Y:S01]  /*03d0*/  MUFU.RCP R0, R0 ;  /* 0x0000000000007308 */ /* 0x002e620000001000 */
        /* <DEDUP_REMOVED lines=15> */
[----:B------:R-:W-:Y:S01]  /*04d0*/  CS2R R126, SRZ ;  /* 0x00000000007e7805 */ /* 0x000fe2000001ff00 */
[----:B-1----:R-:W-:Y:S01]  /*04e0*/  VIADD R2, R0, 0xffffffe ;  /* 0x0ffffffe00027836 */ /* 0x002fe20000000000 */
[----:B------:R-:W-:Y:S01]  /*04f0*/  CS2R R128, SRZ ;  /* 0x0000000000807805 */ /* 0x000fe2000001ff00 */
[----:B------:R-:W-:Y:S01]  /*0500*/  IMAD.MOV R0, RZ, RZ, -R10 ;  /* 0x000000ffff007224 */ /* 0x000fe200078e0a0a */
[----:B------:R-:W-:Y:S01]  /*0510*/  CS2R R130, SRZ ;  /* 0x0000000000827805 */ /* 0x000fe2000001ff00 */
[----:B------:R1:W2:Y:S01]  /*0520*/  F2I.FTZ.U32.TRUNC.NTZ R3, R2 ;  /* 0x0000000200037305 */ /* 0x0002a2000021f000 */
        /* <DEDUP_REMOVED lines=8> */
[----:B-1----:R-:W-:Y:S01]  /*05b0*/  IMAD.MOV.U32 R2, RZ, RZ, RZ ;  /* 0x000000ffff027224 */ /* 0x002fe200078e00ff */
[----:B------:R-:W-:Y:S02]  /*05c0*/  CS2R R148, SRZ ;  /* 0x0000000000947805 */ /* 0x000fe4000001ff00 */
[----:B------:R-:W-:Y:S02]  /*05d0*/  CS2R R150, SRZ ;  /* 0x0000000000967805 */ /* 0x000fe4000001ff00 */
[----:B------:R-:W-:Y:S02]  /*05e0*/  CS2R R152, SRZ ;  /* 0x0000000000987805 */ /* 0x000fe4000001ff00 */
[----:B------:R-:W-:Y:S02]  /*05f0*/  CS2R R154, SRZ ;  /* 0x00000000009a7805 */ /* 0x000fe4000001ff00 */
[----:B------:R-:W-:Y:S01]  /*0600*/  CS2R R156, SRZ ;  /* 0x00000000009c7805 */ /* 0x000fe2000001ff00 */
[----:B--2---:R-:W-:Y:S01]  /*0610*/  IMAD.MOV R6, RZ, RZ, -R3 ;  /* 0x000000ffff067224 */ /* 0x004fe200078e0a03 */
[----:B------:R-:W-:-:S02]  /*0620*/  CS2R R158, SRZ ;  /* 0x00000000009e7805 */ /* 0x000fc4000001ff00 */
[----:B------:R-:W-:Y:S02]  /*0630*/  CS2R R160, SRZ ;  /* 0x0000000000a07805 */ /* 0x000fe4000001ff00 */
[----:B------:R-:W-:Y:S01]  /*0640*/  CS2R R162, SRZ ;  /* 0x0000000000a27805 */ /* 0x000fe2000001ff00 */
[----:B------:R-:W-:Y:S01]  /*0650*/  IMAD R9, R6, R7, RZ ;  /* 0x0000000706097224 */ /* 0x000fe200078e02ff */
[----:B------:R-:W-:Y:S01]  /*0660*/  CS2R R164, SRZ ;  /* 0x0000000000a47805 */ /* 0x000fe2000001ff00 */
[----:B------:R-:W-:Y:S01]  /*0670*/  IMAD.MOV.U32 R6, RZ, RZ, R8 ;  /* 0x000000ffff067224 */ /* 0x000fe200078e0008 */
[----:B------:R-:W-:Y:S01]  /*0680*/  CS2R R166, SRZ ;  /* 0x0000000000a67805 */ /* 0x000fe2000001ff00 */
[----:B------:R-:W-:Y:S01]  /*0690*/  IMAD.HI.U32 R3, R3, R9, R2 ;  /* 0x0000000903037227 */ /* 0x000fe200078e0002 */
[----:B------:R-:W-:Y:S02]  /*06a0*/  CS2R R168, SRZ ;  /* 0x0000000000a87805 */ /* 0x000fe4000001ff00 */
[----:B------:R-:W-:-:S02]  /*06b0*/  CS2R R170, SRZ ;  /* 0x0000000000aa7805 */ /* 0x000fc4000001ff00 */
[----:B------:R-:W-:Y:S02]  /*06c0*/  CS2R R172, SRZ ;  /* 0x0000000000ac7805 */ /* 0x000fe4000001ff00 */
[----:B------:R-:W-:Y:S02]  /*06d0*/  CS2R R174, SRZ ;  /* 0x0000000000ae7805 */ /* 0x000fe4000001ff00 */
[----:B------:R-:W-:Y:S01]  /*06e0*/  CS2R R176, SRZ ;  /* 0x0000000000b07805 */ /* 0x000fe2000001ff00 */
[----:B------:R-:W-:Y:S01]  /*06f0*/  IMAD.HI.U32 R3, R3, R6, RZ ;  /* 0x0000000603037227 */ /* 0x000fe200078e00ff */
[----:B------:R-:W-:Y:S02]  /*0700*/  CS2R R178, SRZ ;  /* 0x0000000000b27805 */ /* 0x000fe4000001ff00 */
[----:B------:R-:W-:Y:S02]  /*0710*/  CS2R R180, SRZ ;  /* 0x0000000000b47805 */ /* 0x000fe4000001ff00 */
[----:B------:R-:W-:Y:S01]  /*0720*/  CS2R R182, SRZ ;  /* 0x0000000000b67805 */ /* 0x000fe2000001ff00 */
[----:B------:R-:W-:Y:S01]  /*0730*/  IMAD R0, R3, R0, R6 ;  /* 0x0000000003007224 */ /* 0x000fe200078e0206 */
[----:B------:R-:W-:-:S02]  /*0740*/  CS2R R184, SRZ ;  /* 0x0000000000b87805 */ /* 0x000fc4000001ff00 */
[----:B------:R-:W-:Y:S02]  /*0750*/  CS2R R186, SRZ ;  /* 0x0000000000ba7805 */ /* 0x000fe4000001ff00 */
[----:B------:R-:W-:Y:S02]  /*0760*/  CS2R R188, SRZ ;  /* 0x0000000000bc7805 */ /* 0x000fe4000001ff00 */
[----:B------:R-:W-:Y:S02]  /*0770*/  CS2R R190, SRZ ;  /* 0x0000000000be7805 */ /* 0x000fe4000001ff00 */
[----:B------:R-:W-:Y:S02]  /*0780*/  ISETP.GT.U32.AND P1, PT, R7, R0, PT ;  /* 0x000000000700720c */ /* 0x000fe40003f24070 */
        /* <DEDUP_REMOVED lines=12> */
[----:B------:R-:W-:Y:S01]  /*0850*/  @!P1 IMAD.IADD R0, R0, 0x1, -R7 ;  /* 0x0000000100009824 */ /* 0x000fe200078e0a07 */
[----:B------:R-:W-:Y:S01]  /*0860*/  CS2R R216, SRZ ;  /* 0x0000000000d87805 */ /* 0x000fe2000001ff00 */
[----:B------:R-:W-:Y:S01]  /*0870*/  @!P1 VIADD R3, R3, 0x1 ;  /* 0x0000000103039836 */ /* 0x000fe20000000000 */
[----:B------:R-:W-:-:S02]  /*0880*/  ISETP.NE.AND P1, PT, R4, RZ, PT ;  /* 0x000000ff0400720c */ /* 0x000fc40003f25270 */
[----:B------:R-:W-:Y:S02]  /*0890*/  CS2R R218, SRZ ;  /* 0x0000000000da7805 */ /* 0x000fe4000001ff00 */
[----:B------:R-:W-:Y:S02]  /*08a0*/  ISETP.GE.U32.AND P0, PT, R0, R7, PT ;  /* 0x000000070000720c */ /* 0x000fe40003f06070 */
[----:B------:R-:W-:Y:S02]  /*08b0*/  CS2R R220, SRZ ;  /* 0x0000000000dc7805 */ /* 0x000fe4000001ff00 */
[----:B------:R-:W-:Y:S02]  /*08c0*/  LOP3.LUT R0, R5, R4, RZ, 0x3c, !PT ;  /* 0x0000000405007212 */ /* 0x000fe400078e3cff */
[----:B------:R-:W-:Y:S02]  /*08d0*/  CS2R R222, SRZ ;  /* 0x0000000000de7805 */ /* 0x000fe4000001ff00 */
[----:B------:R-:W-:-:S02]  /*08e0*/  CS2R R224, SRZ ;  /* 0x0000000000e07805 */ /* 0x000fc4000001ff00 */
[----:B------:R-:W-:Y:S02]  /*08f0*/  CS2R R226, SRZ ;  /* 0x0000000000e27805 */ /* 0x000fe4000001ff00 */
[----:B------:R-:W-:Y:S01]  /*0900*/  ISETP.GE.AND P2, PT, R0, RZ, PT ;  /* 0x000000ff0000720c */ /* 0x000fe20003f46270 */
[----:B------:R-:W-:Y:S01]  /*0910*/  VIADD R0, R244, 0x7f ;  /* 0x0000007ff4007836 */ /* 0x000fe20000000000 */
[----:B------:R-:W-:Y:S02]  /*0920*/  CS2R R228, SRZ ;  /* 0x0000000000e47805 */ /* 0x000fe4000001ff00 */
[----:B------:R-:W-:Y:S02]  /*0930*/  CS2R R230, SRZ ;  /* 0x0000000000e67805 */ /* 0x000fe4000001ff00 */
[----:B------:R-:W-:Y:S02]  /*0940*/  CS2R R232, SRZ ;  /* 0x0000000000e87805 */ /* 0x000fe4000001ff00 */
[----:B------:R-:W-:-:S02]  /*0950*/  CS2R R234, SRZ ;  /* 0x0000000000ea7805 */ /* 0x000fc4000001ff00 */
[----:B------:R-:W-:Y:S01]  /*0960*/  CS2R R240, SRZ ;  /* 0x0000000000f07805 */ /* 0x000fe2000001ff00 */
[----:B------:R-:W-:Y:S01]  /*0970*/  @P0 VIADD R3, R3, 0x1 ;  /* 0x0000000103030836 */ /* 0x000fe20000000000 */
[----:B------:R-:W-:Y:S02]  /*0980*/  CS2R R242, SRZ ;  /* 0x0000000000f27805 */ /* 0x000fe4000001ff00 */
[----:B------:R-:W-:Y:S02]  /*0990*/  CS2R R248, SRZ ;  /* 0x0000000000f87805 */ /* 0x000fe4000001ff00 */
[----:B------:R-:W-:Y:S01]  /*09a0*/  CS2R R250, SRZ ;  /* 0x0000000000fa7805 */ /* 0x000fe2000001ff00 */
[----:B------:R-:W-:Y:S01]  /*09b0*/  IMAD.MOV.U32 R8, RZ, RZ, R3 ;  /* 0x000000ffff087224 */ /* 0x000fe200078e0003 */
[----:B------:R-:W-:-:S03]  /*09c0*/  SHF.R.S32.HI R3, RZ, 0x1f, R0 ;  /* 0x0000001fff037819 */ /* 0x000fc60000011400 */
[----:B------:R-:W-:Y:S01]  /*09d0*/  @!P2 IMAD.MOV R8, RZ, RZ, -R8 ;  /* 0x000000ffff08a224 */ /* 0x000fe200078e0a08 */
[----:B------:R-:W-:Y:S02]  /*09e0*/  LEA.HI R3, R3, R0, RZ, 0x7 ;  /* 0x0000000003037211 */ /* 0x000fe400078f38ff */
[----:B------:R-:W-:-:S04]  /*09f0*/  @!P1 LOP3.LUT R8, RZ, R4, RZ, 0x33, !PT ;  /* 0x00000004ff089212 */ /* 0x000fc800078e33ff */
[----:B------:R-:W-:Y:S01]  /*0a00*/  LEA.HI.SX32 R3, R3, -R8, 0x19 ;  /* 0x8000000803037211 */ /* 0x000fe200078fcaff */
[----:B------:R-:W-:-:S03]  /*0a10*/  IMAD.MOV R6, RZ, RZ, -R8 ;  /* 0x000000ffff067224 */ /* 0x000fc600078e0a08 */
[----:B------:R-:W-:Y:S01]  /*0a20*/  VIMNMX R9, R3, 0x1, PT ;  /* 0x0000000103097848 */ /* 0x000fe20003fe0100 */
[----:B------:R-:W-:-:S03]  /*0a30*/  IMAD R6, R4, R6, R5 ;  /* 0x0000000604067224 */ /* 0x000fc600078e0205 */
[-C--:B------:R-:W-:Y:S02]  /*0a40*/  IABS R7, R9.reuse ;  /* 0x0000000900077213 */ /* 0x080fe40000000000 */
[----:B------:R-:W-:Y:S02]  /*0a50*/  IABS R11, R9 ;  /* 0x00000009000b7213 */ /* 0x000fe40000000000 */
[----:B------:R-:W1:Y:S08]  /*0a60*/  I2F.RP R0, R7 ;  /* 0x0000000700007306 */ /* 0x000e700000209400 */
[----:B-1----:R-:W1:Y:S02]  /*0a70*/  MUFU.RCP R0, R0 ;  /* 0x0000000000007308 */ /* 0x002e640000001000 */
[----:B-1----:R-:W-:-:S02]  /*0a80*/  VIADD R2, R0, 0xffffffe ;  /* 0x0ffffffe00027836 */ /* 0x002fc40000000000 */
[----:B------:R-:W-:-:S04]  /*0a90*/  IMAD.MOV R0, RZ, RZ, -R11 ;  /* 0x000000ffff007224 */ /* 0x000fc800078e0a0b */
[----:B------:R1:W2:Y:S02]  /*0aa0*/  F2I.FTZ.U32.TRUNC.NTZ R3, R2 ;  /* 0x0000000200037305 */ /* 0x0002a4000021f000 */
[----:B-1----:R-:W-:Y:S02]  /*0ab0*/  IMAD.MOV.U32 R2, RZ, RZ, RZ ;  /* 0x000000ffff027224 */ /* 0x002fe400078e00ff */
[----:B--2---:R-:W-:-:S04]  /*0ac0*/  IMAD.MOV R10, RZ, RZ, -R3 ;  /* 0x000000ffff0a7224 */ /* 0x004fc800078e0a03 */
[----:B------:R-:W-:Y:S01]  /*0ad0*/  IMAD.MOV.U32 R4, RZ, RZ, R10 ;  /* 0x000000ffff047224 */ /* 0x000fe200078e000a */
[----:B------:R-:W-:-:S03]  /*0ae0*/  IABS R10, R6 ;  /* 0x00000006000a7213 */ /* 0x000fc60000000000 */
[----:B------:R-:W-:Y:S02]  /*0af0*/  IMAD R5, R4, R7, RZ ;  /* 0x0000000704057224 */ /* 0x000fe400078e02ff */
[----:B------:R-:W-:Y:S01]  /*0b00*/  IMAD.MOV.U32 R4, RZ, RZ, R10 ;  /* 0x000000ffff047224 */ /* 0x000fe200078e000a */
[----:B------:R-:W-:Y:S01]  /*0b10*/  CS2R R10, SRZ ;  /* 0x00000000000a7805 */ /* 0x000fe2000001ff00 */
[----:B------:R-:W-:Y:S01]  /*0b20*/  IMAD.HI.U32 R3, R3, R5, R2 ;  /* 0x0000000503037227 */ /* 0x000fe200078e0002 */
[----:B0-----:R-:W-:-:S05]  /*0b30*/  LOP3.LUT R5, R246, 0x7f, RZ, 0xc0, !PT ;  /* 0x0000007ff6057812 */ /* 0x001fca00078ec0ff */
[----:B------:R-:W-:-:S04]  /*0b40*/  IMAD.HI.U32 R3, R3, R4, RZ ;  /* 0x0000000403037227 */ /* 0x000fc800078e00ff */
[----:B------:R-:W-:-:S05]  /*0b50*/  IMAD R0, R3, R0, R4 ;  /* 0x0000000003007224 */ /* 0x000fca00078e0204 */
[----:B------:R-:W-:-:S13]  /*0b60*/  ISETP.GT.U32.AND P1, PT, R7, R0, PT ;  /* 0x000000000700720c */ /* 0x000fda0003f24070 */
[----:B------:R-:W-:Y:S02]  /*0b70*/  @!P1 IMAD.IADD R0, R0, 0x1, -R7 ;  /* 0x0000000100009824 */ /* 0x000fe400078e0a07 */
[----:B------:R-:W-:Y:S01]  /*0b80*/  @!P1 VIADD R3, R3, 0x1 ;  /* 0x0000000103039836 */ /* 0x000fe20000000000 */
[----:B------:R-:W-:Y:S02]  /*0b90*/  ISETP.NE.AND P1, PT, R9, RZ, PT ;  /* 0x000000ff0900720c */ /* 0x000fe40003f25270 */
[----:B------:R-:W-:Y:S02]  /*0ba0*/  ISETP.GE.U32.AND P0, PT, R0, R7, PT ;  /* 0x000000070000720c */ /* 0x000fe40003f06070 */
[----:B------:R-:W-:-:S04]  /*0bb0*/  LOP3.LUT R0, R6, R9, RZ, 0x3c, !PT ;  /* 0x0000000906007212 */ /* 0x000fc800078e3cff */
[----:B------:R-:W-:-:S07]  /*0bc0*/  ISETP.GE.AND P2, PT, R0, RZ, PT ;  /* 0x000000ff0000720c */ /* 0x000fce0003f46270 */
[----:B------:R-:W-:-:S06]  /*0bd0*/  @P0 VIADD R3, R3, 0x1 ;  /* 0x0000000103030836 */ /* 0x000fcc0000000000 */
[----:B------:R-:W-:Y:S01]  /*0be0*/  @!P2 IMAD.MOV R3, RZ, RZ, -R3 ;  /* 0x000000ffff03a224 */ /* 0x000fe200078e0a03 */
[----:B------:R-:W-:-:S05]  /*0bf0*/  @!P1 LOP3.LUT R3, RZ, R9, RZ, 0x33, !PT ;  /* 0x00000009ff039212 */ /* 0x000fca00078e33ff */
[----:B------:R-:W-:Y:S02]  /*0c00*/  IMAD.MOV R0, RZ, RZ, -R3 ;  /* 0x000000ffff007224 */ /* 0x000fe400078e0a03 */
[----:B------:R-:W-:Y:S02]  /*0c10*/  IMAD.SHL.U32 R3, R3, 0x200, RZ ;  /* 0x0000020003037824 */ /* 0x000fe400078e00ff */
[----:B------:R-:W-:Y:S01]  /*0c20*/  IMAD R0, R9, R0, R6 ;  /* 0x0000000009007224 */ /* 0x000fe200078e0206 */
[----:B------:R-:W-:-:S03]  /*0c30*/  CS2R R6, SRZ ;  /* 0x0000000000067805 */ /* 0x000fc6000001ff00 */
[----:B------:R-:W-:Y:S01]  /*0c40*/  IMAD.IADD R0, R8, 0x1, R0 ;  /* 0x0000000108007824 */ /* 0x000fe200078e0200 */
[----:B------:R-:W-:-:S03]  /*0c50*/  CS2R R8, SRZ ;  /* 0x0000000000087805 */ /* 0x000fc6000001ff00 */
[----:B------:R-:W-:Y:S01]  /*0c60*/  IMAD R247, R0, 0x80, R5 ;  /* 0x0000008000f77824 */ /* 0x000fe200078e0205 */
[----:B------:R-:W-:Y:S01]  /*0c70*/  CS2R R4, SRZ ;  /* 0x0000000000047805 */ /* 0x000fe2000001ff00 */
[----:B------:R-:W0:Y:S03]  /*0c80*/  LDC R0, c[0x0][0x230] ;  /* 0x00008c00ff007b82 */ /* 0x000e260000000800 */
[----:B------:R1:W-:Y:S04]  /*0c90*/  STL [R1+0x10dc], R247 ;  /* 0x0010dcf701007387 */ /* 0x0003e80000100800 */
[----:B------:R1:W-:Y:S04]  /*0ca0*/  STL [R1+0x3e0], RZ ;  /* 0x0003e0ff01007387 */ /* 0x0003e80000100800 */
[----:B------:R1:W-:Y:S04]  /*0cb0*/  STL [R1+0x3e4], RZ ;  /* 0x0003e4ff01007387 */ /* 0x0003e80000100800 */
[----:B------:R1:W-:Y:S04]  /*0cc0*/  STL [R1+0x3e8], RZ ;  /* 0x0003e8ff01007387 */ /* 0x0003e80000100800 */
[----:B------:R1:W-:Y:S04]  /*0cd0*/  STL [R1+0x3ec], RZ ;  /* 0x0003ecff01007387 */ /* 0x0003e80000100800 */
[----:B------:R1:W-:Y:S01]  /*0ce0*/  STL [R1+0x3f0], RZ ;  /* 0x0003f0ff01007387 */ /* 0x0003e20000100800 */
[----:B0-----:R-:W-:-:S03]  /*0cf0*/  VIADD R0, R0, 0x3f ;  /* 0x0000003f00007836 */ /* 0x001fc60000000000 */
[----:B------:R1:W-:Y:S02]  /*0d00*/  STL [R1+0x3f4], RZ ;  /* 0x0003f4ff01007387 */ /* 0x0003e40000100800 */
[----:B------:R-:W-:Y:S02]  /*0d10*/  ISETP.GE.AND P0, PT, R0, 0x40, PT ;  /* 0x000000400000780c */ /* 0x000fe40003f06270 */
[----:B------:R1:W-:Y:S04]  /*0d20*/  STL [R1+0x3f8], RZ ;  /* 0x0003f8ff01007387 */ /* 0x0003e80000100800 */
[----:B------:R1:W-:Y:S04]  /*0d30*/  STL [R1+0x3fc], RZ ;  /* 0x0003fcff01007387 */ /* 0x0003e80000100800 */
[----:B------:R1:W-:Y:S04]  /*0d40*/  STL [R1+0x600], RZ ;  /* 0x000600ff01007387 */ /* 0x0003e80000100800 */
[----:B------:R1:W-:Y:S04]  /*0d50*/  STL [R1+0x604], RZ ;  /* 0x000604ff01007387 */ /* 0x0003e80000100800 */
[----:B------:R1:W-:Y:S04]  /*0d60*/  STL [R1+0x608], RZ ;  /* 0x000608ff01007387 */ /* 0x0003e80000100800 */
[----:B------:R1:W-:Y:S01]  /*0d70*/  STL [R1+0x60c], RZ ;  /* 0x00060cff01007387 */ /* 0x0003e20000100800 */
[----:B------:R-:W-:Y:S05]  /*0d80*/  @!P0 BRA `(.L_x_0) ;  /* 0x000002cc00688947 */ /* 0x000fea0003800000 */
[----:B------:R-:W-:Y:S01]  /*0d90*/  IABS R13, R244 ;  /* 0x000000f4000d7213 */ /* 0x000fe20000000000 */
[----:B------:R-:W-:Y:S01]  /*0da0*/  STL [R1+0x1124], R245 ;  /* 0x001124f501007387 */ /* 0x000fe20000100800 */
[----:B------:R-:W-:Y:S01]  /*0db0*/  IABS R5, R245 ;  /* 0x000000f500057213 */ /* 0x000fe20000000000 */
[----:B------:R-:W-:Y:S01]  /*0dc0*/  ULDC UR8, c[0x0][0x23c] ;  /* 0x00008f0000087ab9 */ /* 0x000fe20000000800 */
[----:B------:R-:W0:Y:S01]  /*0dd0*/  I2F.RP R2, R13 ;  /* 0x0000000d00027306 */ /* 0x000e220000209400 */
[----:B------:R-:W-:Y:S01]  /*0de0*/  ISETP.NE.AND P3, PT, R244, RZ, PT ;  /* 0x000000fff400720c */ /* 0x000fe20003f65270 */
[----:B------:R-:W-:Y:S01]  /*0df0*/  ULDC.64 UR4, c[0x0][0x218] ;  /* 0x0000860000047ab9 */ /* 0x000fe20000000a00 */
[----:B------:R-:W-:-:S05]  /*0e00*/  ULDC.64 UR10, c[0x0][0x210] ;  /* 0x00008400000a7ab9 */ /* 0x000fca0000000a00 */
[----:B------:R-:W2:Y:S08]  /*0e10*/  I2F.RP R4, R5 ;  /* 0x0000000500047306 */ /* 0x000eb00000209400 */
[----:B0-----:R-:W0:Y:S08]  /*0e20*/  MUFU.RCP R2, R2 ;  /* 0x0000000200027308 */ /* 0x001e300000001000 */
[----:B--2---:R-:W2:Y:S01]  /*0e30*/  MUFU.RCP R4, R4 ;  /* 0x0000000400047308 */ /* 0x004ea20000001000 */
[----:B0-----:R-:W-:Y:S01]  /*0e40*/  VIADD R6, R2, 0xffffffe ;  /* 0x0ffffffe02067836 */ /* 0x001fe20000000000 */
[----:B------:R-:W-:-:S06]  /*0e50*/  IABS R2, R247 ;  /* 0x000000f700027213 */ /* 0x000fcc0000000000 */
[----:B------:R0:W3:Y:S01]  /*0e60*/  F2I.FTZ.U32.TRUNC.NTZ R7, R6 ;  /* 0x0000000600077305 */ /* 0x0000e2000021f000 */
[----:B--2---:R-:W-:Y:S01]  /*0e70*/  VIADD R8, R4, 0xffffffe ;  /* 0x0ffffffe04087836 */ /* 0x004fe20000000000 */
[----:B------:R-:W-:-:S06]  /*0e80*/  SHF.R.U32.HI R4, RZ, 0x6, R246 ;  /* 0x00000006ff047819 */ /* 0x000fcc00000116f6 */
[----:B------:R2:W4:Y:S01]  /*0e90*/  F2I.FTZ.U32.TRUNC.NTZ R9, R8 ;  /* 0x0000000800097305 */ /* 0x000522000021f000 */
[----:B0-----:R-:W-:Y:S02]  /*0ea0*/  IMAD.MOV.U32 R6, RZ, RZ, RZ ;  /* 0x000000ffff067224 */ /* 0x001fe400078e00ff */
[----:B---3--:R-:W-:Y:S02]  /*0eb0*/  IMAD.MOV R10, RZ, RZ, -R7 ;  /* 0x000000ffff0a7224 */ /* 0x008fe400078e0a07 */
[----:B--2---:R-:W-:Y:S02]  /*0ec0*/  IMAD.MOV.U32 R8, RZ, RZ, RZ ;  /* 0x000000ffff087224 */ /* 0x004fe400078e00ff */
[----:B------:R-:W-:-:S04]  /*0ed0*/  IMAD R11, R10, R13, RZ ;  /* 0x0000000d0a0b7224 */ /* 0x000fc800078e02ff */
[----:B------:R-:W-:Y:S01]  /*0ee0*/  IMAD.HI.U32 R7, R7, R11, R6 ;  /* 0x0000000b07077227 */ /* 0x000fe200078e0006 */
[----:B------:R-:W-:-:S03]  /*0ef0*/  SHF.R.S32.HI R11, RZ, 0x1f, R0 ;  /* 0x0000001fff0b7819 */ /* 0x000fc60000011400 */
[----:B----4-:R-:W-:Y:S01]  /*0f00*/  IMAD.MOV R6, RZ, RZ, -R9 ;  /* 0x000000ffff067224 */ /* 0x010fe200078e0a09 */
[----:B------:R-:W-:Y:S01]  /*0f10*/  LEA.HI R0, R11, R0, RZ, 0x6 ;  /* 0x000000000b007211 */ /* 0x000fe200078f30ff */
[----:B------:R-:W-:-:S04]  /*0f20*/  IMAD.HI.U32 R7, R7, R2, RZ ;  /* 0x0000000207077227 */ /* 0x000fc800078e00ff */
[----:B------:R-:W-:Y:S01]  /*0f30*/  IMAD.MOV R7, RZ, RZ, -R7 ;  /* 0x000000ffff077224 */ /* 0x000fe200078e0a07 */
[----:B------:R0:W-:Y:S01]  /*0f40*/  STL [R1+0x600], R0 ;  /* 0x0006000001007387 */ /* 0x0001e20000100800 */
[----:B------:R-:W-:Y:S02]  /*0f50*/  IMAD R11, R6, R5, RZ ;  /* 0x00000005060b7224 */ /* 0x000fe400078e02ff */
[----:B------:R-:W-:Y:S01]  /*0f60*/  IMAD R6, R13, R7, R2 ;  /* 0x000000070d067224 */ /* 0x000fe200078e0202 */
[----:B------:R2:W-:Y:S01]  /*0f70*/  STL [R1+0x10e0], R3 ;  /* 0x0010e00301007387 */ /* 0x0005e20000100800 */
[----:B------:R-:W-:Y:S01]  /*0f80*/  IMAD.HI.U32 R2, R9, R11, R8 ;  /* 0x0000000b09027227 */ /* 0x000fe200078e0008 */
[----:B------:R-:W-:Y:S02]  /*0f90*/  SHF.R.S32.HI R8, RZ, 0x6, R246 ;  /* 0x00000006ff087819 */ /* 0x000fe400000114f6 */
[----:B------:R-:W-:Y:S02]  /*0fa0*/  ISETP.GT.U32.AND P0, PT, R13, R6, PT ;  /* 0x000000060d00720c */ /* 0x000fe40003f04070 */
[----:B0-----:R-:W-:-:S02]  /*0fb0*/  SGXT.U32 R0, R4, 0x1 ;  /* 0x000000010400781a */ /* 0x001fc40000000000 */
[----:B------:R-:W-:Y:S02]  /*0fc0*/  LOP3.LUT R4, R246, 0x40, RZ, 0xc0, !PT ;  /* 0x00000040f6047812 */ /* 0x000fe400078ec0ff */
[----:B------:R-:W-:Y:S02]  /*0fd0*/  LOP3.LUT R7, R3, R0, RZ, 0xfc, !PT ;  /* 0x0000000003077212 */ /* 0x000fe400078efcff */
[----:B------:R-:W-:Y:S02]  /*0fe0*/  SGXT R0, R8, 0x1 ;  /* 0x000000010800781a */ /* 0x000fe40000000200 */
[C---:B------:R-:W-:Y:S02]  /*0ff0*/  LOP3.LUT R16, R7.reuse, 0x1fe, RZ, 0xfc, !PT ;  /* 0x000001fe07107812 */ /* 0x040fe400078efcff */
[----:B------:R-:W-:Y:S01]  /*1000*/  LOP3.LUT R17, R7, 0x1fc, RZ, 0xfc, !PT ;  /* 0x000001fc07117812 */ /* 0x000fe200078efcff */
[----:B------:R-:W-:Y:S01]  /*1010*/  @!P0 IMAD.IADD R6, R6, 0x1, -R13 ;  /* 0x0000000106068824 */ /* 0x000fe200078e0a0d */
[----:B------:R-:W-:-:S02]  /*1020*/  IABS R12, R16 ;  /* 0x00000010000c7213 */ /* 0x000fc40000000000 */
[----:B------:R-:W-:Y:S02]  /*1030*/  LOP3.LUT R18, R7, 0x1fa, RZ, 0xfc, !PT ;  /* 0x000001fa07127812 */ /* 0x000fe400078efcff */
[----:B------:R-:W-:Y:S01]  /*1040*/  IABS R14, R17 ;  /* 0x00000011000e7213 */ /* 0x000fe20000000000 */
[C---:B------:R-:W-:Y:S01]  /*1050*/  IMAD.HI.U32 R8, R2.reuse, R12, RZ ;  /* 0x0000000c02087227 */ /* 0x040fe200078e00ff */
[----:B------:R-:W-:Y:S02]  /*1060*/  IABS R15, R18 ;  /* 0x00000012000f7213 */ /* 0x000fe40000000000 */
[----:B------:R-:W-:Y:S01]  /*1070*/  ISETP.GT.U32.AND P1, PT, R13, R6, PT ;  /* 0x000000060d00720c */ /* 0x000fe20003f24070 */
[----:B------:R-:W-:Y:S01]  /*1080*/  IMAD.HI.U32 R9, R2, R14, RZ ;  /* 0x0000000e02097227 */ /* 0x000fe200078e00ff */
[----:B------:R-:W-:Y:S02]  /*1090*/  ISETP.GE.AND P2, PT, R16, RZ, PT ;  /* 0x000000ff1000720c */ /* 0x000fe40003f46270 */
[----:B--2---:R-:W-:Y:S01]  /*10a0*/  LOP3.LUT R3, R246, 0x3f, RZ, 0xc0, !PT ;  /* 0x0000003ff6037812 */ /* 0x004fe200078ec0ff */
[----:B------:R-:W-:Y:S01]  /*10b0*/  IMAD.MOV R8, RZ, RZ, -R8 ;  /* 0x000000ffff087224 */ /* 0x000fe200078e0a08 */
[----:B------:R-:W-:Y:S01]  /*10c0*/  LOP3.LUT R19, R7, 0x1f6, RZ, 0xfc, !PT ;  /* 0x000001f607137812 */ /* 0x000fe200078efcff */
[----:B------:R-:W-:Y:S01]  /*10d0*/  IMAD.HI.U32 R10, R2, R15, RZ ;  /* 0x0000000f020a7227 */ /* 0x000fe200078e00ff */
[----:B------:R-:W-:Y:S01]  /*10e0*/  ISETP.GE.AND P0, PT, R17, RZ, PT ;  /* 0x000000ff1100720c */ /* 0x000fe20003f06270 */
[----:B------:R-:W-:Y:S01]  /*10f0*/  STL [R1+0x1128], R3 ;  /* 0x0011280301007387 */ /* 0x000fe20000100800 */
[C---:B------:R-:W-:Y:S01]  /*1100*/  LOP3.LUT R17, R7.reuse, 0x1f8, RZ, 0xfc, !PT ;  /* 0x000001f807117812 */ /* 0x040fe200078efcff */
[----:B------:R-:W-:Y:S01]  /*1110*/  IMAD.MOV R9, RZ, RZ, -R9 ;  /* 0x000000ffff097224 */ /* 0x000fe200078e0a09 */
[----:B------:R-:W-:Y:S01]  /*1120*/  LOP3.LUT R21, R7, 0x1f4, RZ, 0xfc, !PT ;  /* 0x000001f407157812 */ /* 0x000fe200078efcff */
[----:B------:R-:W-:Y:S01]  /*1130*/  IMAD R8, R5, R8, R12 ;  /* 0x0000000805087224 */ /* 0x000fe200078e020c */
[----:B------:R-:W-:Y:S01]  /*1140*/  LOP3.LUT R22, R7, 0x1f2, RZ, 0xfc, !PT ;  /* 0x000001f207167812 */ /* 0x000fe200078efcff */
[----:B------:R-:W-:Y:S01]  /*1150*/  IMAD.MOV R16, RZ, RZ, -R10 ;  /* 0x000000ffff107224 */ /* 0x000fe200078e0a0a */
[----:B------:R-:W-:Y:S01]  /*1160*/  ISETP.GE.AND P6, PT, R18, RZ, PT ;  /* 0x000000ff1200720c */ /* 0x000fe20003fc6270 */
[C---:B------:R-:W-:Y:S01]  /*1170*/  IMAD R10, R5.reuse, R9, R14 ;  /* 0x00000009050a7224 */ /* 0x040fe200078e020e */
[----:B------:R-:W-:Y:S01]  /*1180*/  ISETP.GT.U32.AND P4, PT, R5, R8, PT ;  /* 0x000000080500720c */ /* 0x000fe20003f84070 */
[----:B------:R-:W-:Y:S01]  /*1190*/  @!P1 IMAD.IADD R6, R6, 0x1, -R13 ;  /* 0x0000000106069824 */ /* 0x000fe200078e0a0d */
[----:B------:R-:W-:Y:S01]  /*11a0*/  ISETP.GE.AND P1, PT, R247, RZ, PT ;  /* 0x000000fff700720c */ /* 0x000fe20003f26270 */
[----:B------:R-:W-:Y:S01]  /*11b0*/  IMAD.SHL.U32 R11, R3, 0x2, RZ ;  /* 0x00000002030b7824 */ /* 0x000fe200078e00ff */
[C---:B------:R-:W-:Y:S01]  /*11c0*/  ISETP.GT.U32.AND P5, PT, R5.reuse, R10, PT ;  /* 0x0000000a0500720c */ /* 0x040fe20003fa4070 */
[----:B------:R-:W-:Y:S01]  /*11d0*/  IMAD R12, R5, R16, R15 ;  /* 0x00000010050c7224 */ /* 0x000fe200078e020f */
[----:B------:R-:W-:Y:S01]  /*11e0*/  IABS R16, R19 ;  /* 0x0000001300107213 */ /* 0x000fe20000000000 */
[----:B------:R-:W-:Y:S01]  /*11f0*/  IMAD R4, R4, 0x80, R11 ;  /* 0x0000008004047824 */ /* 0x000fe200078e020b */
[----:B------:R-:W-:-:S02]  /*1200*/  LOP3.LUT R0, R11, 0x90, R0, 0x78, !PT ;  /* 0x000000900b007812 */ /* 0x000fc400078e7800 */
[----:B------:R-:W-:Y:S01]  /*1210*/  IABS R14, R17 ;  /* 0x00000011000e7213 */ /* 0x000fe20000000000 */
[----:B------:R-:W-:Y:S01]  /*1220*/  IMAD.HI.U32 R11, R2, R16, RZ ;  /* 0x00000010020b7227 */ /* 0x000fe200078e00ff */
[----:B------:R-:W-:Y:S01]  /*1230*/  IABS R18, R21 ;  /* 0x0000001500127213 */ /* 0x000fe20000000000 */
[----:B------:R-:W-:Y:S01]  /*1240*/  STL [R1+0x10e4], R4 ;  /* 0x0010e40401007387 */ /* 0x000fe20000100800 */
[----:B------:R-:W-:Y:S01]  /*1250*/  IABS R13, R22 ;  /* 0x00000016000d7213 */ /* 0x000fe20000000000 */
[--C-:B------:R-:W-:Y:S01]  /*1260*/  @!P4 IMAD.IADD R8, R8, 0x1, -R5.reuse ;  /* 0x000000010808c824 */ /* 0x100fe200078e0a05 */
[----:B------:R-:W-:Y:S01]  /*1270*/  LOP3.LUT R23, R7, 0x1f0, RZ, 0xfc, !PT ;  /* 0x000001f007177812 */ /* 0x000fe200078efcff */
[----:B------:R-:W-:Y:S01]  /*1280*/  @!P5 IMAD.IADD R10, R10, 0x1, -R5 ;  /* 0x000000010a0ad824 */ /* 0x000fe200078e0a05 */
[----:B------:R0:W-:Y:S01]  /*1290*/  STL [R1+0x10e8], R0 ;  /* 0x0010e80001007387 */ /* 0x0001e20000100800 */
[----:B------:R-:W-:Y:S01]  /*12a0*/  IMAD.MOV R11, RZ, RZ, -R11 ;  /* 0x000000ffff0b7224 */ /* 0x000fe200078e0a0b */
[C---:B------:R-:W-:Y:S01]  /*12b0*/  ISETP.GT.U32.AND P5, PT, R5.reuse, R8, PT ;  /* 0x000000080500720c */ /* 0x040fe20003fa4070 */
[----:B------:R-:W-:Y:S01]  /*12c0*/  @!P1 IMAD.MOV R6, RZ, RZ, -R6 ;  /* 0x000000ffff069224 */ /* 0x000fe200078e0a06 */
[C---:B------:R-:W-:Y:S01]  /*12d0*/  ISETP.GT.U32.AND P1, PT, R5.reuse, R12, PT ;  /* 0x0000000c0500720c */ /* 0x040fe20003f24070 */
[C---:B------:R-:W-:Y:S01]  /*12e0*/  IMAD R16, R5.reuse, R11, R16 ;  /* 0x0000000b05107224 */ /* 0x040fe200078e0210 */
[----:B------:R-:W-:Y:S01]  /*12f0*/  ISETP.GT.U32.AND P4, PT, R5, R10, PT ;  /* 0x0000000a0500720c */ /* 0x000fe20003f84070 */
[----:B------:R-:W-:Y:S01]  /*1300*/  IMAD.HI.U32 R9, R2, R14, RZ ;  /* 0x0000000e02097227 */ /* 0x000fe200078e00ff */
[----:B------:R-:W-:-:S02]  /*1310*/  @!P3 LOP3.LUT R6, RZ, R244, RZ, 0x33, !PT ;  /* 0x000000f4ff06b212 */ /* 0x000fc400078e33ff */
[----:B------:R-:W-:Y:S01]  /*1320*/  IABS R15, R23 ;  /* 0x00000017000f7213 */ /* 0x000fe20000000000 */
[----:B------:R-:W-:Y:S01]  /*1330*/  IMAD.MOV R9, RZ, RZ, -R9 ;  /* 0x000000ffff097224 */ /* 0x000fe200078e0a09 */
[C---:B------:R-:W-:Y:S01]  /*1340*/  LOP3.LUT R24, R7.reuse, 0x1d6, RZ, 0xfc, !PT ;  /* 0x000001d607187812 */ /* 0x040fe200078efcff */
[----:B------:R-:W-:Y:S01]  /*1350*/  IMAD.HI.U32 R11, R2, R13, RZ ;  /* 0x0000000d020b7227 */ /* 0x000fe200078e00ff */
[----:B------:R-:W-:Y:S01]  /*1360*/  STL [R1+0x1108], R6 ;  /* 0x0011080601007387 */ /* 0x000fe20000100800 */
[----:B------:R-:W-:Y:S02]  /*1370*/  LOP3.LUT R26, R7, 0x1d4, RZ, 0xfc, !PT ;  /* 0x000001d4071a7812 */ /* 0x000fe400078efcff */
[--C-:B------:R-:W-:Y:S01]  /*1380*/  @!P5 IMAD.IADD R8, R8, 0x1, -R5.reuse ;  /* 0x000000010808d824 */ /* 0x100fe200078e0a05 */
[C---:B------:R-:W-:Y:S01]  /*1390*/  ISETP.GT.U32.AND P5, PT, R5.reuse, R16, PT ;  /* 0x000000100500720c */ /* 0x040fe20003fa4070 */
[----:B------:R-:W-:Y:S01]  /*13a0*/  IMAD R14, R5, R9, R14 ;  /* 0x00000009050e7224 */ /* 0x000fe200078e020e */
[C---:B------:R-:W-:Y:S01]  /*13b0*/  LOP3.LUT R28, R7.reuse, 0x1d0, RZ, 0xfc, !PT ;  /* 0x000001d0071c7812 */ /* 0x040fe200078efcff */
[----:B------:R-:W-:Y:S01]  /*13c0*/  @!P1 IMAD.IADD R12, R12, 0x1, -R5 ;  /* 0x000000010c0c9824 */ /* 0x000fe200078e0a05 */
[----:B------:R-:W-:Y:S01]  /*13d0*/  LOP3.LUT R29, R7, 0x1ce, RZ, 0xfc, !PT ;  /* 0x000001ce071d7812 */ /* 0x000fe200078efcff */
[----:B------:R-:W-:Y:S01]  /*13e0*/  IMAD.HI.U32 R9, R2, R18, RZ ;  /* 0x0000001202097227 */ /* 0x000fe200078e00ff */
[----:B------:R-:W-:-:S02]  /*13f0*/  ISETP.GT.U32.AND P3, PT, R5, R14, PT ;  /* 0x0000000e0500720c */ /* 0x000fc40003f64070 */
[----:B------:R-:W-:Y:S01]  /*1400*/  ISETP.GT.U32.AND P1, PT, R5, R12, PT ;  /* 0x0000000c0500720c */ /* 0x000fe20003f24070 */
[----:B------:R-:W-:Y:S01]  /*1410*/  IMAD.MOV R9, RZ, RZ, -R9 ;  /* 0x000000ffff097224 */ /* 0x000fe200078e0a09 */
[C---:B------:R-:W-:Y:S01]  /*1420*/  LOP3.LUT R27, R7.reuse, 0x1d2, RZ, 0xfc, !PT ;  /* 0x000001d2071b7812 */ /* 0x040fe200078efcff */
[----:B------:R-:W-:Y:S01]  /*1430*/  IMAD.MOV R20, RZ, RZ, -R11 ;  /* 0x000000ffff147224 */ /* 0x000fe200078e0a0b */
[----:B------:R-:W-:Y:S01]  /*1440*/  IABS R25, R29 ;  /* 0x0000001d00197213 */ /* 0x000fe20000000000 */
[----:B------:R-:W-:Y:S01]  /*1450*/  @!P5 IMAD.IADD R16, R16, 0x1, -R5 ;  /* 0x000000011010d824 */ /* 0x000fe200078e0a05 */
[C---:B------:R-:W-:Y:S01]  /*1460*/  LOP3.LUT R30, R7.reuse, 0x1ca, RZ, 0xfc, !PT ;  /* 0x000001ca071e7812 */ /* 0x040fe200078efcff */
[----:B------:R-:W-:Y:S01]  /*1470*/  IMAD.MOV.U32 R11, RZ, RZ, R15 ;  /* 0x000000ffff0b7224 */ /* 0x000fe200078e000f */
[----:B------:R-:W-:Y:S01]  /*1480*/  LOP3.LUT R15, R7, 0x1ee, RZ, 0xfc, !PT ;  /* 0x000001ee070f7812 */ /* 0x000fe200078efcff */
[----:B0-----:R-:W-:Y:S01]  /*1490*/  IMAD.MOV.U32 R0, RZ, RZ, R8 ;  /* 0x000000ffff007224 */ /* 0x001fe200078e0008 */
[----:B------:R-:W-:Y:S01]  /*14a0*/  ISETP.GT.U32.AND P5, PT, R5, R16, PT ;  /* 0x000000100500720c */ /* 0x000fe20003fa4070 */
[----:B------:R-:W-:Y:S01]  /*14b0*/  @!P4 IMAD.IADD R10, R10, 0x1, -R5 ;  /* 0x000000010a0ac824 */ /* 0x000fe200078e0a05 */
[----:B------:R-:W-:Y:S01]  /*14c0*/  ISETP.GE.AND P4, PT, R17, RZ, PT ;  /* 0x000000ff1100720c */ /* 0x000fe20003f86270 */
[----:B------:R-:W-:Y:S01]  /*14d0*/  IMAD R18, R5, R9, R18 ;  /* 0x0000000905127224 */ /* 0x000fe200078e0212 */
[C---:B------:R-:W-:Y:S01]  /*14e0*/  LOP3.LUT R17, R7.reuse, 0x1ec, RZ, 0xfc, !PT ;  /* 0x000001ec07117812 */ /* 0x040fe200078efcff */
[----:B------:R-:W-:Y:S01]  /*14f0*/  IMAD.HI.U32 R9, R2, R11, RZ ;  /* 0x0000000b02097227 */ /* 0x000fe200078e00ff */
[----:B------:R-:W-:-:S02]  /*1500*/  LOP3.LUT R31, R7, 0x1c6, RZ, 0xfc, !PT ;  /* 0x000001c6071f7812 */ /* 0x000fc400078efcff */
[C---:B------:R-:W-:Y:S01]  /*1510*/  LOP3.LUT R32, R7.reuse, 0x1c0, RZ, 0xfc, !PT ;  /* 0x000001c007207812 */ /* 0x040fe200078efcff */
[----:B------:R-:W-:Y:S01]  /*1520*/  @!P2 IMAD.MOV R0, RZ, RZ, -R0 ;  /* 0x000000ffff00a224 */ /* 0x000fe200078e0a00 */
[C---:B------:R-:W-:Y:S01]  /*1530*/  LOP3.LUT R34, R7.reuse, 0x1be, RZ, 0xfc, !PT ;  /* 0x000001be07227812 */ /* 0x040fe200078efcff */
[----:B------:R-:W-:Y:S01]  /*1540*/  IMAD.MOV.U32 R3, RZ, RZ, R10 ;  /* 0x000000ffff037224 */ /* 0x000fe200078e000a */
[----:B------:R-:W-:Y:S01]  /*1550*/  LOP3.LUT R39, R7, 0x1ba, RZ, 0xfc, !PT ;  /* 0x000001ba07277812 */ /* 0x000fe200078efcff */
[--C-:B------:R-:W-:Y:S01]  /*1560*/  @!P3 IMAD.IADD R14, R14, 0x1, -R5.reuse ;  /* 0x000000010e0eb824 */ /* 0x100fe200078e0a05 */
[----:B------:R0:W-:Y:S01]  /*1570*/  STL [R1+0x24], R0 ;  /* 0x0000240001007387 */ /* 0x0001e20000100800 */
[----:B------:R-:W-:Y:S01]  /*1580*/  @!P1 IMAD.IADD R12, R12, 0x1, -R5 ;  /* 0x000000010c0c9824 */ /* 0x000fe200078e0a05 */
[C---:B------:R-:W-:Y:S01]  /*1590*/  ISETP.GT.U32.AND P1, PT, R5.reuse, R18, PT ;  /* 0x000000120500720c */ /* 0x040fe20003f24070 */
[----:B------:R-:W-:Y:S01]  /*15a0*/  IMAD.MOV R10, RZ, RZ, -R9 ;  /* 0x000000ffff0a7224 */ /* 0x000fe200078e0a09 */
[C---:B------:R-:W-:Y:S01]  /*15b0*/  ISETP.GT.U32.AND P2, PT, R5.reuse, R14, PT ;  /* 0x0000000e0500720c */ /* 0x040fe20003f44070 */
[----:B------:R-:W-:Y:S01]  /*15c0*/  IMAD R8, R5, R20, R13 ;  /* 0x0000001405087224 */ /* 0x000fe200078e020d */
[----:B------:R-:W-:Y:S01]  /*15d0*/  ISETP.GE.AND P3, PT, R19, RZ, PT ;  /* 0x000000ff1300720c */ /* 0x000fe20003f66270 */
[----:B------:R-:W-:Y:S01]  /*15e0*/  IMAD R10, R5, R10, R11 ;  /* 0x0000000a050a7224 */ /* 0x000fe200078e020b */
[----:B------:R-:W-:Y:S01]  /*15f0*/  IABS R11, R17 ;  /* 0x00000011000b7213 */ /* 0x000fe20000000000 */
[----:B------:R-:W-:Y:S01]  /*1600*/  @!P5 IMAD.IADD R16, R16, 0x1, -R5 ;  /* 0x000000011010d824 */ /* 0x000fe200078e0a05 */
[----:B------:R-:W-:Y:S01]  /*1610*/  LOP3.LUT R19, R7, 0x1ea, RZ, 0xfc, !PT ;  /* 0x000001ea07137812 */ /* 0x000fe200078efcff */
[----:B0-----:R-:W-:Y:S01]  /*1620*/  IMAD.MOV.U32 R0, RZ, RZ, R12 ;  /* 0x000000ffff007224 */ /* 0x001fe200078e000c */
[C---:B------:R-:W-:Y:S01]  /*1630*/  ISETP.GT.U32.AND P5, PT, R5.reuse, R10, PT ;  /* 0x0000000a0500720c */ /* 0x040fe20003fa4070 */
[----:B------:R-:W-:Y:S01]  /*1640*/  @!P0 IMAD.MOV R3, RZ, RZ, -R3 ;  /* 0x000000ffff038224 */ /* 0x000fe200078e0a03 */
[----:B------:R-:W-:Y:S01]  /*1650*/  IABS R12, R15 ;  /* 0x0000000f000c7213 */ /* 0x000fe20000000000 */
[----:B------:R-:W-:Y:S01]  /*1660*/  @!P6 IMAD.MOV R0, RZ, RZ, -R0 ;  /* 0x000000ffff00e224 */ /* 0x000fe200078e0a00 */
[----:B------:R-:W-:Y:S01]  /*1670*/  ISETP.GT.U32.AND P6, PT, R5, R8, PT ;  /* 0x000000080500720c */ /* 0x000fe20003fc4070 */
[--C-:B------:R-:W-:Y:S01]  /*1680*/  @!P2 IMAD.IADD R14, R14, 0x1, -R5.reuse ;  /* 0x000000010e0ea824 */ /* 0x100fe200078e0a05 */
[----:B------:R0:W-:Y:S01]  /*1690*/  STL [R1+0x20], R3 ;  /* 0x0000200301007387 */ /* 0x0001e20000100800 */
[----:B------:R-:W-:Y:S01]  /*16a0*/  @!P1 IMAD.IADD R18, R18, 0x1, -R5 ;  /* 0x0000000112129824 */ /* 0x000fe200078e0a05 */
[----:B------:R-:W-:Y:S01]  /*16b0*/  ISETP.GE.AND P0, PT, R21, RZ, PT ;  /* 0x000000ff1500720c */ /* 0x000fe20003f06270 */
[----:B------:R-:W-:Y:S01]  /*16c0*/  IMAD.HI.U32 R9, R2, R12, RZ ;  /* 0x0000000c02097227 */ /* 0x000fe200078e00ff */
[----:B------:R2:W-:Y:S01]  /*16d0*/  STL [R1+0x1c], R0 ;  /* 0x00001c0001007387 */ /* 0x0005e20000100800 */
[----:B------:R-:W-:-:S02]  /*16e0*/  IABS R252, R19 ;  /* 0x0000001300fc7213 */ /* 0x000fc40000000000 */
[--C-:B------:R-:W-:Y:S01]  /*16f0*/  @!P5 IMAD.IADD R10, R10, 0x1, -R5.reuse ;  /* 0x000000010a0ad824 */ /* 0x100fe200078e0a05 */
[----:B------:R-:W-:Y:S02]  /*1700*/  LOP3.LUT R21, R7, 0x1e8, RZ, 0xfc, !PT ;  /* 0x000001e807157812 */ /* 0x000fe400078efcff */
[----:B------:R-:W-:Y:S01]  /*1710*/  ISETP.GE.AND P2, PT, R22, RZ, PT ;  /* 0x000000ff1600720c */ /* 0x000fe20003f46270 */
[----:B------:R-:W-:Y:S01]  /*1720*/  @!P6 IMAD.IADD R8, R8, 0x1, -R5 ;  /* 0x000000010808e824 */ /* 0x000fe200078e0a05 */
[C---:B------:R-:W-:Y:S01]  /*1730*/  ISETP.GT.U32.AND P6, PT, R5.reuse, R18, PT ;  /* 0x000000120500720c */ /* 0x040fe20003fc4070 */
[----:B0-----:R-:W-:Y:S01]  /*1740*/  IMAD.MOV.U32 R3, RZ, RZ, R16 ;  /* 0x000000ffff037224 */ /* 0x001fe200078e0010 */
[----:B------:R-:W-:Y:S01]  /*1750*/  IABS R13, R21 ;  /* 0x00000015000d7213 */ /* 0x000fe20000000000 */
[----:B--2---:R-:W-:Y:S01]  /*1760*/  IMAD.MOV.U32 R0, RZ, RZ, R14 ;  /* 0x000000ffff007224 */ /* 0x004fe200078e000e */
[----:B------:R-:W-:Y:S01]  /*1770*/  ISETP.GT.U32.AND P5, PT, R5, R8, PT ;  /* 0x000000080500720c */ /* 0x000fe20003fa4070 */
[----:B------:R-:W-:Y:S01]  /*1780*/  IMAD.MOV.U32 R14, RZ, RZ, R11 ;  /* 0x000000ffff0e7224 */ /* 0x000fe200078e000b */
[----:B------:R-:W-:Y:S01]  /*1790*/  LOP3.LUT R22, R7, 0x1e6, RZ, 0xfc, !PT ;  /* 0x000001e607167812 */ /* 0x000fe200078efcff */
[----:B------:R-:W-:Y:S01]  /*17a0*/  @!P4 IMAD.MOV R0, RZ, RZ, -R0 ;  /* 0x000000ffff00c224 */ /* 0x000fe200078e0a00 */
[----:B------:R-:W-:Y:S01]  /*17b0*/  ISETP.GT.U32.AND P4, PT, R5, R10, PT ;  /* 0x0000000a0500720c */ /* 0x000fe20003f84070 */
[----:B------:R-:W-:Y:S01]  /*17c0*/  IMAD.MOV R11, RZ, RZ, -R9 ;  /* 0x000000ffff0b7224 */ /* 0x000fe200078e0a09 */
[----:B------:R-:W-:Y:S01]  /*17d0*/  ISETP.GE.AND P1, PT, R23, RZ, PT ;  /* 0x000000ff1700720c */ /* 0x000fe20003f26270 */
[----:B------:R-:W-:Y:S01]  /*17e0*/  IMAD.HI.U32 R9, R2, R14, RZ ;  /* 0x0000000e02097227 */ /* 0x000fe200078e00ff */
[----:B------:R0:W-:Y:S01]  /*17f0*/  STL [R1+0x18], R0 ;  /* 0x0000180001007387 */ /* 0x0001e20000100800 */
[----:B------:R-:W-:-:S02]  /*1800*/  LOP3.LUT R23, R7, 0x1d8, RZ, 0xfc, !PT ;  /* 0x000001d807177812 */ /* 0x000fc400078efcff */
[----:B------:R-:W-:Y:S01]  /*1810*/  IMAD R12, R5, R11, R12 ;  /* 0x0000000b050c7224 */ /* 0x000fe200078e020c */
[----:B------:R-:W-:Y:S01]  /*1820*/  IABS R33, R34 ;  /* 0x0000002200217213 */ /* 0x000fe20000000000 */
[----:B------:R-:W-:Y:S01]  /*1830*/  IMAD.MOV R9, RZ, RZ, -R9 ;  /* 0x000000ffff097224 */ /* 0x000fe200078e0a09 */
[----:B------:R-:W-:Y:S01]  /*1840*/  LOP3.LUT R42, R7, 0x1b6, RZ, 0xfc, !PT ;  /* 0x000001b6072a7812 */ /* 0x000fe200078efcff */
[--C-:B------:R-:W-:Y:S01]  /*1850*/  @!P6 IMAD.IADD R18, R18, 0x1, -R5.reuse ;  /* 0x000000011212e824 */ /* 0x100fe200078e0a05 */
[C---:B------:R-:W-:Y:S01]  /*1860*/  ISETP.GT.U32.AND P6, PT, R5.reuse, R12, PT ;  /* 0x0000000c0500720c */ /* 0x040fe20003fc4070 */
[C---:B------:R-:W-:Y:S01]  /*1870*/  IMAD R14, R5.reuse, R9, R14 ;  /* 0x00000009050e7224 */ /* 0x040fe200078e020e */
[----:B------:R-:W-:Y:S01]  /*1880*/  IABS R35, R39 ;  /* 0x0000002700237213 */ /* 0x000fe20000000000 */
[----:B------:R-:W-:Y:S01]  /*1890*/  @!P4 IMAD.IADD R10, R10, 0x1, -R5 ;  /* 0x000000010a0ac824 */ /* 0x000fe200078e0a05 */
[----:B------:R-:W-:Y:S01]  /*18a0*/  IABS R38, R42 ;  /* 0x0000002a00267213 */ /* 0x000fe20000000000 */
[----:B------:R-:W-:Y:S01]  /*18b0*/  IMAD.HI.U32 R9, R2, R252, RZ ;  /* 0x000000fc02097227 */ /* 0x000fe200078e00ff */
[----:B------:R-:W-:-:S02]  /*18c0*/  ISETP.GT.U32.AND P4, PT, R5, R14, PT ;  /* 0x0000000e0500720c */ /* 0x000fc40003f84070 */
[C---:B------:R-:W-:Y:S01]  /*18d0*/  LOP3.LUT R41, R7.reuse, 0x1b8, RZ, 0xfc, !PT ;  /* 0x000001b807297812 */ /* 0x040fe200078efcff */
[----:B------:R-:W-:Y:S01]  /*18e0*/  IMAD.MOV R9, RZ, RZ, -R9 ;  /* 0x000000ffff097224 */ /* 0x000fe200078e0a09 */
[C---:B------:R-:W-:Y:S01]  /*18f0*/  LOP3.LUT R43, R7.reuse, 0x1b4, RZ, 0xfc, !PT ;  /* 0x000001b4072b7812 */ /* 0x040fe200078efcff */
[----:B------:R-:W-:Y:S01]  /*1900*/  IMAD.HI.U32 R11, R2, R13, RZ ;  /* 0x0000000d020b7227 */ /* 0x000fe200078e00ff */
[----:B------:R-:W-:Y:S02]  /*1910*/  IABS R37, R41 ;  /* 0x0000002900257213 */ /* 0x000fe40000000000 */
[----:B------:R-:W-:Y:S01]  /*1920*/  LOP3.LUT R44, R7, 0x1b2, RZ, 0xfc, !PT ;  /* 0x000001b2072c7812 */ /* 0x000fe200078efcff */
[--C-:B------:R-:W-:Y:S01]  /*1930*/  @!P6 IMAD.IADD R12, R12, 0x1, -R5.reuse ;  /* 0x000000010c0ce824 */ /* 0x100fe200078e0a05 */
[----:B------:R-:W-:Y:S01]  /*1940*/  ISETP.GE.AND P6, PT, R17, RZ, PT ;  /* 0x000000ff1100720c */ /* 0x000fe20003fc6270 */
[----:B0-----:R-:W-:Y:S01]  /*1950*/  IMAD.MOV.U32 R0, RZ, RZ, R18 ;  /* 0x000000ffff007224 */ /* 0x001fe200078e0012 */
[----:B------:R-:W-:Y:S01]  /*1960*/  LOP3.LUT R17, R7, 0x1e4, RZ, 0xfc, !PT ;  /* 0x000001e407117812 */ /* 0x000fe200078efcff */
[----:B------:R-:W-:Y:S01]  /*1970*/  IMAD R252, R5, R9, R252 ;  /* 0x0000000905fc7224 */ /* 0x000fe200078e02fc */
[----:B------:R-:W-:Y:S01]  /*1980*/  IABS R9, R22 ;  /* 0x0000001600097213 */ /* 0x000fe20000000000 */
[----:B------:R-:W-:Y:S01]  /*1990*/  @!P4 IMAD.IADD R14, R14, 0x1, -R5 ;  /* 0x000000010e0ec824 */ /* 0x000fe200078e0a05 */
[----:B------:R-:W-:Y:S01]  /*19a0*/  LOP3.LUT R18, R7, 0x1e0, RZ, 0xfc, !PT ;  /* 0x000001e007127812 */ /* 0x000fe200078efcff */
[----:B------:R-:W-:Y:S01]  /*19b0*/  @!P3 IMAD.MOV R3, RZ, RZ, -R3 ;  /* 0x000000ffff03b224 */ /* 0x000fe200078e0a03 */
[C---:B------:R-:W-:Y:S01]  /*19c0*/  ISETP.GT.U32.AND P3, PT, R5.reuse, R12, PT ;  /* 0x0000000c0500720c */ /* 0x040fe20003f64070 */
[----:B------:R-:W-:Y:S01]  /*19d0*/  IMAD.MOV R20, RZ, RZ, -R11 ;  /* 0x000000ffff147224 */ /* 0x000fe200078e0a0b */
[----:B------:R-:W-:Y:S01]  /*19e0*/  ISETP.GT.U32.AND P4, PT, R5, R14, PT ;  /* 0x0000000e0500720c */ /* 0x000fe20003f84070 */
[----:B------:R-:W-:Y:S01]  /*19f0*/  @!P0 IMAD.MOV R0, RZ, RZ, -R0 ;  /* 0x000000ffff008224 */ /* 0x000fe200078e0a00 */
[----:B------:R-:W-:Y:S01]  /*1a00*/  STL [R1+0x14], R3 ;  /* 0x0000140301007387 */ /* 0x000fe20000100800 */
[----:B------:R-:W-:Y:S01]  /*1a10*/  @!P5 IMAD.IADD R8, R8, 0x1, -R5 ;  /* 0x000000010808d824 */ /* 0x000fe200078e0a05 */
[----:B------:R-:W-:Y:S01]  /*1a20*/  ISETP.GE.AND P5, PT, R15, RZ, PT ;  /* 0x000000ff0f00720c */ /* 0x000fe20003fa6270 */
[C---:B------:R-:W-:Y:S01]  /*1a30*/  IMAD R11, R5.reuse, R20, R13 ;  /* 0x00000014050b7224 */ /* 0x040fe200078e020d */
[----:B------:R0:W-:Y:S01]  /*1a40*/  STL [R1+0x10], R0 ;  /* 0x0000100001007387 */ /* 0x0001e20000100800 */
[----:B------:R-:W-:Y:S01]  /*1a50*/  IMAD.MOV.U32 R13, RZ, RZ, R9 ;  /* 0x000000ffff0d7224 */ /* 0x000fe200078e0009 */
[----:B------:R-:W-:Y:S01]  /*1a60*/  IABS R15, R17 ;  /* 0x00000011000f7213 */ /* 0x000fe20000000000 */
[----:B------:R-:W-:Y:S01]  /*1a70*/  IMAD.MOV.U32 R6, RZ, RZ, R10 ;  /* 0x000000ffff067224 */ /* 0x000fe200078e000a */
[----:B------:R-:W-:Y:S01]  /*1a80*/  ISETP.GT.U32.AND P0, PT, R5, R252, PT ;  /* 0x000000fc0500720c */ /* 0x000fe20003f04070 */
[----:B------:R-:W-:Y:S01]  /*1a90*/  IMAD.HI.U32 R9, R2, R13, RZ ;  /* 0x0000000d02097227 */ /* 0x000fe200078e00ff */
[----:B------:R-:W-:-:S02]  /*1aa0*/  LOP3.LUT R20, R7, 0x1de, RZ, 0xfc, !PT ;  /* 0x000001de07147812 */ /* 0x000fc400078efcff */
[----:B------:R-:W-:Y:S01]  /*1ab0*/  LOP3.LUT R46, R7, 0x1ae, RZ, 0xfc, !PT ;  /* 0x000001ae072e7812 */ /* 0x000fe200078efcff */
[----:B------:R-:W-:Y:S01]  /*1ac0*/  @!P3 IMAD.IADD R12, R12, 0x1, -R5 ;  /* 0x000000010c0cb824 */ /* 0x000fe200078e0a05 */
[----:B------:R-:W-:Y:S01]  /*1ad0*/  ISETP.GE.AND P3, PT, R21, RZ, PT ;  /* 0x000000ff1500720c */ /* 0x000fe20003f66270 */
[----:B0-----:R-:W-:Y:S01]  /*1ae0*/  IMAD.MOV.U32 R0, RZ, RZ, R8 ;  /* 0x000000ffff007224 */ /* 0x001fe200078e0008 */
[C---:B------:R-:W-:Y:S01]  /*1af0*/  LOP3.LUT R21, R7.reuse, 0x1dc, RZ, 0xfc, !PT ;  /* 0x000001dc07157812 */ /* 0x040fe200078efcff */
[----:B------:R-:W-:Y:S01]  /*1b00*/  IMAD.HI.U32 R8, R2, R15, RZ ;  /* 0x0000000f02087227 */ /* 0x000fe200078e00ff */
[----:B------:R-:W-:Y:S02]  /*1b10*/  IABS R40, R46 ;  /* 0x0000002e00287213 */ /* 0x000fe40000000000 */
[----:B------:R-:W-:Y:S01]  /*1b20*/  LOP3.LUT R45, R7, 0x1b0, RZ, 0xfc, !PT ;  /* 0x000001b0072d7812 */ /* 0x000fe200078efcff */
[----:B------:R-:W-:Y:S01]  /*1b30*/  @!P2 IMAD.MOV R0, RZ, RZ, -R0 ;  /* 0x000000ffff00a224 */ /* 0x000fe200078e0a00 */
[----:B------:R-:W-:Y:S01]  /*1b40*/  ISETP.GT.U32.AND P2, PT, R5, R11, PT ;  /* 0x0000000b0500720c */ /* 0x000fe20003f44070 */
[----:B------:R-:W-:Y:S01]  /*1b50*/  IMAD.MOV R10, RZ, RZ, -R9 ;  /* 0x000000ffff0a7224 */ /* 0x000fe200078e0a09 */
[----:B------:R-:W-:Y:S01]  /*1b60*/  LOP3.LUT R47, R7, 0x1aa, RZ, 0xfc, !PT ;  /* 0x000001aa072f7812 */ /* 0x000fe200078efcff */
[----:B------:R-:W-:Y:S01]  /*1b70*/  @!P1 IMAD.MOV R6, RZ, RZ, -R6 ;  /* 0x000000ffff069224 */ /* 0x000fe200078e0a06 */
[----:B------:R-:W-:Y:S01]  /*1b80*/  ISETP.GE.AND P1, PT, R19, RZ, PT ;  /* 0x000000ff1300720c */ /* 0x000fe20003f26270 */
[----:B------:R-:W-:Y:S01]  /*1b90*/  IMAD.MOV R16, RZ, RZ, -R8 ;  /* 0x000000ffff107224 */ /* 0x000fe200078e0a08 */
[----:B------:R-:W-:Y:S01]  /*1ba0*/  IABS R19, R23 ;  /* 0x0000001700137213 */ /* 0x000fe20000000000 */
[----:B------:R-:W-:Y:S01]  /*1bb0*/  @!P4 IMAD.IADD R14, R14, 0x1, -R5 ;  /* 0x000000010e0ec824 */ /* 0x000fe200078e0a05 */
[----:B------:R-:W-:Y:S01]  /*1bc0*/  STL [R1+0x110c], R6 ;  /* 0x00110c0601007387 */ /* 0x000fe20000100800 */
[----:B------:R-:W-:Y:S01]  /*1bd0*/  IMAD R8, R5, R10, R13 ;  /* 0x0000000a05087224 */ /* 0x000fe200078e020d */
[----:B------:R-:W-:Y:S01]  /*1be0*/  LOP3.LUT R10, R7, 0x1e2, RZ, 0xfc, !PT ;  /* 0x000001e2070a7812 */ /* 0x000fe200078efcff */
[----:B------:R-:W-:Y:S01]  /*1bf0*/  IMAD.MOV.U32 R4, RZ, RZ, R12 ;  /* 0x000000ffff047224 */ /* 0x000fe200078e000c */
[----:B------:R0:W-:Y:S01]  /*1c00*/  STL [R1+0xc], R0 ;  /* 0x00000c0001007387 */ /* 0x0001e20000100800 */
[C---:B------:R-:W-:Y:S01]  /*1c10*/  IMAD R13, R5.reuse, R16, R15 ;  /* 0x00000010050d7224 */ /* 0x040fe200078e020f */
[----:B------:R-:W-:Y:S01]  /*1c20*/  IABS R9, R10 ;  /* 0x0000000a00097213 */ /* 0x000fe20000000000 */
[----:B------:R-:W-:Y:S01]  /*1c30*/  @!P5 IMAD.MOV R4, RZ, RZ, -R4 ;  /* 0x000000ffff04d224 */ /* 0x000fe200078e0a04 */
[----:B------:R-:W-:Y:S01]  /*1c40*/  ISETP.GT.U32.AND P5, PT, R5, R8, PT ;  /* 0x000000080500720c */ /* 0x000fe20003fa4070 */
[--C-:B------:R-:W-:Y:S01]  /*1c50*/  @!P2 IMAD.IADD R11, R11, 0x1, -R5.reuse ;  /* 0x000000010b0ba824 */ /* 0x100fe200078e0a05 */
[----:B------:R-:W-:Y:S01]  /*1c60*/  IABS R15, R18 ;  /* 0x00000012000f7213 */ /* 0x000fe20000000000 */
[----:B------:R-:W-:Y:S01]  /*1c70*/  @!P0 IMAD.IADD R252, R252, 0x1, -R5 ;  /* 0x00000001fcfc8824 */ /* 0x000fe200078e0a05 */
[----:B------:R-:W-:Y:S01]  /*1c80*/  IABS R16, R20 ;  /* 0x0000001400107213 */ /* 0x000fe20000000000 */
[----:B------:R2:W-:Y:S01]  /*1c90*/  STL [R1+0x1110], R4 ;  /* 0x0011100401007387 */ /* 0x0005e20000100800 */
[----:B0-----:R-:W-:Y:S01]  /*1ca0*/  IMAD.MOV.U32 R0, RZ, RZ, R14 ;  /* 0x000000ffff007224 */ /* 0x001fe200078e000e */
[C---:B------:R-:W-:Y:S01]  /*1cb0*/  ISETP.GT.U32.AND P2, PT, R5.reuse, R11, PT ;  /* 0x0000000b0500720c */ /* 0x040fe20003f44070 */
[----:B------:R-:W-:Y:S01]  /*1cc0*/  IMAD.MOV.U32 R14, RZ, RZ, R9 ;  /* 0x000000ffff0e7224 */ /* 0x000fe200078e0009 */
[C---:B------:R-:W-:Y:S01]  /*1cd0*/  ISETP.GT.U32.AND P0, PT, R5.reuse, R252, PT ;  /* 0x000000fc0500720c */ /* 0x040fe20003f04070 */
[----:B------:R-:W-:Y:S01]  /*1ce0*/  @!P6 IMAD.MOV R0, RZ, RZ, -R0 ;  /* 0x000000ffff00e224 */ /* 0x000fe200078e0a00 */
[----:B------:R-:W-:Y:S01]  /*1cf0*/  ISETP.GT.U32.AND P6, PT, R5, R13, PT ;  /* 0x0000000d0500720c */ /* 0x000fe20003fc4070 */
[----:B------:R-:W-:Y:S01]  /*1d00*/  IMAD.HI.U32 R9, R2, R14, RZ ;  /* 0x0000000e02097227 */ /* 0x000fe200078e00ff */
[----:B------:R-:W-:-:S02]  /*1d10*/  ISETP.GE.AND P4, PT, R22, RZ, PT ;  /* 0x000000ff1600720c */ /* 0x000fc40003f86270 */
[C---:B------:R-:W-:Y:S01]  /*1d20*/  LOP3.LUT R22, R7.reuse, 0x1da, RZ, 0xfc, !PT ;  /* 0x000001da07167812 */ /* 0x040fe200078efcff */
[----:B------:R-:W-:Y:S01]  /*1d30*/  @!P5 IMAD.IADD R8, R8, 0x1, -R5 ;  /* 0x000000010808d824 */ /* 0x000fe200078e0a05 */
[C---:B------:R-:W-:Y:S01]  /*1d40*/  LOP3.LUT R53, R7.reuse, 0x19e, RZ, 0xfc, !PT ;  /* 0x0000019e07357812 */ /* 0x040fe200078efcff */
[----:B------:R-:W-:Y:S01]  /*1d50*/  IMAD.MOV R9, RZ, RZ, -R9 ;  /* 0x000000ffff097224 */ /* 0x000fe200078e0a09 */
[----:B------:R-:W-:Y:S01]  /*1d60*/  LOP3.LUT R54, R7, 0x19a, RZ, 0xfc, !PT ;  /* 0x0000019a07367812 */ /* 0x000fe200078efcff */
[--C-:B------:R-:W-:Y:S01]  /*1d70*/  @!P2 IMAD.IADD R11, R11, 0x1, -R5.reuse ;  /* 0x000000010b0ba824 */ /* 0x100fe200078e0a05 */
[C---:B------:R-:W-:Y:S01]  /*1d80*/  ISETP.GT.U32.AND P5, PT, R5.reuse, R8, PT ;  /* 0x000000080500720c */ /* 0x040fe20003fa4070 */
[----:B------:R-:W-:Y:S01]  /*1d90*/  IMAD R14, R5, R9, R14 ;  /* 0x00000009050e7224 */ /* 0x000fe200078e020e */
[----:B------:R-:W-:Y:S01]  /*1da0*/  ISETP.GE.AND P2, PT, R10, RZ, PT ;  /* 0x000000ff0a00720c */ /* 0x000fe20003f46270 */
[----:B------:R-:W-:Y:S01]  /*1db0*/  @!P6 IMAD.IADD R13, R13, 0x1, -R5 ;  /* 0x000000010d0de824 */ /* 0x000fe200078e0a05 */
[----:B------:R-:W-:Y:S01]  /*1dc0*/  IABS R48, R53 ;  /* 0x0000003500307213 */ /* 0x000fe20000000000 */
[C---:B------:R-:W-:Y:S01]  /*1dd0*/  IMAD.HI.U32 R10, R2.reuse, R15, RZ ;  /* 0x0000000f020a7227 */ /* 0x040fe200078e00ff */
[----:B------:R-:W-:Y:S01]  /*1de0*/  IABS R50, R54 ;  /* 0x0000003600327213 */ /* 0x000fe20000000000 */
[----:B------:R-:W-:Y:S01]  /*1df0*/  STL [R1+0x1114], R0 ;  /* 0x0011140001007387 */ /* 0x000fe20000100800 */
[----:B------:R-:W-:Y:S01]  /*1e00*/  ISETP.GT.U32.AND P6, PT, R5, R13, PT ;  /* 0x0000000d0500720c */ /* 0x000fe20003fc4070 */
[----:B------:R-:W-:Y:S01]  /*1e10*/  IMAD.MOV R10, RZ, RZ, -R10 ;  /* 0x000000ffff0a7224 */ /* 0x000fe200078e0a0a */
[C---:B------:R-:W-:Y:S01]  /*1e20*/  LOP3.LUT R55, R7.reuse, 0x198, RZ, 0xfc, !PT ;  /* 0x0000019807377812 */ /* 0x040fe200078efcff */
[----:B------:R-:W-:Y:S01]  /*1e30*/  IMAD.HI.U32 R9, R2, R16, RZ ;  /* 0x0000001002097227 */ /* 0x000fe200078e00ff */
[----:B------:R-:W-:-:S02]  /*1e40*/  LOP3.LUT R57, R7, 0x194, RZ, 0xfc, !PT ;  /* 0x0000019407397812 */ /* 0x000fc400078efcff */
[----:B------:R-:W-:Y:S01]  /*1e50*/  IABS R51, R55 ;  /* 0x0000003700337213 */ /* 0x000fe20000000000 */
[----:B------:R-:W-:Y:S01]  /*1e60*/  IMAD R15, R5, R10, R15 ;  /* 0x0000000a050f7224 */ /* 0x000fe200078e020f */
[----:B------:R-:W-:Y:S01]  /*1e70*/  LOP3.LUT R56, R7, 0x196, RZ, 0xfc, !PT ;  /* 0x0000019607387812 */ /* 0x000fe200078efcff */
[--C-:B------:R-:W-:Y:S01]  /*1e80*/  @!P5 IMAD.IADD R8, R8, 0x1, -R5.reuse ;  /* 0x000000010808d824 */ /* 0x100fe200078e0a05 */
[----:B------:R-:W-:Y:S01]  /*1e90*/  ISETP.GT.U32.AND P5, PT, R5, R14, PT ;  /* 0x0000000e0500720c */ /* 0x000fe20003fa4070 */
[--C-:B------:R-:W-:Y:S01]  /*1ea0*/  @!P0 IMAD.IADD R252, R252, 0x1, -R5.reuse ;  /* 0x00000001fcfc8824 */ /* 0x100fe200078e0a05 */
[----:B------:R-:W-:Y:S01]  /*1eb0*/  ISETP.GE.AND P0, PT, R17, RZ, PT ;  /* 0x000000ff1100720c */ /* 0x000fe20003f06270 */
[----:B------:R-:W-:Y:S01]  /*1ec0*/  @!P6 IMAD.IADD R13, R13, 0x1, -R5 ;  /* 0x000000010d0de824 */ /* 0x000fe200078e0a05 */
[C---:B------:R-:W-:Y:S01]  /*1ed0*/  ISETP.GT.U32.AND P6, PT, R5.reuse, R15, PT ;  /* 0x0000000f0500720c */ /* 0x040fe20003fc4070 */
[----:B------:R-:W-:Y:S01]  /*1ee0*/  IMAD.MOV R9, RZ, RZ, -R9 ;  /* 0x000000ffff097224 */ /* 0x000fe200078e0a09 */
[----:B------:R-:W-:Y:S01]  /*1ef0*/  IABS R17, R21 ;  /* 0x0000001500117213 */ /* 0x000fe20000000000 */
[----:B------:R-:W-:Y:S01]  /*1f00*/  @!P1 IMAD.MOV R252, RZ, RZ, -R252 ;  /* 0x000000fffffc9224 */ /* 0x000fe200078e0afc */
[----:B------:R-:W-:Y:S01]  /*1f10*/  ISETP.GE.AND P1, PT, R18, RZ, PT ;  /* 0x000000ff1200720c */ /* 0x000fe20003f26270 */
[----:B------:R-:W-:Y:S01]  /*1f20*/  IMAD R16, R5, R9, R16 ;  /* 0x0000000905107224 */ /* 0x000fe200078e0210 */
[----:B------:R-:W-:Y:S01]  /*1f30*/  IABS R18, R22 ;  /* 0x0000001600127213 */ /* 0x000fe20000000000 */
[----:B------:R-:W-:Y:S01]  /*1f40*/  IMAD.HI.U32 R9, R2, R17, RZ ;  /* 0x0000001102097227 */ /* 0x000fe200078e00ff */
[----:B------:R-:W-:Y:S01]  /*1f50*/  IABS R52, R56 ;  /* 0x0000003800347213 */ /* 0x000fe20000000000 */
[----:B------:R-:W-:Y:S01]  /*1f60*/  STL [R1+0x1118], R252 ;  /* 0x001118fc01007387 */ /* 0x000fe20000100800 */
[----:B------:R-:W-:Y:S01]  /*1f70*/  LOP3.LUT R59, R7, 0x190, RZ, 0xfc, !PT ;  /* 0x00000190073b7812 */ /* 0x000fe200078efcff */
[--C-:B------:R-:W-:Y:S01]  /*1f80*/  @!P5 IMAD.IADD R14, R14, 0x1, -R5.reuse ;  /* 0x000000010e0ed824 */ /* 0x100fe200078e0a05 */
[----:B------:R-:W-:Y:S01]  /*1f90*/  ISETP.GT.U32.AND P5, PT, R5, R16, PT ;  /* 0x000000100500720c */ /* 0x000fe20003fa4070 */
[----:B------:R-:W-:Y:S01]  /*1fa0*/  @!P6 IMAD.IADD R15, R15, 0x1, -R5 ;  /* 0x000000010f0fe824 */ /* 0x000fe200078e0a05 */
[----:B------:R-:W-:Y:S01]  /*1fb0*/  LOP3.LUT R60, R7, 0x18e, RZ, 0xfc, !PT ;  /* 0x0000018e073c7812 */ /* 0x000fe200078efcff */
[----:B------:R-:W-:Y:S01]  /*1fc0*/  IMAD.MOV R12, RZ, RZ, -R9 ;  /* 0x000000ffff0c7224 */ /* 0x000fe200078e0a09 */
[----:B------:R-:W-:Y:S01]  /*1fd0*/  ISETP.GT.U32.AND P6, PT, R5, R14, PT ;  /* 0x0000000e0500720c */ /* 0x000fe20003fc4070 */
[----:B------:R-:W-:Y:S01]  /*1fe0*/  IMAD.HI.U32 R10, R2, R18, RZ ;  /* 0x00000012020a7227 */ /* 0x000fe200078e00ff */
[----:B------:R-:W-:-:S02]  /*1ff0*/  LOP3.LUT R61, R7, 0x18c, RZ, 0xfc, !PT ;  /* 0x0000018c073d7812 */ /* 0x000fc400078efcff */
[----:B------:R-:W-:Y:S01]  /*2000*/  LOP3.LUT R62, R7, 0x18a, RZ, 0xfc, !PT ;  /* 0x0000018a073e7812 */ /* 0x000fe200078efcff */
[----:B------:R-:W-:Y:S01]  /*2010*/  IMAD R17, R5, R12, R17 ;  /* 0x0000000c05117224 */ /* 0x000fe200078e0211 */
[C---:B------:R-:W-:Y:S01]  /*2020*/  LOP3.LUT R64, R7.reuse, 0x184, RZ, 0xfc, !PT ;  /* 0x0000018407407812 */ /* 0x040fe200078efcff */
[----:B------:R-:W-:Y:S01]  /*2030*/  IMAD.MOV.U32 R12, RZ, RZ, R8 ;  /* 0x000000ffff0c7224 */ /* 0x000fe200078e0008 */
[----:B------:R-:W-:Y:S01]  /*2040*/  IABS R58, R62 ;  /* 0x0000003e003a7213 */ /* 0x000fe20000000000 */
[----:B------:R-:W-:Y:S01]  /*2050*/  IMAD.HI.U32 R8, R2, R19, RZ ;  /* 0x0000001302087227 */ /* 0x000fe200078e00ff */
[C---:B------:R-:W-:Y:S02]  /*2060*/  LOP3.LUT R65, R7.reuse, 0x180, RZ, 0xfc, !PT ;  /* 0x0000018007417812 */ /* 0x040fe400078efcff */
[----:B------:R-:W-:Y:S01]  /*2070*/  LOP3.LUT R68, R7, 0x17a, RZ, 0xfc, !PT ;  /* 0x0000017a07447812 */ /* 0x000fe200078efcff */
[----:B------:R-:W-:Y:S01]  /*2080*/  @!P6 IMAD.IADD R14, R14, 0x1, -R5 ;  /* 0x000000010e0ee824 */ /* 0x000fe200078e0a05 */
[C---:B------:R-:W-:Y:S01]  /*2090*/  ISETP.GT.U32.AND P6, PT, R5.reuse, R17, PT ;  /* 0x000000110500720c */ /* 0x040fe20003fc4070 */
[----:B------:R-:W-:Y:S01]  /*20a0*/  IMAD.MOV R8, RZ, RZ, -R8 ;  /* 0x000000ffff087224 */ /* 0x000fe200078e0a08 */
[----:B------:R-:W-:Y:S01]  /*20b0*/  IABS R63, R65 ;  /* 0x00000041003f7213 */ /* 0x000fe20000000000 */
[----:B------:R-:W-:Y:S01]  /*20c0*/  @!P4 IMAD.MOV R12, RZ, RZ, -R12 ;  /* 0x000000ffff0cc224 */ /* 0x000fe200078e0a0c */
[C---:B------:R-:W-:Y:S01]  /*20d0*/  ISETP.GT.U32.AND P4, PT, R5.reuse, R15, PT ;  /* 0x0000000f0500720c */ /* 0x040fe20003f84070 */
[----:B------:R-:W-:Y:S01]  /*20e0*/  IMAD R19, R5, R8, R19 ;  /* 0x0000000805137224 */ /* 0x000fe200078e0213 */
[----:B------:R-:W-:Y:S01]  /*20f0*/  IABS R66, R68 ;  /* 0x0000004400427213 */ /* 0x000fe20000000000 */
[----:B------:R-:W-:Y:S01]  /*2100*/  IMAD.MOV R10, RZ, RZ, -R10 ;  /* 0x000000ffff0a7224 */ /* 0x000fe200078e0a0a */
[----:B------:R-:W-:Y:S01]  /*2110*/  LOP3.LUT R67, R7, 0x17c, RZ, 0xfc, !PT ;  /* 0x0000017c07437812 */ /* 0x000fe200078efcff */
[----:B------:R-:W-:Y:S01]  /*2120*/  @!P3 IMAD.MOV R11, RZ, RZ, -R11 ;  /* 0x000000ffff0bb224 */ /* 0x000fe200078e0a0b */
[----:B------:R-:W-:Y:S01]  /*2130*/  ISETP.GE.AND P3, PT, R20, RZ, PT ;  /* 0x000000ff1400720c */ /* 0x000fe20003f66270 */
[----:B------:R-:W-:Y:S01]  /*2140*/  IMAD R18, R5, R10, R18 ;  /* 0x0000000a05127224 */ /* 0x000fe200078e0212 */
[----:B------:R-:W-:Y:S01]  /*2150*/  IABS R20, R24 ;  /* 0x0000001800147213 */ /* 0x000fe20000000000 */
[----:B------:R-:W-:Y:S01]  /*2160*/  @!P6 IMAD.IADD R17, R17, 0x1, -R5 ;  /* 0x000000011111e824 */ /* 0x000fe200078e0a05 */
[----:B------:R-:W-:Y:S01]  /*2170*/  ISETP.GT.U32.AND P6, PT, R5, R19, PT ;  /* 0x000000130500720c */ /* 0x000fe20003fc4070 */
[----:B------:R-:W-:Y:S01]  /*2180*/  @!P0 IMAD.MOV R13, RZ, RZ, -R13 ;  /* 0x000000ffff0d8224 */ /* 0x000fe200078e0a0d */
[----:B------:R-:W-:Y:S01]  /*2190*/  ISETP.GE.AND P0, PT, R21, RZ, PT ;  /* 0x000000ff1500720c */ /* 0x000fe20003f06270 */
[----:B------:R-:W-:Y:S01]  /*21a0*/  @!P4 IMAD.IADD R15, R15, 0x1, -R5 ;  /* 0x000000010f0fc824 */ /* 0x000fe200078e0a05 */
[----:B------:R-:W-:Y:S01]  /*21b0*/  IABS R21, R26 ;  /* 0x0000001a00157213 */ /* 0x000fe20000000000 */
[----:B------:R-:W-:Y:S01]  /*21c0*/  IMAD.HI.U32 R9, R2, R20, RZ ;  /* 0x0000001402097227 */ /* 0x000fe200078e00ff */
[----:B------:R-:W-:Y:S01]  /*21d0*/  ISETP.GE.AND P4, PT, R22, RZ, PT ;  /* 0x000000ff1600720c */ /* 0x000fe20003f86270 */
[----:B------:R-:W-:Y:S01]  /*21e0*/  STL [R1+0x111c], R11 ;  /* 0x00111c0b01007387 */ /* 0x000fe20000100800 */
[----:B------:R-:W-:Y:S01]  /*21f0*/  IABS R22, R27 ;  /* 0x0000001b00167213 */ /* 0x000fe20000000000 */
[----:B------:R-:W-:Y:S01]  /*2200*/  @!P1 IMAD.MOV R15, RZ, RZ, -R15 ;  /* 0x000000ffff0f9224 */ /* 0x000fe200078e0a0f */
[C---:B------:R-:W-:Y:S01]  /*2210*/  ISETP.GT.U32.AND P1, PT, R5.reuse, R17, PT ;  /* 0x000000110500720c */ /* 0x040fe20003f24070 */
[----:B------:R-:W-:Y:S01]  /*2220*/  @!P2 IMAD.MOV R14, RZ, RZ, -R14 ;  /* 0x000000ffff0ea224 */ /* 0x000fe200078e0a0e */
[----:B------:R-:W-:Y:S01]  /*2230*/  ISETP.GT.U32.AND P2, PT, R5, R18, PT ;  /* 0x000000120500720c */ /* 0x000fe20003f44070 */
[----:B------:R-:W-:Y:S01]  /*2240*/  @!P6 IMAD.IADD R19, R19, 0x1, -R5 ;  /* 0x000000011313e824 */ /* 0x000fe200078e0a05 */
[C---:B------:R-:W-:Y:S01]  /*2250*/  LOP3.LUT R71, R7.reuse, 0x176, RZ, 0xfc, !PT ;  /* 0x0000017607477812 */ /* 0x040fe200078efcff */
[----:B------:R-:W-:Y:S01]  /*2260*/  IMAD.MOV R9, RZ, RZ, -R9 ;  /* 0x000000ffff097224 */ /* 0x000fe200078e0a09 */
[----:B------:R-:W-:Y:S01]  /*2270*/  LOP3.LUT R74, R7, 0x172, RZ, 0xfc, !PT ;  /* 0x00000172074a7812 */ /* 0x000fe200078efcff */
[----:B------:R-:W-:Y:S01]  /*2280*/  IMAD.HI.U32 R8, R2, R21, RZ ;  /* 0x0000001502087227 */ /* 0x000fe200078e00ff */
[----:B------:R-:W-:Y:S01]  /*2290*/  ISETP.GT.U32.AND P6, PT, R5, R19, PT ;  /* 0x000000130500720c */ /* 0x000fe20003fc4070 */
[----:B------:R-:W-:Y:S01]  /*22a0*/  STL [R1+0x1120], R12 ;  /* 0x0011200c01007387 */ /* 0x000fe20000100800 */
[----:B------:R-:W-:Y:S01]  /*22b0*/  IABS R70, R74 ;  /* 0x0000004a00467213 */ /* 0x000fe20000000000 */
[--C-:B------:R-:W-:Y:S01]  /*22c0*/  @!P5 IMAD.IADD R16, R16, 0x1, -R5.reuse ;  /* 0x000000011010d824 */ /* 0x100fe200078e0a05 */
[----:B------:R-:W-:Y:S01]  /*22d0*/  LOP3.LUT R72, R7, 0x174, RZ, 0xfc, !PT ;  /* 0x0000017407487812 */ /* 0x000fe200078efcff */
[----:B------:R-:W-:Y:S01]  /*22e0*/  IMAD R20, R5, R9, R20 ;  /* 0x0000000905147224 */ /* 0x000fe200078e0214 */
[----:B------:R-:W-:Y:S01]  /*22f0*/  LOP3.LUT R75, R7, 0x16e, RZ, 0xfc, !PT ;  /* 0x0000016e074b7812 */ /* 0x000fe200078efcff */
[----:B------:R-:W-:Y:S01]  /*2300*/  IMAD.MOV R8, RZ, RZ, -R8 ;  /* 0x000000ffff087224 */ /* 0x000fe200078e0a08 */
[----:B------:R-:W-:Y:S01]  /*2310*/  ISETP.GT.U32.AND P5, PT, R5, R16, PT ;  /* 0x000000100500720c */ /* 0x000fe20003fa4070 */
[----:B------:R-:W-:Y:S01]  /*2320*/  @!P1 IMAD.IADD R17, R17, 0x1, -R5 ;  /* 0x0000000111119824 */ /* 0x000fe200078e0a05 */
[C---:B------:R-:W-:Y:S01]  /*2330*/  ISETP.GT.U32.AND P1, PT, R5.reuse, R20, PT ;  /* 0x000000140500720c */ /* 0x040fe20003f24070 */
[----:B------:R-:W-:Y:S01]  /*2340*/  IMAD R21, R5, R8, R21 ;  /* 0x0000000805157224 */ /* 0x000fe200078e0215 */
[----:B------:R-:W-:Y:S01]  /*2350*/  IABS R69, R72 ;  /* 0x0000004800457213 */ /* 0x000fe20000000000 */
[--C-:B------:R-:W-:Y:S01]  /*2360*/  @!P2 IMAD.IADD R18, R18, 0x1, -R5.reuse ;  /* 0x000000011212a824 */ /* 0x100fe200078e0a05 */
[----:B------:R-:W-:Y:S01]  /*2370*/  LOP3.LUT R76, R7, 0x16c, RZ, 0xfc, !PT ;  /* 0x0000016c074c7812 */ /* 0x000fe200078efcff */
[--C-:B------:R-:W-:Y:S01]  /*2380*/  @!P6 IMAD.IADD R19, R19, 0x1, -R5.reuse ;  /* 0x000000011313e824 */ /* 0x100fe200078e0a05 */
[C---:B------:R-:W-:Y:S01]  /*2390*/  ISETP.GT.U32.AND P6, PT, R5.reuse, R21, PT ;  /* 0x000000150500720c */ /* 0x040fe20003fc4070 */
[----:B------:R-:W-:Y:S01]  /*23a0*/  IMAD.HI.U32 R10, R2, R25, RZ ;  /* 0x00000019020a7227 */ /* 0x000fe200078e00ff */
[----:B------:R-:W-:Y:S01]  /*23b0*/  ISETP.GT.U32.AND P2, PT, R5, R18, PT ;  /* 0x000000120500720c */ /* 0x000fe20003f44070 */
[----:B------:R-:W-:Y:S01]  /*23c0*/  STL [R1+0x112c], R13 ;  /* 0x00112c0d01007387 */ /* 0x000fe20000100800 */
[----:B------:R-:W-:Y:S01]  /*23d0*/  IABS R73, R76 ;  /* 0x0000004c00497213 */ /* 0x000fe20000000000 */
[--C-:B------:R-:W-:Y:S01]  /*23e0*/  @!P5 IMAD.IADD R16, R16, 0x1, -R5.reuse ;  /* 0x000000011010d824 */ /* 0x100fe200078e0a05 */
[----:B------:R-:W-:Y:S01]  /*23f0*/  ISETP.GE.AND P5, PT, R23, RZ, PT ;  /* 0x000000ff1700720c */ /* 0x000fe20003fa6270 */
[--C-:B------:R-:W-:Y:S01]  /*2400*/  @!P1 IMAD.IADD R20, R20, 0x1, -R5.reuse ;  /* 0x0000000114149824 */ /* 0x100fe200078e0a05 */
[----:B------:R-:W-:Y:S01]  /*2410*/  IABS R23, R28 ;  /* 0x0000001c00177213 */ /* 0x000fe20000000000 */
[----:B------:R-:W-:Y:S01]  /*2420*/  IMAD.HI.U32 R8, R2, R22, RZ ;  /* 0x0000001602087227 */ /* 0x000fe200078e00ff */
[----:B------:R-:W-:Y:S01]  /*2430*/  ISETP.GE.AND P1, PT, R26, RZ, PT ;  /* 0x000000ff1a00720c */ /* 0x000fe20003f26270 */
[----:B------:R-:W-:Y:S01]  /*2440*/  STL [R1+0x1130], R14 ;  /* 0x0011300e01007387 */ /* 0x000fe20000100800 */
[----:B------:R-:W-:Y:S01]  /*2450*/  IABS R26, R30 ;  /* 0x0000001e001a7213 */ /* 0x000fe20000000000 */
[--C-:B------:R-:W-:Y:S01]  /*2460*/  @!P6 IMAD.IADD R21, R21, 0x1, -R5.reuse ;  /* 0x000000011515e824 */ /* 0x100fe200078e0a05 */
[----:B------:R-:W-:Y:S01]  /*2470*/  ISETP.GT.U32.AND P6, PT, R5, R20, PT ;  /* 0x000000140500720c */ /* 0x000fe20003fc4070 */
[----:B------:R-:W-:Y:S01]  /*2480*/  IMAD.HI.U32 R9, R2, R23, RZ ;  /* 0x0000001702097227 */ /* 0x000fe200078e00ff */
[C---:B------:R-:W-:Y:S01]  /*2490*/  LOP3.LUT R78, R7.reuse, 0x166, RZ, 0xfc, !PT ;  /* 0x00000166074e7812 */ /* 0x040fe200078efcff */
[----:B------:R-:W-:Y:S01]  /*24a0*/  STL [R1+0x1134], R15 ;  /* 0x0011340f01007387 */ /* 0x000fe20000100800 */
[C---:B------:R-:W-:Y:S01]  /*24b0*/  LOP3.LUT R79, R7.reuse, 0x164, RZ, 0xfc, !PT ;  /* 0x00000164074f7812 */ /* 0x040fe200078efcff */
[----:B------:R-:W-:Y:S01]  /*24c0*/  @!P2 IMAD.IADD R18, R18, 0x1, -R5 ;  /* 0x000000011212a824 */ /* 0x000fe200078e0a05 */
[----:B------:R-:W-:Y:S01]  /*24d0*/  ISETP.GE.AND P2, PT, R24, RZ, PT ;  /* 0x000000ff1800720c */ /* 0x000fe20003f46270 */
[----:B------:R-:W-:Y:S01]  /*24e0*/  IMAD.MOV R24, RZ, RZ, -R9 ;  /* 0x000000ffff187224 */ /* 0x000fe200078e0a09 */
[C---:B------:R-:W-:Y:S01]  /*24f0*/  LOP3.LUT R9, R7.reuse, 0x1cc, RZ, 0xfc, !PT ;  /* 0x000001cc07097812 */ /* 0x040fe200078efcff */
[----:B------:R-:W-:Y:S01]  /*2500*/  IMAD.MOV R10, RZ, RZ, -R10 ;  /* 0x000000ffff0a7224 */ /* 0x000fe200078e0a0a */
[----:B------:R-:W-:Y:S01]  /*2510*/  IABS R77, R79 ;  /* 0x0000004f004d7213 */ /* 0x000fe20000000000 */
[----:B------:R-:W-:Y:S01]  /*2520*/  IMAD.MOV R8, RZ, RZ, -R8 ;  /* 0x000000ffff087224 */ /* 0x000fe200078e0a08 */
[----:B------:R-:W-:Y:S01]  /*2530*/  LOP3.LUT R85, R7, 0x162, RZ, 0xfc, !PT ;  /* 0x0000016207557812 */ /* 0x000fe200078efcff */
[----:B------:R-:W-:Y:S01]  /*2540*/  IMAD R23, R5, R24, R23 ;  /* 0x0000001805177224 */ /* 0x000fe200078e0217 */
[----:B------:R-:W-:Y:S01]  /*2550*/  LOP3.LUT R86, R7, 0x160, RZ, 0xfc, !PT ;  /* 0x0000016007567812 */ /* 0x000fe200078efcff */
[C---:B------:R-:W-:Y:S01]  /*2560*/  IMAD R24, R5.reuse, R10, R25 ;  /* 0x0000000a05187224 */ /* 0x040fe200078e0219 */
[----:B------:R-:W-:Y:S01]  /*2570*/  IABS R25, R9 ;  /* 0x0000000900197213 */ /* 0x000fe20000000000 */
[----:B------:R-:W-:Y:S01]  /*2580*/  IMAD R22, R5, R8, R22 ;  /* 0x0000000805167224 */ /* 0x000fe200078e0216 */
[----:B------:R-:W-:Y:S01]  /*2590*/  LOP3.LUT R87, R7, 0x15e, RZ, 0xfc, !PT ;  /* 0x0000015e07577812 */ /* 0x000fe200078efcff */
[----:B------:R-:W-:Y:S01]  /*25a0*/  @!P6 IMAD.IADD R20, R20, 0x1, -R5 ;  /* 0x000000011414e824 */ /* 0x000fe200078e0a05 */
[C---:B------:R-:W-:Y:S01]  /*25b0*/  ISETP.GT.U32.AND P6, PT, R5.reuse, R24, PT ;  /* 0x000000180500720c */ /* 0x040fe20003fc4070 */
[----:B------:R-:W-:Y:S01]  /*25c0*/  @!P3 IMAD.MOV R16, RZ, RZ, -R16 ;  /* 0x000000ffff10b224 */ /* 0x000fe200078e0a10 */
[C---:B------:R-:W-:Y:S01]  /*25d0*/  ISETP.GT.U32.AND P3, PT, R5.reuse, R22, PT ;  /* 0x000000160500720c */ /* 0x040fe20003f64070 */
[----:B------:R-:W-:Y:S01]  /*25e0*/  @!P0 IMAD.MOV R17, RZ, RZ, -R17 ;  /* 0x000000ffff118224 */ /* 0x000fe200078e0a11 */
[C---:B------:R-:W-:Y:S01]  /*25f0*/  ISETP.GT.U32.AND P0, PT, R5.reuse, R21, PT ;  /* 0x000000150500720c */ /* 0x040fe20003f04070 */
[----:B------:R-:W-:Y:S01]  /*2600*/  @!P4 IMAD.MOV R18, RZ, RZ, -R18 ;  /* 0x000000ffff12c224 */ /* 0x000fe200078e0a12 */
[----:B------:R-:W-:Y:S01]  /*2610*/  ISETP.GT.U32.AND P4, PT, R5, R23, PT ;  /* 0x000000170500720c */ /* 0x000fe20003f84070 */
[----:B------:R-:W-:Y:S01]  /*2620*/  IMAD.HI.U32 R8, R2, R25, RZ ;  /* 0x0000001902087227 */ /* 0x000fe200078e00ff */
[----:B------:R-:W-:Y:S01]  /*2630*/  IABS R81, R87 ;  /* 0x0000005700517213 */ /* 0x000fe20000000000 */
[----:B------:R0:W-:Y:S01]  /*2640*/  STL [R1+0x1138], R16 ;  /* 0x0011381001007387 */ /* 0x0001e20000100800 */
[C---:B------:R-:W-:Y:S01]  /*2650*/  LOP3.LUT R88, R7.reuse, 0x15c, RZ, 0xfc, !PT ;  /* 0x0000015c07587812 */ /* 0x040fe200078efcff */
[----:B------:R-:W-:Y:S01]  /*2660*/  IMAD.MOV R10, RZ, RZ, -R8 ;  /* 0x000000ffff0a7224 */ /* 0x000fe200078e0a08 */
[----:B------:R-:W-:Y:S01]  /*2670*/  LOP3.LUT R89, R7, 0x15a, RZ, 0xfc, !PT ;  /* 0x0000015a07597812 */ /* 0x000fe200078efcff */
[--C-:B------:R-:W-:Y:S01]  /*2680*/  @!P6 IMAD.IADD R24, R24, 0x1, -R5.reuse ;  /* 0x000000011818e824 */ /* 0x100fe200078e0a05 */
[----:B------:R-:W-:Y:S01]  /*2690*/  IABS R83, R88 ;  /* 0x0000005800537213 */ /* 0x000fe20000000000 */
[--C-:B------:R-:W-:Y:S01]  /*26a0*/  @!P3 IMAD.IADD R22, R22, 0x1, -R5.reuse ;  /* 0x000000011616b824 */ /* 0x100fe200078e0a05 */
[----:B------:R-:W-:Y:S01]  /*26b0*/  ISETP.GE.AND P3, PT, R29, RZ, PT ;  /* 0x000000ff1d00720c */ /* 0x000fe20003f66270 */
[----:B------:R-:W-:Y:S01]  /*26c0*/  @!P0 IMAD.IADD R21, R21, 0x1, -R5 ;  /* 0x0000000115158824 */ /* 0x000fe200078e0a05 */
[----:B------:R-:W-:Y:S01]  /*26d0*/  ISETP.GE.AND P0, PT, R28, RZ, PT ;  /* 0x000000ff1c00720c */ /* 0x000fe20003f06270 */
[----:B------:R-:W-:Y:S01]  /*26e0*/  IMAD R25, R5, R10, R25 ;  /* 0x0000000a05197224 */ /* 0x000fe200078e0219 */
[----:B------:R-:W-:Y:S01]  /*26f0*/  LOP3.LUT R10, R7, 0x1c8, RZ, 0xfc, !PT ;  /* 0x000001c8070a7812 */ /* 0x000fe200078efcff */
[----:B------:R-:W-:Y:S01]  /*2700*/  @!P2 IMAD.MOV R20, RZ, RZ, -R20 ;  /* 0x000000ffff14a224 */ /* 0x000fe200078e0a14 */
[----:B------:R-:W-:Y:S01]  /*2710*/  ISETP.GT.U32.AND P2, PT, R5, R24, PT ;  /* 0x000000180500720c */ /* 0x000fe20003f44070 */
[----:B------:R-:W-:Y:S01]  /*2720*/  @!P4 IMAD.IADD R23, R23, 0x1, -R5 ;  /* 0x000000011717c824 */ /* 0x000fe200078e0a05 */
[C---:B------:R-:W-:Y:S01]  /*2730*/  ISETP.GT.U32.AND P4, PT, R5.reuse, R22, PT ;  /* 0x000000160500720c */ /* 0x040fe20003f84070 */
[----:B------:R-:W-:Y:S01]  /*2740*/  @!P1 IMAD.MOV R21, RZ, RZ, -R21 ;  /* 0x000000ffff159224 */ /* 0x000fe200078e0a15 */
[----:B------:R-:W-:Y:S01]  /*2750*/  ISETP.GT.U32.AND P1, PT, R5, R25, PT ;  /* 0x000000190500720c */ /* 0x000fe20003f24070 */
[----:B------:R-:W-:Y:S01]  /*2760*/  @!P5 IMAD.MOV R19, RZ, RZ, -R19 ;  /* 0x000000ffff13d224 */ /* 0x000fe200078e0a13 */
[----:B------:R-:W-:Y:S01]  /*2770*/  ISETP.GE.AND P5, PT, R27, RZ, PT ;  /* 0x000000ff1b00720c */ /* 0x000fe20003fa6270 */
[----:B------:R-:W-:Y:S01]  /*2780*/  IMAD.HI.U32 R8, R2, R26, RZ ;  /* 0x0000001a02087227 */ /* 0x000fe200078e00ff */
[C---:B------:R-:W-:Y:S01]  /*2790*/  ISETP.GT.U32.AND P6, PT, R5.reuse, R23, PT ;  /* 0x000000170500720c */ /* 0x040fe20003fc4070 */
[----:B------:R-:W-:Y:S01]  /*27a0*/  STL [R1+0x113c], R17 ;  /* 0x00113c1101007387 */ /* 0x000fe20000100800 */
[----:B------:R-:W-:Y:S01]  /*27b0*/  IABS R27, R10 ;  /* 0x0000000a001b7213 */ /* 0x000fe20000000000 */
[----:B------:R-:W-:Y:S01]  /*27c0*/  IMAD.MOV R8, RZ, RZ, -R8 ;  /* 0x000000ffff087224 */ /* 0x000fe200078e0a08 */
[----:B------:R-:W-:Y:S01]  /*27d0*/  IABS R28, R31 ;  /* 0x0000001f001c7213 */ /* 0x000fe20000000000 */
[--C-:B------:R-:W-:Y:S01]  /*27e0*/  @!P2 IMAD.IADD R24, R24, 0x1, -R5.reuse ;  /* 0x000000011818a824 */ /* 0x100fe200078e0a05 */
[----:B------:R-:W-:Y:S01]  /*27f0*/  ISETP.GE.AND P2, PT, R30, RZ, PT ;  /* 0x000000ff1e00720c */ /* 0x000fe20003f46270 */
[----:B------:R-:W-:Y:S01]  /*2800*/  IMAD R26, R5, R8, R26 ;  /* 0x00000008051a7224 */ /* 0x000fe200078e021a */
[----:B------:R-:W-:Y:S01]  /*2810*/  LOP3.LUT R30, R7, 0x1c4, RZ, 0xfc, !PT ;  /* 0x000001c4071e7812 */ /* 0x000fe200078efcff */
[--C-:B------:R-:W-:Y:S01]  /*2820*/  @!P4 IMAD.IADD R22, R22, 0x1, -R5.reuse ;  /* 0x000000011616c824 */ /* 0x100fe200078e0a05 */
[----:B------:R-:W-:Y:S01]  /*2830*/  ISETP.GE.AND P4, PT, R9, RZ, PT ;  /* 0x000000ff0900720c */ /* 0x000fe20003f86270 */
[----:B------:R-:W-:Y:S01]  /*2840*/  IMAD.HI.U32 R8, R2, R27, RZ ;  /* 0x0000001b02087227 */ /* 0x000fe200078e00ff */
[----:B------:R-:W-:Y:S01]  /*2850*/  IABS R29, R30 ;  /* 0x0000001e001d7213 */ /* 0x000fe20000000000 */
[----:B------:R-:W-:Y:S01]  /*2860*/  STL [R1+0x1140], R18 ;  /* 0x0011401201007387 */ /* 0x000fe20000100800 */
[----:B------:R-:W-:Y:S01]  /*2870*/  IABS R84, R89 ;  /* 0x0000005900547213 */ /* 0x000fe20000000000 */
[--C-:B------:R-:W-:Y:S01]  /*2880*/  @!P1 IMAD.IADD R25, R25, 0x1, -R5.reuse ;  /* 0x0000000119199824 */ /* 0x100fe200078e0a05 */
[----:B------:R-:W-:Y:S01]  /*2890*/  ISETP.GE.AND P1, PT, R10, RZ, PT ;  /* 0x000000ff0a00720c */ /* 0x000fe20003f26270 */
[----:B------:R-:W-:Y:S01]  /*28a0*/  @!P6 IMAD.IADD R23, R23, 0x1, -R5 ;  /* 0x000000011717e824 */ /* 0x000fe200078e0a05 */
[----:B------:R-:W-:Y:S01]  /*28b0*/  ISETP.GT.U32.AND P6, PT, R5, R26, PT ;  /* 0x0000001a0500720c */ /* 0x000fe20003fc4070 */
[----:B------:R-:W-:Y:S01]  /*28c0*/  IMAD.MOV R8, RZ, RZ, -R8 ;  /* 0x000000ffff087224 */ /* 0x000fe200078e0a08 */
[----:B------:R-:W-:Y:S01]  /*28d0*/  LOP3.LUT R90, R7, 0x156, RZ, 0xfc, !PT ;  /* 0x00000156075a7812 */ /* 0x000fe200078efcff */
[----:B------:R-:W-:Y:S01]  /*28e0*/  @!P5 IMAD.MOV R22, RZ, RZ, -R22 ;  /* 0x000000ffff16d224 */ /* 0x000fe200078e0a16 */
[C---:B------:R-:W-:Y:S01]  /*28f0*/  ISETP.GT.U32.AND P5, PT, R5.reuse, R25, PT ;  /* 0x000000190500720c */ /* 0x040fe20003fa4070 */
[----:B------:R-:W-:Y:S01]  /*2900*/  IMAD R27, R5, R8, R27 ;  /* 0x00000008051b7224 */ /* 0x000fe200078e021b */
[C---:B------:R-:W-:Y:S01]  /*2910*/  LOP3.LUT R95, R7.reuse, 0x146, RZ, 0xfc, !PT ;  /* 0x00000146075f7812 */ /* 0x040fe200078efcff */
[----:B------:R-:W-:Y:S01]  /*2920*/  IMAD.HI.U32 R8, R2, R29, RZ ;  /* 0x0000001d02087227 */ /* 0x000fe200078e00ff */
[C---:B------:R-:W-:Y:S01]  /*2930*/  LOP3.LUT R94, R7.reuse, 0x148, RZ, 0xfc, !PT ;  /* 0x00000148075e7812 */ /* 0x040fe200078efcff */
[----:B------:R-:W-:Y:S01]  /*2940*/  STL [R1+0x1144], R19 ;  /* 0x0011441301007387 */ /* 0x000fe20000100800 */
[----:B------:R-:W-:Y:S01]  /*2950*/  LOP3.LUT R96, R7, 0x144, RZ, 0xfc, !PT ;  /* 0x0000014407607812 */ /* 0x000fe200078efcff */
[----:B------:R-:W-:Y:S01]  /*2960*/  @!P0 IMAD.MOV R23, RZ, RZ, -R23 ;  /* 0x000000ffff178224 */ /* 0x000fe200078e0a17 */
[----:B------:R-:W-:Y:S01]  /*2970*/  ISETP.GT.U32.AND P0, PT, R5, R27, PT ;  /* 0x0000001b0500720c */ /* 0x000fe20003f04070 */
[----:B------:R-:W-:Y:S01]  /*2980*/  IMAD.MOV R8, RZ, RZ, -R8 ;  /* 0x000000ffff087224 */ /* 0x000fe200078e0a08 */
[----:B------:R-:W-:Y:S01]  /*2990*/  IABS R92, R95 ;  /* 0x0000005f005c7213 */ /* 0x000fe20000000000 */
[--C-:B------:R-:W-:Y:S01]  /*29a0*/  @!P6 IMAD.IADD R26, R26, 0x1, -R5.reuse ;  /* 0x000000011a1ae824 */ /* 0x100fe200078e0a05 */
[----:B------:R-:W-:Y:S01]  /*29b0*/  IABS R91, R94 ;  /* 0x0000005e005b7213 */ /* 0x000fe20000000000 */
[----:B------:R-:W-:Y:S01]  /*29c0*/  @!P5 IMAD.IADD R25, R25, 0x1, -R5 ;  /* 0x000000011919d824 */ /* 0x000fe200078e0a05 */
[----:B------:R-:W-:Y:S01]  /*29d0*/  IABS R93, R96 ;  /* 0x00000060005d7213 */ /* 0x000fe20000000000 */
[C---:B------:R-:W-:Y:S01]  /*29e0*/  IMAD R29, R5.reuse, R8, R29 ;  /* 0x00000008051d7224 */ /* 0x040fe200078e021d */
[----:B------:R-:W-:Y:S01]  /*29f0*/  ISETP.GT.U32.AND P6, PT, R5, R26, PT ;  /* 0x0000001a0500720c */ /* 0x000fe20003fc4070 */
[----:B------:R-:W-:Y:S01]  /*2a00*/  IMAD.HI.U32 R9, R2, R28, RZ ;  /* 0x0000001c02097227 */ /* 0x000fe200078e00ff */
[C---:B------:R-:W-:Y:S01]  /*2a10*/  LOP3.LUT R98, R7.reuse, 0x13e, RZ, 0xfc, !PT ;  /* 0x0000013e07627812 */ /* 0x040fe200078efcff */
[----:B------:R-:W-:Y:S01]  /*2a20*/  STL [R1+0x1148], R20 ;  /* 0x0011481401007387 */ /* 0x000fe20000100800 */
[----:B------:R-:W-:Y:S01]  /*2a30*/  LOP3.LUT R100, R7, 0x13c, RZ, 0xfc, !PT ;  /* 0x0000013c07647812 */ /* 0x000fe200078efcff */
[----:B------:R-:W-:Y:S01]  /*2a40*/  @!P4 IMAD.MOV R25, RZ, RZ, -R25 ;  /* 0x000000ffff19c224 */ /* 0x000fe200078e0a19 */
[----:B------:R-:W-:Y:S01]  /*2a50*/  ISETP.GT.U32.AND P4, PT, R5, R29, PT ;  /* 0x0000001d0500720c */ /* 0x000fe20003f84070 */
[----:B------:R-:W-:Y:S01]  /*2a60*/  IMAD.MOV R9, RZ, RZ, -R9 ;  /* 0x000000ffff097224 */ /* 0x000fe200078e0a09 */
[----:B------:R-:W-:Y:S01]  /*2a70*/  LOP3.LUT R101, R7, 0x13a, RZ, 0xfc, !PT ;  /* 0x0000013a07657812 */ /* 0x000fe200078efcff */
[--C-:B------:R-:W-:Y:S01]  /*2a80*/  @!P0 IMAD.IADD R27, R27, 0x1, -R5.reuse ;  /* 0x000000011b1b8824 */ /* 0x100fe200078e0a05 */
[----:B------:R-:W-:Y:S01]  /*2a90*/  IABS R97, R100 ;  /* 0x0000006400617213 */ /* 0x000fe20000000000 */
[----:B------:R-:W-:Y:S01]  /*2aa0*/  IMAD R28, R5, R9, R28 ;  /* 0x00000009051c7224 */ /* 0x000fe200078e021c */
[----:B------:R-:W-:Y:S01]  /*2ab0*/  LOP3.LUT R9, R7, 0x1c2, RZ, 0xfc, !PT ;  /* 0x000001c207097812 */ /* 0x000fe200078efcff */
[----:B------:R-:W-:Y:S01]  /*2ac0*/  @!P3 IMAD.MOV R24, RZ, RZ, -R24 ;  /* 0x000000ffff18b224 */ /* 0x000fe200078e0a18 */
[C---:B------:R-:W-:Y:S01]  /*2ad0*/  ISETP.GT.U32.AND P0, PT, R5.reuse, R27, PT ;  /* 0x0000001b0500720c */ /* 0x040fe20003f04070 */
[--C-:B------:R-:W-:Y:S01]  /*2ae0*/  @!P6 IMAD.IADD R26, R26, 0x1, -R5.reuse ;  /* 0x000000011a1ae824 */ /* 0x100fe200078e0a05 */
[----:B------:R-:W-:Y:S01]  /*2af0*/  ISETP.GT.U32.AND P5, PT, R5, R28, PT ;  /* 0x0000001c0500720c */ /* 0x000fe20003fa4070 */
[----:B------:R-:W-:Y:S01]  /*2b00*/  IMAD.HI.U32 R10, R2, R33, RZ ;  /* 0x00000021020a7227 */ /* 0x000fe200078e00ff */
[----:B------:R-:W-:Y:S01]  /*2b10*/  ISETP.GE.AND P3, PT, R31, RZ, PT ;  /* 0x000000ff1f00720c */ /* 0x000fe20003f66270 */
[----:B------:R3:W-:Y:S01]  /*2b20*/  STL [R1+0x114c], R21 ;  /* 0x00114c1501007387 */ /* 0x0007e20000100800 */
[----:B------:R-:W-:Y:S01]  /*2b30*/  IABS R31, R32 ;  /* 0x00000020001f7213 */ /* 0x000fe20000000000 */
[----:B------:R-:W-:Y:S01]  /*2b40*/  @!P4 IMAD.IADD R29, R29, 0x1, -R5 ;  /* 0x000000011d1dc824 */ /* 0x000fe200078e0a05 */
[----:B------:R-:W-:Y:S01]  /*2b50*/  ISETP.GE.AND P6, PT, R30, RZ, PT ;  /* 0x000000ff1e00720c */ /* 0x000fe20003fc6270 */
[----:B------:R-:W-:Y:S01]  /*2b60*/  @!P2 IMAD.MOV R26, RZ, RZ, -R26 ;  /* 0x000000ffff1aa224 */ /* 0x000fe200078e0a1a */
[----:B------:R-:W-:Y:S01]  /*2b70*/  IABS R30, R9 ;  /* 0x00000009001e7213 */ /* 0x000fe20000000000 */
[----:B------:R-:W-:Y:S01]  /*2b80*/  IMAD.MOV R10, RZ, RZ, -R10 ;  /* 0x000000ffff0a7224 */ /* 0x000fe200078e0a0a */
[----:B------:R-:W-:Y:S01]  /*2b90*/  ISETP.GE.AND P2, PT, R9, RZ, PT ;  /* 0x000000ff0900720c */ /* 0x000fe20003f46270 */
[----:B------:R-:W-:Y:S01]  /*2ba0*/  IMAD.HI.U32 R9, R2, R31, RZ ;  /* 0x0000001f02097227 */ /* 0x000fe200078e00ff */
[----:B------:R-:W-:-:S02]  /*2bb0*/  ISETP.GT.U32.AND P4, PT, R5, R29, PT ;  /* 0x0000001d0500720c */ /* 0x000fc40003f84070 */
[----:B------:R-:W-:Y:S01]  /*2bc0*/  IABS R99, R101 ;  /* 0x0000006500637213 */ /* 0x000fe20000000000 */
[----:B------:R-:W-:Y:S01]  /*2bd0*/  @!P0 IMAD.IADD R27, R27, 0x1, -R5 ;  /* 0x000000011b1b8824 */ /* 0x000fe200078e0a05 */
[----:B------:R-:W-:Y:S01]  /*2be0*/  ISETP.GE.AND P0, PT, R32, RZ, PT ;  /* 0x000000ff2000720c */ /* 0x000fe20003f06270 */
[----:B------:R-:W-:Y:S01]  /*2bf0*/  IMAD.MOV R32, RZ, RZ, -R9 ;  /* 0x000000ffff207224 */ /* 0x000fe200078e0a09 */
[C---:B------:R-:W-:Y:S01]  /*2c00*/  LOP3.LUT R104, R7.reuse, 0x136, RZ, 0xfc, !PT ;  /* 0x0000013607687812 */ /* 0x040fe200078efcff */
[----:B------:R-:W-:Y:S01]  /*2c10*/  @!P5 IMAD.IADD R28, R28, 0x1, -R5 ;  /* 0x000000011c1cd824 */ /* 0x000fe200078e0a05 */
[----:B------:R-:W-:Y:S01]  /*2c20*/  LOP3.LUT R105, R7, 0x134, RZ, 0xfc, !PT ;  /* 0x0000013407697812 */ /* 0x000fe200078efcff */
[----:B------:R-:W-:Y:S01]  /*2c30*/  IMAD R31, R5, R32, R31 ;  /* 0x00000020051f7224 */ /* 0x000fe200078e021f */
[----:B------:R-:W-:Y:S01]  /*2c40*/  LOP3.LUT R106, R7, 0x132, RZ, 0xfc, !PT ;  /* 0x00000132076a7812 */ /* 0x000fe200078efcff */
[----:B------:R-:W-:Y:S01]  /*2c50*/  IMAD.HI.U32 R8, R2, R30, RZ ;  /* 0x0000001e02087227 */ /* 0x000fe200078e00ff */
[----:B------:R-:W-:-:S02]  /*2c60*/  ISETP.GT.U32.AND P5, PT, R5, R28, PT ;  /* 0x0000001c0500720c */ /* 0x000fc40003fa4070 */
[----:B------:R-:W-:Y:S01]  /*2c70*/  IABS R102, R106 ;  /* 0x0000006a00667213 */ /* 0x000fe20000000000 */
[----:B------:R-:W-:Y:S01]  /*2c80*/  @!P4 IMAD.IADD R29, R29, 0x1, -R5 ;  /* 0x000000011d1dc824 */ /* 0x000fe200078e0a05 */
[----:B------:R-:W-:Y:S01]  /*2c90*/  ISETP.GT.U32.AND P4, PT, R5, R31, PT ;  /* 0x0000001f0500720c */ /* 0x000fe20003f84070 */
[----:B------:R-:W-:Y:S01]  /*2ca0*/  IMAD.MOV R8, RZ, RZ, -R8 ;  /* 0x000000ffff087224 */ /* 0x000fe200078e0a08 */
[----:B------:R-:W-:Y:S01]  /*2cb0*/  LOP3.LUT R107, R7, 0x130, RZ, 0xfc, !PT ;  /* 0x00000130076b7812 */ /* 0x000fe200078efcff */
[----:B------:R-:W-:Y:S01]  /*2cc0*/  IMAD R32, R5, R10, R33 ;  /* 0x0000000a05207224 */ /* 0x000fe200078e0221 */
[----:B------:R-:W-:Y:S01]  /*2cd0*/  LOP3.LUT R108, R7, 0x12a, RZ, 0xfc, !PT ;  /* 0x0000012a076c7812 */ /* 0x000fe200078efcff */
[----:B------:R-:W-:Y:S01]  /*2ce0*/  IMAD R30, R5, R8, R30 ;  /* 0x00000008051e7224 */ /* 0x000fe200078e021e */
[----:B------:R-:W-:Y:S01]  /*2cf0*/  LOP3.LUT R8, R7, 0x1bc, RZ, 0xfc, !PT ;  /* 0x000001bc07087812 */ /* 0x000fe200078efcff */
[----:B------:R-:W-:Y:S01]  /*2d00*/  @!P1 IMAD.MOV R27, RZ, RZ, -R27 ;  /* 0x000000ffff1b9224 */ /* 0x000fe200078e0a1b */
[----:B------:R-:W-:Y:S01]  /*2d10*/  IABS R103, R107 ;  /* 0x0000006b00677213 */ /* 0x000fe20000000000 */
[----:B------:R-:W-:Y:S01]  /*2d20*/  @!P5 IMAD.IADD R28, R28, 0x1, -R5 ;  /* 0x000000011c1cd824 */ /* 0x000fe200078e0a05 */
[----:B------:R-:W-:Y:S01]  /*2d30*/  ISETP.GE.AND P5, PT, R34, RZ, PT ;  /* 0x000000ff2200720c */ /* 0x000fe20003fa6270 */
[----:B------:R-:W-:Y:S01]  /*2d40*/  @!P6 IMAD.MOV R29, RZ, RZ, -R29 ;  /* 0x000000ffff1de224 */ /* 0x000fe200078e0a1d */
[----:B------:R-:W-:Y:S01]  /*2d50*/  IABS R34, R8 ;  /* 0x0000000800227213 */ /* 0x000fe20000000000 */
[----:B------:R-:W-:Y:S01]  /*2d60*/  @!P4 IMAD.IADD R31, R31, 0x1, -R5 ;  /* 0x000000011f1fc824 */ /* 0x000fe200078e0a05 */
[C---:B------:R-:W-:Y:S01]  /*2d70*/  ISETP.GT.U32.AND P1, PT, R5.reuse, R30, PT ;  /* 0x0000001e0500720c */ /* 0x040fe20003f24070 */
[----:B------:R-:W-:Y:S01]  /*2d80*/  @!P3 IMAD.MOV R28, RZ, RZ, -R28 ;  /* 0x000000ffff1cb224 */ /* 0x000fe200078e0a1c */
[----:B------:R-:W-:Y:S01]  /*2d90*/  ISETP.GE.AND P3, PT, R8, RZ, PT ;  /* 0x000000ff0800720c */ /* 0x000fe20003f66270 */
[----:B------:R-:W-:Y:S01]  /*2da0*/  IMAD.HI.U32 R8, R2, R34, RZ ;  /* 0x0000002202087227 */ /* 0x000fe200078e00ff */
[----:B------:R-:W-:-:S02]  /*2db0*/  ISETP.GT.U32.AND P4, PT, R5, R31, PT ;  /* 0x0000001f0500720c */ /* 0x000fc40003f84070 */
[----:B------:R-:W-:Y:S01]  /*2dc0*/  ISETP.GT.U32.AND P6, PT, R5, R32, PT ;  /* 0x000000200500720c */ /* 0x000fe20003fc4070 */
[C---:B------:R-:W-:Y:S01]  /*2dd0*/  IMAD.HI.U32 R9, R2.reuse, R35, RZ ;  /* 0x0000002302097227 */ /* 0x040fe200078e00ff */
[C---:B------:R-:W-:Y:S02]  /*2de0*/  LOP3.LUT R112, R7.reuse, 0x128, RZ, 0xfc, !PT ;  /* 0x0000012807707812 */ /* 0x040fe400078efcff */
[C---:B------:R-:W-:Y:S01]  /*2df0*/  LOP3.LUT R113, R7.reuse, 0x126, RZ, 0xfc, !PT ;  /* 0x0000012607717812 */ /* 0x040fe200078efcff */
[----:B------:R-:W-:Y:S01]  /*2e00*/  IMAD.HI.U32 R33, R2, R38, RZ ;  /* 0x0000002602217227 */ /* 0x000fe200078e00ff */
[C---:B------:R-:W-:Y:S02]  /*2e10*/  LOP3.LUT R114, R7.reuse, 0x124, RZ, 0xfc, !PT ;  /* 0x0000012407727812 */ /* 0x040fe400078efcff */
[C---:B------:R-:W-:Y:S01]  /*2e20*/  LOP3.LUT R116, R7.reuse, 0x120, RZ, 0xfc, !PT ;  /* 0x0000012007747812 */ /* 0x040fe200078efcff */
[----:B------:R-:W-:Y:S01]  /*2e30*/  IMAD.MOV R8, RZ, RZ, -R8 ;  /* 0x000000ffff087224 */ /* 0x000fe200078e0a08 */
[----:B------:R-:W-:Y:S01]  /*2e40*/  IABS R109, R114 ;  /* 0x00000072006d7213 */ /* 0x000fe20000000000 */
[----:B------:R-:W-:Y:S01]  /*2e50*/  IMAD.MOV R36, RZ, RZ, -R9 ;  /* 0x000000ffff247224 */ /* 0x000fe200078e0a09 */
[----:B------:R-:W-:Y:S01]  /*2e60*/  IABS R111, R116 ;  /* 0x00000074006f7213 */ /* 0x000fe20000000000 */
[----:B------:R-:W-:Y:S01]  /*2e70*/  IMAD.MOV R9, RZ, RZ, -R33 ;  /* 0x000000ffff097224 */ /* 0x000fe200078e0a21 */
[----:B------:R-:W-:Y:S01]  /*2e80*/  LOP3.LUT R115, R7, 0x122, RZ, 0xfc, !PT ;  /* 0x0000012207737812 */ /* 0x000fe200078efcff */
[----:B------:R-:W-:Y:S01]  /*2e90*/  IMAD R33, R5, R8, R34 ;  /* 0x0000000805217224 */ /* 0x000fe200078e0222 */
[----:B------:R-:W-:Y:S01]  /*2ea0*/  LOP3.LUT R117, R7, 0x11e, RZ, 0xfc, !PT ;  /* 0x0000011e07757812 */ /* 0x000fe200078efcff */
[----:B------:R-:W-:Y:S01]  /*2eb0*/  @!P1 IMAD.IADD R30, R30, 0x1, -R5 ;  /* 0x000000011e1e9824 */ /* 0x000fe200078e0a05 */
[----:B------:R-:W-:Y:S01]  /*2ec0*/  IABS R110, R115 ;  /* 0x00000073006e7213 */ /* 0x000fe20000000000 */
[----:B------:R-:W-:Y:S01]  /*2ed0*/  IMAD R34, R5, R36, R35 ;  /* 0x0000002405227224 */ /* 0x000fe200078e0223 */
[----:B------:R-:W-:Y:S01]  /*2ee0*/  LOP3.LUT R123, R7, 0x110, RZ, 0xfc, !PT ;  /* 0x00000110077b7812 */ /* 0x000fe200078efcff */
[--C-:B------:R-:W-:Y:S01]  /*2ef0*/  @!P4 IMAD.IADD R31, R31, 0x1, -R5.reuse ;  /* 0x000000011f1fc824 */ /* 0x100fe200078e0a05 */
[C---:B------:R-:W-:Y:S01]  /*2f00*/  ISETP.GT.U32.AND P1, PT, R5.reuse, R30, PT ;  /* 0x0000001e0500720c */ /* 0x040fe20003f24070 */
[----:B------:R-:W-:Y:S01]  /*2f10*/  @!P6 IMAD.IADD R32, R32, 0x1, -R5 ;  /* 0x000000012020e824 */ /* 0x000fe200078e0a05 */
[C---:B------:R-:W-:Y:S01]  /*2f20*/  ISETP.GT.U32.AND P4, PT, R5.reuse, R33, PT ;  /* 0x000000210500720c */ /* 0x040fe20003f84070 */
[----:B------:R-:W-:Y:S01]  /*2f30*/  IMAD.HI.U32 R10, R2, R37, RZ ;  /* 0x00000025020a7227 */ /* 0x000fe200078e00ff */
[----:B------:R-:W-:-:S02]  /*2f40*/  ISETP.GT.U32.AND P6, PT, R5, R34, PT ;  /* 0x000000220500720c */ /* 0x000fc40003fc4070 */
[----:B------:R-:W-:Y:S01]  /*2f50*/  IABS R119, R123 ;  /* 0x0000007b00777213 */ /* 0x000fe20000000000 */
[----:B------:R-:W-:Y:S01]  /*2f60*/  IMAD.MOV R10, RZ, RZ, -R10 ;  /* 0x000000ffff0a7224 */ /* 0x000fe200078e0a0a */
[----:B------:R-:W-:Y:S01]  /*2f70*/  LOP3.LUT R122, R7, 0x112, RZ, 0xfc, !PT ;  /* 0x00000112077a7812 */ /* 0x000fe200078efcff */
[C---:B------:R-:W-:Y:S01]  /*2f80*/  IMAD R36, R5.reuse, R9, R38 ;  /* 0x0000000905247224 */ /* 0x040fe200078e0226 */
[----:B------:R-:W-:Y:S01]  /*2f90*/  IABS R38, R44 ;  /* 0x0000002c00267213 */ /* 0x000fe20000000000 */
[----:B------:R-:W-:Y:S01]  /*2fa0*/  IMAD R35, R5, R10, R37 ;  /* 0x0000000a05237224 */ /* 0x000fe200078e0225 */
[----:B------:R-:W-:Y:S01]  /*2fb0*/  IABS R37, R43 ;  /* 0x0000002b00257213 */ /* 0x000fe20000000000 */
[--C-:B------:R-:W-:Y:S01]  /*2fc0*/  @!P1 IMAD.IADD R30, R30, 0x1, -R5.reuse ;  /* 0x000000011e1e9824 */ /* 0x100fe200078e0a05 */
[----:B------:R-:W-:Y:S01]  /*2fd0*/  ISETP.GE.AND P1, PT, R39, RZ, PT ;  /* 0x000000ff2700720c */ /* 0x000fe20003f26270 */
[--C-:B------:R-:W-:Y:S01]  /*2fe0*/  @!P4 IMAD.IADD R33, R33, 0x1, -R5.reuse ;  /* 0x000000012121c824 */ /* 0x100fe200078e0a05 */
[C---:B------:R-:W-:Y:S01]  /*2ff0*/  ISETP.GT.U32.AND P4, PT, R5.reuse, R32, PT ;  /* 0x000000200500720c */ /* 0x040fe20003f84070 */
[----:B------:R-:W-:Y:S01]  /*3000*/  @!P6 IMAD.IADD R34, R34, 0x1, -R5 ;  /* 0x000000012222e824 */ /* 0x000fe200078e0a05 */
[----:B------:R-:W-:Y:S01]  /*3010*/  IABS R39, R45 ;  /* 0x0000002d00277213 */ /* 0x000fe20000000000 */
[----:B------:R-:W-:Y:S01]  /*3020*/  @!P2 IMAD.MOV R30, RZ, RZ, -R30 ;  /* 0x000000ffff1ea224 */ /* 0x000fe200078e0a1e */
[C---:B------:R-:W-:Y:S01]  /*3030*/  ISETP.GT.U32.AND P2, PT, R5.reuse, R33, PT ;  /* 0x000000210500720c */ /* 0x040fe20003f44070 */
[----:B------:R-:W-:Y:S01]  /*3040*/  IMAD.HI.U32 R8, R2, R37, RZ ;  /* 0x0000002502087227 */ /* 0x000fe200078e00ff */
[----:B------:R-:W-:-:S02]  /*3050*/  ISETP.GT.U32.AND P6, PT, R5, R34, PT ;  /* 0x000000220500720c */ /* 0x000fc40003fc4070 */
[----:B------:R-:W-:Y:S01]  /*3060*/  IABS R118, R122 ;  /* 0x0000007a00767213 */ /* 0x000fe20000000000 */
[----:B------:R-:W-:Y:S01]  /*3070*/  IMAD.HI.U32 R9, R2, R38, RZ ;  /* 0x0000002602097227 */ /* 0x000fe200078e00ff */
[C---:B------:R-:W-:Y:S02]  /*3080*/  LOP3.LUT R124, R7.reuse, 0x10e, RZ, 0xfc, !PT ;  /* 0x0000010e077c7812 */ /* 0x040fe400078efcff */
[C---:B------:R-:W-:Y:S01]  /*3090*/  LOP3.LUT R125, R7.reuse, 0x10c, RZ, 0xfc, !PT ;  /* 0x0000010c077d7812 */ /* 0x040fe200078efcff */
[----:B------:R-:W-:Y:S01]  /*30a0*/  IMAD.MOV R8, RZ, RZ, -R8 ;  /* 0x000000ffff087224 */ /* 0x000fe200078e0a08 */
[----:B------:R-:W-:Y:S01]  /*30b0*/  IABS R120, R124 ;  /* 0x0000007c00787213 */ /* 0x000fe20000000000 */
[----:B------:R-:W-:Y:S01]  /*30c0*/  IMAD.MOV R10, RZ, RZ, -R9 ;  /* 0x000000ffff0a7224 */ /* 0x000fe200078e0a09 */
[----:B------:R-:W-:Y:S01]  /*30d0*/  LOP3.LUT R126, R7, 0x10a, RZ, 0xfc, !PT ;  /* 0x0000010a077e7812 */ /* 0x000fe200078efcff */
[----:B------:R-:W-:Y:S01]  /*30e0*/  @!P0 IMAD.MOV R31, RZ, RZ, -R31 ;  /* 0x000000ffff1f8224 */ /* 0x000fe200078e0a1f */
[C---:B------:R-:W-:Y:S01]  /*30f0*/  ISETP.GT.U32.AND P0, PT, R5.reuse, R35, PT ;  /* 0x000000230500720c */ /* 0x040fe20003f04070 */
[----:B------:R-:W-:Y:S01]  /*3100*/  @!P4 IMAD.IADD R32, R32, 0x1, -R5 ;  /* 0x000000012020c824 */ /* 0x000fe200078e0a05 */
[C---:B------:R-:W-:Y:S01]  /*3110*/  ISETP.GT.U32.AND P4, PT, R5.reuse, R36, PT ;  /* 0x000000240500720c */ /* 0x040fe20003f84070 */
[C---:B------:R-:W-:Y:S01]  /*3120*/  IMAD R37, R5.reuse, R8, R37 ;  /* 0x0000000805257224 */ /* 0x040fe200078e0225 */
[----:B------:R-:W-:Y:S01]  /*3130*/  IABS R121, R125 ;  /* 0x0000007d00797213 */ /* 0x000fe20000000000 */
[----:B------:R-:W-:Y:S01]  /*3140*/  IMAD R38, R5, R10, R38 ;  /* 0x0000000a05267224 */ /* 0x000fe200078e0226 */
[----:B------:R-:W-:Y:S01]  /*3150*/  LOP3.LUT R10, R7, 0x1ac, RZ, 0xfc, !PT ;  /* 0x000001ac070a7812 */ /* 0x000fe200078efcff */
[--C-:B------:R-:W-:Y:S01]  /*3160*/  @!P2 IMAD.IADD R33, R33, 0x1, -R5.reuse ;  /* 0x000000012121a824 */ /* 0x100fe200078e0a05 */
[C---:B------:R-:W-:Y:S01]  /*3170*/  ISETP.GT.U32.AND P2, PT, R5.reuse, R37, PT ;  /* 0x000000250500720c */ /* 0x040fe20003f44070 */
[----:B------:R-:W-:Y:S01]  /*3180*/  @!P6 IMAD.IADD R34, R34, 0x1, -R5 ;  /* 0x000000012222e824 */ /* 0x000fe200078e0a05 */
[----:B------:R-:W-:Y:S01]  /*3190*/  ISETP.GT.U32.AND P6, PT, R5, R38, PT ;  /* 0x000000260500720c */ /* 0x000fe20003fc4070 */
[----:B------:R-:W-:Y:S01]  /*31a0*/  IMAD.HI.U32 R9, R2, R40, RZ ;  /* 0x0000002802097227 */ /* 0x000fe200078e00ff */
[----:B------:R-:W-:-:S02]  /*31b0*/  LOP3.LUT R127, R7, 0x106, RZ, 0xfc, !PT ;  /* 0x00000106077f7812 */ /* 0x000fc400078efcff */
[----:B------:R-:W-:Y:S01]  /*31c0*/  LOP3.LUT R130, R7, 0x102, RZ, 0xfc, !PT ;  /* 0x0000010207827812 */ /* 0x000fe200078efcff */
[--C-:B------:R-:W-:Y:S01]  /*31d0*/  @!P0 IMAD.IADD R35, R35, 0x1, -R5.reuse ;  /* 0x0000000123238824 */ /* 0x100fe200078e0a05 */
[----:B------:R-:W-:Y:S01]  /*31e0*/  ISETP.GE.AND P0, PT, R41, RZ, PT ;  /* 0x000000ff2900720c */ /* 0x000fe20003f06270 */
[--C-:B------:R-:W-:Y:S01]  /*31f0*/  @!P4 IMAD.IADD R36, R36, 0x1, -R5.reuse ;  /* 0x000000012424c824 */ /* 0x100fe200078e0a05 */
[----:B------:R-:W-:Y:S01]  /*3200*/  IABS R41, R10 ;  /* 0x0000000a00297213 */ /* 0x000fe20000000000 */
[----:B------:R-:W-:Y:S01]  /*3210*/  @!P5 IMAD.MOV R32, RZ, RZ, -R32 ;  /* 0x000000ffff20d224 */ /* 0x000fe200078e0a20 */
[----:B------:R-:W-:Y:S01]  /*3220*/  ISETP.GE.AND P4, PT, R42, RZ, PT ;  /* 0x000000ff2a00720c */ /* 0x000fe20003f86270 */
[--C-:B------:R-:W-:Y:S01]  /*3230*/  @!P2 IMAD.IADD R37, R37, 0x1, -R5.reuse ;  /* 0x000000012525a824 */ /* 0x100fe200078e0a05 */
[C---:B------:R-:W-:Y:S01]  /*3240*/  ISETP.GT.U32.AND P2, PT, R5.reuse, R35, PT ;  /* 0x000000230500720c */ /* 0x040fe20003f44070 */
[----:B------:R-:W-:Y:S01]  /*3250*/  @!P6 IMAD.IADD R38, R38, 0x1, -R5 ;  /* 0x000000012626e824 */ /* 0x000fe200078e0a05 */
[C---:B------:R-:W-:Y:S01]  /*3260*/  ISETP.GT.U32.AND P6, PT, R5.reuse, R36, PT ;  /* 0x000000240500720c */ /* 0x040fe20003fc4070 */
[----:B------:R-:W-:Y:S01]  /*3270*/  IMAD.MOV R9, RZ, RZ, -R9 ;  /* 0x000000ffff097224 */ /* 0x000fe200078e0a09 */
[----:B------:R-:W-:Y:S01]  /*3280*/  ISETP.GT.U32.AND P5, PT, R5, R37, PT ;  /* 0x000000250500720c */ /* 0x000fe20003fa4070 */
[----:B------:R-:W-:Y:S01]  /*3290*/  IMAD.HI.U32 R8, R2, R39, RZ ;  /* 0x0000002702087227 */ /* 0x000fe200078e00ff */
[----:B------:R-:W-:-:S02]  /*32a0*/  IABS R42, R47 ;  /* 0x0000002f002a7213 */ /* 0x000fc40000000000 */
[----:B------:R-:W-:Y:S01]  /*32b0*/  LOP3.LUT R129, R7, 0x104, RZ, 0xfc, !PT ;  /* 0x0000010407817812 */ /* 0x000fe200078efcff */
[----:B------:R-:W-:Y:S01]  /*32c0*/  IMAD R40, R5, R9, R40 ;  /* 0x0000000905287224 */ /* 0x000fe200078e0228 */
[C---:B------:R-:W-:Y:S01]  /*32d0*/  LOP3.LUT R131, R7.reuse, 0xfe, RZ, 0xfc, !PT ;  /* 0x000000fe07837812 */ /* 0x040fe200078efcff */
[----:B------:R-:W-:Y:S01]  /*32e0*/  IMAD.MOV R8, RZ, RZ, -R8 ;  /* 0x000000ffff087224 */ /* 0x000fe200078e0a08 */
[----:B------:R-:W-:Y:S01]  /*32f0*/  LOP3.LUT R135, R7, 0xf8, RZ, 0xfc, !PT ;  /* 0x000000f807877812 */ /* 0x000fe200078efcff */
[----:B------:R-:W-:Y:S01]  /*3300*/  @!P3 IMAD.MOV R33, RZ, RZ, -R33 ;  /* 0x000000ffff21b224 */ /* 0x000fe200078e0a21 */
[----:B------:R-:W-:Y:S01]  /*3310*/  ISETP.GT.U32.AND P3, PT, R5, R38, PT ;  /* 0x000000260500720c */ /* 0x000fe20003f64070 */
[--C-:B------:R-:W-:Y:S01]  /*3320*/  @!P2 IMAD.IADD R35, R35, 0x1, -R5.reuse ;  /* 0x000000012323a824 */ /* 0x100fe200078e0a05 */
[----:B------:R-:W-:Y:S01]  /*3330*/  ISETP.GE.AND P2, PT, R43, RZ, PT ;  /* 0x000000ff2b00720c */ /* 0x000fe20003f46270 */
[----:B------:R-:W-:Y:S01]  /*3340*/  @!P6 IMAD.IADD R36, R36, 0x1, -R5 ;  /* 0x000000012424e824 */ /* 0x000fe200078e0a05 */
[C---:B------:R-:W-:Y:S01]  /*3350*/  ISETP.GT.U32.AND P6, PT, R5.reuse, R40, PT ;  /* 0x000000280500720c */ /* 0x040fe20003fc4070 */
[----:B------:R-:W-:Y:S01]  /*3360*/  IMAD R39, R5, R8, R39 ;  /* 0x0000000805277224 */ /* 0x000fe200078e0227 */
[----:B------:R-:W-:Y:S01]  /*3370*/  IABS R128, R131 ;  /* 0x0000008300807213 */ /* 0x000fe20000000000 */
[----:B------:R-:W-:Y:S01]  /*3380*/  IMAD.HI.U32 R8, R2, R41, RZ ;  /* 0x0000002902087227 */ /* 0x000fe200078e00ff */
[----:B------:R-:W-:-:S02]  /*3390*/  LOP3.LUT R136, R7, 0xf6, RZ, 0xfc, !PT ;  /* 0x000000f607887812 */ /* 0x000fc400078efcff */
[----:B------:R-:W-:Y:S01]  /*33a0*/  LOP3.LUT R138, R7, 0xf2, RZ, 0xfc, !PT ;  /* 0x000000f2078a7812 */ /* 0x000fe200078efcff */
[----:B------:R-:W-:Y:S01]  /*33b0*/  @!P5 IMAD.IADD R37, R37, 0x1, -R5 ;  /* 0x000000012525d824 */ /* 0x000fe200078e0a05 */
[----:B------:R-:W-:Y:S01]  /*33c0*/  ISETP.GE.AND P5, PT, R44, RZ, PT ;  /* 0x000000ff2c00720c */ /* 0x000fe20003fa6270 */
[----:B------:R-:W-:Y:S01]  /*33d0*/  IMAD.HI.U32 R9, R2, R42, RZ ;  /* 0x0000002a02097227 */ /* 0x000fe200078e00ff */
[----:B------:R-:W-:Y:S02]  /*33e0*/  IABS R132, R136 ;  /* 0x0000008800847213 */ /* 0x000fe40000000000 */
[----:B------:R-:W-:Y:S01]  /*33f0*/  IABS R134, R138 ;  /* 0x0000008a00867213 */ /* 0x000fe20000000000 */
[----:B------:R-:W-:Y:S01]  /*3400*/  IMAD.MOV R8, RZ, RZ, -R8 ;  /* 0x000000ffff087224 */ /* 0x000fe200078e0a08 */
[----:B------:R-:W-:Y:S01]  /*3410*/  LOP3.LUT R137, R7, 0xf4, RZ, 0xfc, !PT ;  /* 0x000000f407897812 */ /* 0x000fe200078efcff */
[----:B------:R-:W-:Y:S01]  /*3420*/  @!P1 IMAD.MOV R34, RZ, RZ, -R34 ;  /* 0x000000ffff229224 */ /* 0x000fe200078e0a22 */
[C---:B------:R-:W-:Y:S01]  /*3430*/  ISETP.GT.U32.AND P1, PT, R5.reuse, R39, PT ;  /* 0x000000270500720c */ /* 0x040fe20003f24070 */
[----:B------:R-:W-:Y:S01]  /*3440*/  IMAD.MOV R9, RZ, RZ, -R9 ;  /* 0x000000ffff097224 */ /* 0x000fe200078e0a09 */
[----:B------:R-:W-:Y:S01]  /*3450*/  IABS R133, R137 ;  /* 0x0000008900857213 */ /* 0x000fe20000000000 */
[----:B------:R-:W-:Y:S01]  /*3460*/  IMAD R41, R5, R8, R41 ;  /* 0x0000000805297224 */ /* 0x000fe200078e0229 */
[----:B------:R-:W-:Y:S01]  /*3470*/  LOP3.LUT R8, R7, 0x1a8, RZ, 0xfc, !PT ;  /* 0x000001a807087812 */ /* 0x000fe200078efcff */
[--C-:B------:R-:W-:Y:S01]  /*3480*/  @!P3 IMAD.IADD R38, R38, 0x1, -R5.reuse ;  /* 0x000000012626b824 */ /* 0x100fe200078e0a05 */
[----:B------:R-:W-:Y:S01]  /*3490*/  ISETP.GE.AND P3, PT, R45, RZ, PT ;  /* 0x000000ff2d00720c */ /* 0x000fe20003f66270 */
[----:B------:R-:W-:Y:S01]  /*34a0*/  @!P6 IMAD.IADD R40, R40, 0x1, -R5 ;  /* 0x000000012828e824 */ /* 0x000fe200078e0a05 */
[----:B------:R-:W-:Y:S01]  /*34b0*/  IABS R43, R8 ;  /* 0x00000008002b7213 */ /* 0x000fe20000000000 */
[----:B------:R-:W-:Y:S01]  /*34c0*/  IMAD R42, R5, R9, R42 ;  /* 0x00000009052a7224 */ /* 0x000fe200078e022a */
[----:B------:R-:W-:Y:S01]  /*34d0*/  LOP3.LUT R9, R7, 0x1a6, RZ, 0xfc, !PT ;  /* 0x000001a607097812 */ /* 0x000fe200078efcff */
[----:B------:R-:W-:Y:S01]  /*34e0*/  @!P2 IMAD.MOV R37, RZ, RZ, -R37 ;  /* 0x000000ffff25a224 */ /* 0x000fe200078e0a25 */
[C---:B------:R-:W-:Y:S01]  /*34f0*/  ISETP.GT.U32.AND P2, PT, R5.reuse, R41, PT ;  /* 0x000000290500720c */ /* 0x040fe20003f44070 */
[----:B------:R-:W-:Y:S01]  /*3500*/  @!P4 IMAD.MOV R36, RZ, RZ, -R36 ;  /* 0x000000ffff24c224 */ /* 0x000fe200078e0a24 */
[C---:B------:R-:W-:Y:S01]  /*3510*/  ISETP.GT.U32.AND P4, PT, R5.reuse, R40, PT ;  /* 0x000000280500720c */ /* 0x040fe20003f84070 */
[----:B------:R-:W-:Y:S01]  /*3520*/  @!P5 IMAD.MOV R38, RZ, RZ, -R38 ;  /* 0x000000ffff26d224 */ /* 0x000fe200078e0a26 */
[----:B------:R-:W-:Y:S01]  /*3530*/  ISETP.GT.U32.AND P5, PT, R5, R42, PT ;  /* 0x0000002a0500720c */ /* 0x000fe20003fa4070 */
[----:B------:R-:W-:Y:S01]  /*3540*/  @!P1 IMAD.IADD R39, R39, 0x1, -R5 ;  /* 0x0000000127279824 */ /* 0x000fe200078e0a05 */
[----:B------:R-:W-:Y:S01]  /*3550*/  IABS R44, R9 ;  /* 0x00000009002c7213 */ /* 0x000fe20000000000 */
[----:B------:R-:W-:Y:S01]  /*3560*/  @!P0 IMAD.MOV R35, RZ, RZ, -R35 ;  /* 0x000000ffff238224 */ /* 0x000fe200078e0a23 */
[----:B------:R-:W-:-:S02]  /*3570*/  ISETP.GE.AND P6, PT, R10, RZ, PT ;  /* 0x000000ff0a00720c */ /* 0x000fc40003fc6270 */
[----:B------:R-:W-:Y:S02]  /*3580*/  ISETP.GT.U32.AND P0, PT, R5, R39, PT ;  /* 0x000000270500720c */ /* 0x000fe40003f04070 */
[----:B------:R-:W-:Y:S01]  /*3590*/  ISETP.GE.AND P1, PT, R46, RZ, PT ;  /* 0x000000ff2e00720c */ /* 0x000fe20003f26270 */
[--C-:B------:R-:W-:Y:S01]  /*35a0*/  @!P2 IMAD.IADD R41, R41, 0x1, -R5.reuse ;  /* 0x000000012929a824 */ /* 0x100fe200078e0a05 */
[----:B------:R-:W-:Y:S01]  /*35b0*/  ISETP.GE.AND P2, PT, R9, RZ, PT ;  /* 0x000000ff0900720c */ /* 0x000fe20003f46270 */
[--C-:B------:R-:W-:Y:S01]  /*35c0*/  @!P4 IMAD.IADD R40, R40, 0x1, -R5.reuse ;  /* 0x000000012828c824 */ /* 0x100fe200078e0a05 */
[----:B------:R-:W-:Y:S01]  /*35d0*/  ISETP.GE.AND P4, PT, R8, RZ, PT ;  /* 0x000000ff0800720c */ /* 0x000fe20003f86270 */
[----:B------:R-:W-:Y:S01]  /*35e0*/  @!P5 IMAD.IADD R42, R42, 0x1, -R5 ;  /* 0x000000012a2ad824 */ /* 0x000fe200078e0a05 */
[----:B------:R-:W-:Y:S01]  /*35f0*/  ISETP.GT.U32.AND P5, PT, R5, R41, PT ;  /* 0x000000290500720c */ /* 0x000fe20003fa4070 */
[----:B------:R-:W-:Y:S01]  /*3600*/  IMAD.HI.U32 R8, R2, R43, RZ ;  /* 0x0000002b02087227 */ /* 0x000fe200078e00ff */
[----:B------:R-:W-:-:S02]  /*3610*/  LOP3.LUT R10, R7, 0x1a4, RZ, 0xfc, !PT ;  /* 0x000001a4070a7812 */ /* 0x000fc400078efcff */
[----:B------:R-:W-:Y:S01]  /*3620*/  LOP3.LUT R140, R7, 0xf0, RZ, 0xfc, !PT ;  /* 0x000000f0078c7812 */ /* 0x000fe200078efcff */
[----:B------:R-:W-:Y:S01]  /*3630*/  IMAD.MOV R8, RZ, RZ, -R8 ;  /* 0x000000ffff087224 */ /* 0x000fe200078e0a08 */
[----:B------:R-:W-:Y:S01]  /*3640*/  IABS R45, R10 ;  /* 0x0000000a002d7213 */ /* 0x000fe20000000000 */
[----:B------:R-:W-:Y:S01]  /*3650*/  @!P0 IMAD.IADD R39, R39, 0x1, -R5 ;  /* 0x0000000127278824 */ /* 0x000fe200078e0a05 */
[----:B------:R-:W-:Y:S01]  /*3660*/  ISETP.GE.AND P0, PT, R47, RZ, PT ;  /* 0x000000ff2f00720c */ /* 0x000fe20003f06270 */
[----:B------:R-:W-:Y:S01]  /*3670*/  IMAD R43, R5, R8, R43 ;  /* 0x00000008052b7224 */ /* 0x000fe200078e022b */
[C---:B------:R-:W-:Y:S01]  /*3680*/  LOP3.LUT R8, R7.reuse, 0x1a2, RZ, 0xfc, !PT ;  /* 0x000001a207087812 */ /* 0x040fe200078efcff */
[----:B------:R-:W-:Y:S01]  /*3690*/  IMAD.HI.U32 R9, R2, R44, RZ ;  /* 0x0000002c02097227 */ /* 0x000fe200078e00ff */
[----:B------:R-:W-:Y:S02]  /*36a0*/  LOP3.LUT R141, R7, 0xee, RZ, 0xfc, !PT ;  /* 0x000000ee078d7812 */ /* 0x000fe400078efcff */
[----:B------:R-:W-:Y:S01]  /*36b0*/  IABS R46, R8 ;  /* 0x00000008002e7213 */ /* 0x000fe20000000000 */
[----:B------:R-:W-:Y:S01]  /*36c0*/  @!P3 IMAD.MOV R39, RZ, RZ, -R39 ;  /* 0x000000ffff27b224 */ /* 0x000fe200078e0a27 */
[----:B------:R-:W-:Y:S01]  /*36d0*/  ISETP.GT.U32.AND P3, PT, R5, R42, PT ;  /* 0x0000002a0500720c */ /* 0x000fe20003f64070 */
[----:B------:R-:W-:Y:S01]  /*36e0*/  @!P5 IMAD.IADD R41, R41, 0x1, -R5 ;  /* 0x000000012929d824 */ /* 0x000fe200078e0a05 */
[----:B------:R-:W-:Y:S01]  /*36f0*/  ISETP.GT.U32.AND P5, PT, R5, R43, PT ;  /* 0x0000002b0500720c */ /* 0x000fe20003fa4070 */
[----:B------:R-:W-:Y:S01]  /*3700*/  IMAD.MOV R9, RZ, RZ, -R9 ;  /* 0x000000ffff097224 */ /* 0x000fe200078e0a09 */
[C---:B------:R-:W-:Y:S01]  /*3710*/  LOP3.LUT R142, R7.reuse, 0xec, RZ, 0xfc, !PT ;  /* 0x000000ec078e7812 */ /* 0x040fe200078efcff */
[----:B------:R-:W-:Y:S01]  /*3720*/  @!P6 IMAD.MOV R41, RZ, RZ, -R41 ;  /* 0x000000ffff29e224 */ /* 0x000fe200078e0a29 */
[----:B------:R-:W-:Y:S01]  /*3730*/  LOP3.LUT R143, R7, 0xea, RZ, 0xfc, !PT ;  /* 0x000000ea078f7812 */ /* 0x000fe200078efcff */
[----:B------:R-:W-:Y:S01]  /*3740*/  IMAD R44, R5, R9, R44 ;  /* 0x00000009052c7224 */ /* 0x000fe200078e022c */
[----:B------:R-:W-:Y:S01]  /*3750*/  LOP3.LUT R9, R7, 0x1a0, RZ, 0xfc, !PT ;  /* 0x000001a007097812 */ /* 0x000fe200078efcff */
[----:B------:R-:W-:Y:S01]  /*3760*/  @!P1 IMAD.MOV R40, RZ, RZ, -R40 ;  /* 0x000000ffff289224 */ /* 0x000fe200078e0a28 */
[----:B------:R-:W-:-:S02]  /*3770*/  ISETP.GE.AND P1, PT, R10, RZ, PT ;  /* 0x000000ff0a00720c */ /* 0x000fc40003f26270 */
[----:B------:R-:W-:Y:S01]  /*3780*/  ISETP.GT.U32.AND P6, PT, R5, R44, PT ;  /* 0x0000002c0500720c */ /* 0x000fe20003fc4070 */
[--C-:B------:R-:W-:Y:S01]  /*3790*/  @!P3 IMAD.IADD R42, R42, 0x1, -R5.reuse ;  /* 0x000000012a2ab824 */ /* 0x100fe200078e0a05 */
[----:B------:R-:W-:Y:S01]  /*37a0*/  ISETP.GE.AND P3, PT, R8, RZ, PT ;  /* 0x000000ff0800720c */ /* 0x000fe20003f66270 */
[----:B------:R-:W-:Y:S01]  /*37b0*/  @!P5 IMAD.IADD R43, R43, 0x1, -R5 ;  /* 0x000000012b2bd824 */ /* 0x000fe200078e0a05 */
[----:B------:R-:W-:Y:S01]  /*37c0*/  IABS R47, R9 ;  /* 0x00000009002f7213 */ /* 0x000fe20000000000 */
[C---:B------:R-:W-:Y:S01]  /*37d0*/  IMAD.HI.U32 R8, R2.reuse, R45, RZ ;  /* 0x0000002d02087227 */ /* 0x040fe200078e00ff */
[----:B------:R-:W-:Y:S02]  /*37e0*/  LOP3.LUT R144, R7, 0xe8, RZ, 0xfc, !PT ;  /* 0x000000e807907812 */ /* 0x000fe400078efcff */
[----:B------:R-:W-:Y:S01]  /*37f0*/  ISETP.GT.U32.AND P5, PT, R5, R43, PT ;  /* 0x0000002b0500720c */ /* 0x000fe20003fa4070 */
[----:B------:R-:W-:Y:S01]  /*3800*/  IMAD.MOV R10, RZ, RZ, -R8 ;  /* 0x000000ffff0a7224 */ /* 0x000fe200078e0a08 */
[----:B------:R-:W-:Y:S01]  /*3810*/  IABS R139, R144 ;  /* 0x00000090008b7213 */ /* 0x000fe20000000000 */
[----:B------:R-:W-:Y:S01]  /*3820*/  IMAD.HI.U32 R8, R2, R46, RZ ;  /* 0x0000002e02087227 */ /* 0x000fe200078e00ff */
[----:B------:R-:W-:-:S02]  /*3830*/  LOP3.LUT R145, R7, 0xe6, RZ, 0xfc, !PT ;  /* 0x000000e607917812 */ /* 0x000fc400078efcff */
[C---:B------:R-:W-:Y:S01]  /*3840*/  LOP3.LUT R146, R7.reuse, 0xe0, RZ, 0xfc, !PT ;  /* 0x000000e007927812 */ /* 0x040fe200078efcff */
[----:B------:R-:W-:Y:S01]  /*3850*/  @!P6 IMAD.IADD R44, R44, 0x1, -R5 ;  /* 0x000000012c2ce824 */ /* 0x000fe200078e0a05 */
[C---:B------:R-:W-:Y:S01]  /*3860*/  LOP3.LUT R148, R7.reuse, 0xda, RZ, 0xfc, !PT ;  /* 0x000000da07947812 */ /* 0x040fe200078efcff */
[----:B------:R-:W-:Y:S01]  /*3870*/  IMAD.MOV R8, RZ, RZ, -R8 ;  /* 0x000000ffff087224 */ /* 0x000fe200078e0a08 */
[----:B------:R-:W-:Y:S01]  /*3880*/  LOP3.LUT R149, R7, 0xd8, RZ, 0xfc, !PT ;  /* 0x000000d807957812 */ /* 0x000fe200078efcff */
[C---:B------:R-:W-:Y:S01]  /*3890*/  IMAD R45, R5.reuse, R10, R45 ;  /* 0x0000000a052d7224 */ /* 0x040fe200078e022d */
[C---:B------:R-:W-:Y:S01]  /*38a0*/  ISETP.GT.U32.AND P6, PT, R5.reuse, R44, PT ;  /* 0x0000002c0500720c */ /* 0x040fe20003fc4070 */
[----:B------:R-:W-:Y:S01]  /*38b0*/  IMAD R46, R5, R8, R46 ;  /* 0x00000008052e7224 */ /* 0x000fe200078e022e */
[----:B------:R-:W-:Y:S01]  /*38c0*/  LOP3.LUT R10, R7, 0x19c, RZ, 0xfc, !PT ;  /* 0x0000019c070a7812 */ /* 0x000fe200078efcff */
[----:B------:R-:W-:Y:S01]  /*38d0*/  IMAD.HI.U32 R8, R2, R47, RZ ;  /* 0x0000002f02087227 */ /* 0x000fe200078e00ff */
[----:B------:R-:W-:-:S02]  /*38e0*/  IABS R147, R149 ;  /* 0x0000009500937213 */ /* 0x000fc40000000000 */
[----:B------:R-:W-:Y:S01]  /*38f0*/  IABS R49, R10 ;  /* 0x0000000a00317213 */ /* 0x000fe20000000000 */
[----:B------:R-:W-:Y:S01]  /*3900*/  @!P0 IMAD.MOV R42, RZ, RZ, -R42 ;  /* 0x000000ffff2a8224 */ /* 0x000fe200078e0a2a */
[----:B------:R-:W-:Y:S01]  /*3910*/  ISETP.GE.AND P0, PT, R9, RZ, PT ;  /* 0x000000ff0900720c */ /* 0x000fe20003f06270 */
[----:B------:R-:W-:Y:S01]  /*3920*/  @!P5 IMAD.IADD R43, R43, 0x1, -R5 ;  /* 0x000000012b2bd824 */ /* 0x000fe200078e0a05 */
[----:B------:R-:W-:Y:S01]  /*3930*/  ISETP.GT.U32.AND P5, PT, R5, R45, PT ;  /* 0x0000002d0500720c */ /* 0x000fe20003fa4070 */
[----:B------:R-:W-:Y:S01]  /*3940*/  IMAD.HI.U32 R9, R2, R48, RZ ;  /* 0x0000003002097227 */ /* 0x000fe200078e00ff */
[C---:B------:R-:W-:Y:S02]  /*3950*/  LOP3.LUT R157, R7.reuse, 0xd0, RZ, 0xfc, !PT ;  /* 0x000000d0079d7812 */ /* 0x040fe400078efcff */
[----:B------:R-:W-:Y:S01]  /*3960*/  LOP3.LUT R154, R7, 0xd4, RZ, 0xfc, !PT ;  /* 0x000000d4079a7812 */ /* 0x000fe200078efcff */
[----:B------:R-:W-:Y:S01]  /*3970*/  IMAD.MOV R8, RZ, RZ, -R8 ;  /* 0x000000ffff087224 */ /* 0x000fe200078e0a08 */
[----:B------:R-:W-:Y:S01]  /*3980*/  IABS R152, R157 ;  /* 0x0000009d00987213 */ /* 0x000fe20000000000 */
[----:B------:R-:W-:Y:S01]  /*3990*/  IMAD.MOV R9, RZ, RZ, -R9 ;  /* 0x000000ffff097224 */ /* 0x000fe200078e0a09 */
[----:B------:R-:W-:Y:S01]  /*39a0*/  IABS R150, R154 ;  /* 0x0000009a00967213 */ /* 0x000fe20000000000 */
[----:B------:R-:W-:Y:S01]  /*39b0*/  IMAD R47, R5, R8, R47 ;  /* 0x00000008052f7224 */ /* 0x000fe200078e022f */
[----:B------:R-:W-:Y:S01]  /*39c0*/  LOP3.LUT R156, R7, 0xd2, RZ, 0xfc, !PT ;  /* 0x000000d2079c7812 */ /* 0x000fe200078efcff */
[----:B------:R-:W-:Y:S01]  /*39d0*/  IMAD R48, R5, R9, R48 ;  /* 0x0000000905307224 */ /* 0x000fe200078e0230 */
[----:B------:R-:W-:Y:S01]  /*39e0*/  LOP3.LUT R158, R7, 0xce, RZ, 0xfc, !PT ;  /* 0x000000ce079e7812 */ /* 0x000fe200078efcff */
[--C-:B------:R-:W-:Y:S01]  /*39f0*/  @!P6 IMAD.IADD R44, R44, 0x1, -R5.reuse ;  /* 0x000000012c2ce824 */ /* 0x100fe200078e0a05 */
[----:B------:R-:W-:Y:S01]  /*3a00*/  ISETP.GT.U32.AND P6, PT, R5, R47, PT ;  /* 0x0000002f0500720c */ /* 0x000fe20003fc4070 */
[----:B------:R-:W-:Y:S01]  /*3a10*/  @!P5 IMAD.IADD R45, R45, 0x1, -R5 ;  /* 0x000000012d2dd824 */ /* 0x000fe200078e0a05 */
[----:B------:R-:W-:Y:S01]  /*3a20*/  ISETP.GT.U32.AND P5, PT, R5, R48, PT ;  /* 0x000000300500720c */ /* 0x000fe20003fa4070 */
[----:B------:R-:W-:Y:S01]  /*3a30*/  IMAD.HI.U32 R8, R2, R49, RZ ;  /* 0x0000003102087227 */ /* 0x000fe200078e00ff */
[----:B------:R-:W-:-:S02]  /*3a40*/  IABS R151, R156 ;  /* 0x0000009c00977213 */ /* 0x000fc40000000000 */
[----:B------:R-:W-:Y:S01]  /*3a50*/  LOP3.LUT R159, R7, 0xcc, RZ, 0xfc, !PT ;  /* 0x000000cc079f7812 */ /* 0x000fe200078efcff */
[----:B------:R-:W-:Y:S01]  /*3a60*/  @!P4 IMAD.MOV R43, RZ, RZ, -R43 ;  /* 0x000000ffff2bc224 */ /* 0x000fe200078e0a2b */
[----:B------:R-:W-:Y:S01]  /*3a70*/  ISETP.GT.U32.AND P4, PT, R5, R46, PT ;  /* 0x0000002e0500720c */ /* 0x000fe20003f84070 */
[----:B------:R-:W-:Y:S01]  /*3a80*/  IMAD.MOV R8, RZ, RZ, -R8 ;  /* 0x000000ffff087224 */ /* 0x000fe200078e0a08 */
[C---:B------:R-:W-:Y:S01]  /*3a90*/  LOP3.LUT R160, R7.reuse, 0xca, RZ, 0xfc, !PT ;  /* 0x000000ca07a07812 */ /* 0x040fe200078efcff */
[----:B------:R-:W-:Y:S01]  /*3aa0*/  @!P2 IMAD.MOV R44, RZ, RZ, -R44 ;  /* 0x000000ffff2ca224 */ /* 0x000fe200078e0a2c */
[----:B------:R-:W-:Y:S01]  /*3ab0*/  LOP3.LUT R161, R7, 0xc8, RZ, 0xfc, !PT ;  /* 0x000000c807a17812 */ /* 0x000fe200078efcff */
[--C-:B------:R-:W-:Y:S01]  /*3ac0*/  @!P6 IMAD.IADD R47, R47, 0x1, -R5.reuse ;  /* 0x000000012f2fe824 */ /* 0x100fe200078e0a05 */
[----:B------:R-:W-:Y:S01]  /*3ad0*/  LOP3.LUT R162, R7, 0xc6, RZ, 0xfc, !PT ;  /* 0x000000c607a27812 */ /* 0x000fe200078efcff */
[----:B------:R-:W-:Y:S01]  /*3ae0*/  @!P5 IMAD.IADD R48, R48, 0x1, -R5 ;  /* 0x000000013030d824 */ /* 0x000fe200078e0a05 */
[----:B------:R-:W-:Y:S01]  /*3af0*/  IABS R155, R161 ;  /* 0x000000a1009b7213 */ /* 0x000fe20000000000 */
[C---:B------:R-:W-:Y:S01]  /*3b00*/  IMAD R49, R5.reuse, R8, R49 ;  /* 0x0000000805317224 */ /* 0x040fe200078e0231 */
[C---:B------:R-:W-:Y:S01]  /*3b10*/  ISETP.GT.U32.AND P5, PT, R5.reuse, R47, PT ;  /* 0x0000002f0500720c */ /* 0x040fe20003fa4070 */
[----:B------:R-:W-:Y:S01]  /*3b20*/  IMAD.HI.U32 R8, R2, R50, RZ ;  /* 0x0000003202087227 */ /* 0x000fe200078e00ff */
[----:B------:R-:W-:-:S02]  /*3b30*/  ISETP.GT.U32.AND P2, PT, R5, R48, PT ;  /* 0x000000300500720c */ /* 0x000fc40003f44070 */
[C---:B------:R-:W-:Y:S01]  /*3b40*/  LOP3.LUT R163, R7.reuse, 0xc4, RZ, 0xfc, !PT ;  /* 0x000000c407a37812 */ /* 0x040fe200078efcff */
[----:B------:R-:W-:Y:S01]  /*3b50*/  IMAD.MOV R8, RZ, RZ, -R8 ;  /* 0x000000ffff087224 */ /* 0x000fe200078e0a08 */
[----:B------:R-:W-:Y:S01]  /*3b60*/  LOP3.LUT R169, R7, 0xb6, RZ, 0xfc, !PT ;  /* 0x000000b607a97812 */ /* 0x000fe200078efcff */
[--C-:B------:R-:W-:Y:S01]  /*3b70*/  @!P4 IMAD.IADD R46, R46, 0x1, -R5.reuse ;  /* 0x000000012e2ec824 */ /* 0x100fe200078e0a05 */
[C---:B------:R-:W-:Y:S01]  /*3b80*/  ISETP.GT.U32.AND P4, PT, R5.reuse, R45, PT ;  /* 0x0000002d0500720c */ /* 0x040fe20003f84070 */
[C---:B------:R-:W-:Y:S01]  /*3b90*/  IMAD R50, R5.reuse, R8, R50 ;  /* 0x0000000805327224 */ /* 0x040fe200078e0232 */
[----:B------:R-:W-:Y:S01]  /*3ba0*/  IABS R164, R169 ;  /* 0x000000a900a47213 */ /* 0x000fe20000000000 */
[----:B------:R-:W-:Y:S01]  /*3bb0*/  IMAD.HI.U32 R8, R2, R51, RZ ;  /* 0x0000003302087227 */ /* 0x000fe200078e00ff */
[----:B------:R-:W-:Y:S02]  /*3bc0*/  ISETP.GT.U32.AND P6, PT, R5, R46, PT ;  /* 0x0000002e0500720c */ /* 0x000fe40003fc4070 */
[----:B------:R-:W-:Y:S01]  /*3bd0*/  LOP3.LUT R170, R7, 0xb4, RZ, 0xfc, !PT ;  /* 0x000000b407aa7812 */ /* 0x000fe200078efcff */
[--C-:B------:R-:W-:Y:S01]  /*3be0*/  @!P5 IMAD.IADD R47, R47, 0x1, -R5.reuse ;  /* 0x000000012f2fd824 */ /* 0x100fe200078e0a05 */
[C---:B------:R-:W-:Y:S01]  /*3bf0*/  ISETP.GT.U32.AND P5, PT, R5.reuse, R50, PT ;  /* 0x000000320500720c */ /* 0x040fe20003fa4070 */
[----:B------:R-:W-:Y:S01]  /*3c00*/  IMAD.MOV R8, RZ, RZ, -R8 ;  /* 0x000000ffff087224 */ /* 0x000fe200078e0a08 */
[----:B------:R-:W-:Y:S01]  /*3c10*/  IABS R165, R170 ;  /* 0x000000aa00a57213 */ /* 0x000fe20000000000 */
[----:B------:R-:W-:Y:S01]  /*3c20*/  @!P2 IMAD.IADD R48, R48, 0x1, -R5 ;  /* 0x000000013030a824 */ /* 0x000fe200078e0a05 */
[----:B------:R-:W-:Y:S01]  /*3c30*/  ISETP.GE.AND P2, PT, R10, RZ, PT ;  /* 0x000000ff0a00720c */ /* 0x000fe20003f46270 */
[----:B------:R-:W-:Y:S01]  /*3c40*/  IMAD R51, R5, R8, R51 ;  /* 0x0000000805337224 */ /* 0x000fe200078e0233 */
[----:B------:R-:W-:Y:S01]  /*3c50*/  LOP3.LUT R10, R7, 0x192, RZ, 0xfc, !PT ;  /* 0x00000192070a7812 */ /* 0x000fe200078efcff */
[--C-:B------:R-:W-:Y:S01]  /*3c60*/  @!P4 IMAD.IADD R45, R45, 0x1, -R5.reuse ;  /* 0x000000012d2dc824 */ /* 0x100fe200078e0a05 */
[----:B------:R-:W-:Y:S01]  /*3c70*/  ISETP.GT.U32.AND P4, PT, R5, R49, PT ;  /* 0x000000310500720c */ /* 0x000fe20003f84070 */
[----:B------:R-:W-:Y:S01]  /*3c80*/  @!P6 IMAD.IADD R46, R46, 0x1, -R5 ;  /* 0x000000012e2ee824 */ /* 0x000fe200078e0a05 */
[----:B------:R-:W-:Y:S01]  /*3c90*/  ISETP.GE.AND P6, PT, R53, RZ, PT ;  /* 0x000000ff3500720c */ /* 0x000fe20003fc6270 */
[----:B------:R-:W-:Y:S01]  /*3ca0*/  IMAD.HI.U32 R9, R2, R52, RZ ;  /* 0x0000003402097227 */ /* 0x000fe200078e00ff */
[----:B------:R-:W-:-:S02]  /*3cb0*/  IABS R53, R57 ;  /* 0x0000003900357213 */ /* 0x000fc40000000000 */
[C---:B------:R-:W-:Y:S01]  /*3cc0*/  LOP3.LUT R168, R7.reuse, 0xb8, RZ, 0xfc, !PT ;  /* 0x000000b807a87812 */ /* 0x040fe200078efcff */
[--C-:B------:R-:W-:Y:S01]  /*3cd0*/  @!P5 IMAD.IADD R50, R50, 0x1, -R5.reuse ;  /* 0x000000013232d824 */ /* 0x100fe200078e0a05 */
[C---:B------:R-:W-:Y:S01]  /*3ce0*/  LOP3.LUT R171, R7.reuse, 0xb2, RZ, 0xfc, !PT ;  /* 0x000000b207ab7812 */ /* 0x040fe200078efcff */
[----:B------:R-:W-:Y:S01]  /*3cf0*/  IMAD.HI.U32 R8, R2, R53, RZ ;  /* 0x0000003502087227 */ /* 0x000fe200078e00ff */
[----:B------:R-:W-:Y:S02]  /*3d00*/  LOP3.LUT R173, R7, 0xae, RZ, 0xfc, !PT ;  /* 0x000000ae07ad7812 */ /* 0x000fe400078efcff */
[----:B------:R-:W-:Y:S01]  /*3d10*/  ISETP.GT.U32.AND P5, PT, R5, R50, PT ;  /* 0x000000320500720c */ /* 0x000fe20003fa4070 */
[----:B------:R-:W-:Y:S01]  /*3d20*/  IMAD.MOV R8, RZ, RZ, -R8 ;  /* 0x000000ffff087224 */ /* 0x000fe200078e0a08 */
[----:B------:R-:W-:Y:S01]  /*3d30*/  IABS R166, R171 ;  /* 0x000000ab00a67213 */ /* 0x000fe20000000000 */
[----:B------:R-:W-:Y:S01]  /*3d40*/  @!P4 IMAD.IADD R49, R49, 0x1, -R5 ;  /* 0x000000013131c824 */ /* 0x000fe200078e0a05 */
[----:B------:R-:W-:Y:S01]  /*3d50*/  ISETP.GE.AND P4, PT, R54, RZ, PT ;  /* 0x000000ff3600720c */ /* 0x000fe20003f86270 */
[----:B------:R-:W-:Y:S01]  /*3d60*/  IMAD R53, R5, R8, R53 ;  /* 0x0000000805357224 */ /* 0x000fe200078e0235 */
[----:B------:R-:W-:Y:S01]  /*3d70*/  IABS R54, R10 ;  /* 0x0000000a00367213 */ /* 0x000fe20000000000 */
[----:B------:R-:W-:Y:S01]  /*3d80*/  IMAD.MOV R9, RZ, RZ, -R9 ;  /* 0x000000ffff097224 */ /* 0x000fe200078e0a09 */
[----:B------:R-:W-:Y:S01]  /*3d90*/  LOP3.LUT R172, R7, 0xb0, RZ, 0xfc, !PT ;  /* 0x000000b007ac7812 */ /* 0x000fe200078efcff */
[----:B------:R-:W-:Y:S01]  /*3da0*/  @!P0 IMAD.MOV R47, RZ, RZ, -R47 ;  /* 0x000000ffff2f8224 */ /* 0x000fe200078e0a2f */
[----:B------:R-:W-:Y:S01]  /*3db0*/  ISETP.GE.AND P0, PT, R55, RZ, PT ;  /* 0x000000ff3700720c */ /* 0x000fe20003f06270 */
[C---:B------:R-:W-:Y:S01]  /*3dc0*/  IMAD R52, R5.reuse, R9, R52 ;  /* 0x0000000905347224 */ /* 0x040fe200078e0234 */
[----:B------:R-:W-:Y:S01]  /*3dd0*/  IABS R55, R59 ;  /* 0x0000003b00377213 */ /* 0x000fe20000000000 */
[----:B------:R-:W-:Y:S01]  /*3de0*/  @!P5 IMAD.IADD R50, R50, 0x1, -R5 ;  /* 0x000000013232d824 */ /* 0x000fe200078e0a05 */
[----:B------:R-:W-:Y:S01]  /*3df0*/  ISETP.GT.U32.AND P5, PT, R5, R53, PT ;  /* 0x000000350500720c */ /* 0x000fe20003fa4070 */
[----:B------:R-:W-:Y:S01]  /*3e00*/  IMAD.HI.U32 R8, R2, R54, RZ ;  /* 0x0000003602087227 */ /* 0x000fe200078e00ff */
[----:B------:R-:W-:-:S02]  /*3e10*/  IABS R167, R172 ;  /* 0x000000ac00a77213 */ /* 0x000fc40000000000 */
[----:B------:R-:W-:Y:S01]  /*3e20*/  LOP3.LUT R174, R7, 0xaa, RZ, 0xfc, !PT ;  /* 0x000000aa07ae7812 */ /* 0x000fe200078efcff */
[----:B------:R-:W-:Y:S01]  /*3e30*/  @!P1 IMAD.MOV R45, RZ, RZ, -R45 ;  /* 0x000000ffff2d9224 */ /* 0x000fe200078e0a2d */
[C---:B------:R-:W-:Y:S01]  /*3e40*/  ISETP.GT.U32.AND P1, PT, R5.reuse, R49, PT ;  /* 0x000000310500720c */ /* 0x040fe20003f24070 */
[----:B------:R-:W-:Y:S01]  /*3e50*/  @!P6 IMAD.MOV R48, RZ, RZ, -R48 ;  /* 0x000000ffff30e224 */ /* 0x000fe200078e0a30 */
[C---:B------:R-:W-:Y:S01]  /*3e60*/  ISETP.GT.U32.AND P6, PT, R5.reuse, R52, PT ;  /* 0x000000340500720c */ /* 0x040fe20003fc4070 */
[----:B------:R-:W-:Y:S01]  /*3e70*/  @!P3 IMAD.MOV R46, RZ, RZ, -R46 ;  /* 0x000000ffff2eb224 */ /* 0x000fe200078e0a2e */
[----:B------:R-:W-:Y:S01]  /*3e80*/  ISETP.GT.U32.AND P3, PT, R5, R51, PT ;  /* 0x000000330500720c */ /* 0x000fe20003f64070 */
[----:B------:R-:W-:Y:S01]  /*3e90*/  IMAD.MOV R9, RZ, RZ, -R8 ;  /* 0x000000ffff097224 */ /* 0x000fe200078e0a08 */
[----:B------:R-:W-:Y:S01]  /*3ea0*/  LOP3.LUT R175, R7, 0xa8, RZ, 0xfc, !PT ;  /* 0x000000a807af7812 */ /* 0x000fe200078efcff */
[----:B------:R-:W-:Y:S01]  /*3eb0*/  @!P5 IMAD.IADD R53, R53, 0x1, -R5 ;  /* 0x000000013535d824 */ /* 0x000fe200078e0a05 */
[C---:B------:R-:W-:Y:S01]  /*3ec0*/  LOP3.LUT R176, R7.reuse, 0xa6, RZ, 0xfc, !PT ;  /* 0x000000a607b07812 */ /* 0x040fe200078efcff */
[----:B------:R-:W-:Y:S01]  /*3ed0*/  IMAD.HI.U32 R8, R2, R55, RZ ;  /* 0x0000003702087227 */ /* 0x000fe200078e00ff */
[----:B------:R-:W-:-:S02]  /*3ee0*/  LOP3.LUT R177, R7, 0xa2, RZ, 0xfc, !PT ;  /* 0x000000a207b17812 */ /* 0x000fc400078efcff */
[----:B------:R-:W-:Y:S01]  /*3ef0*/  ISETP.GT.U32.AND P5, PT, R5, R53, PT ;  /* 0x000000350500720c */ /* 0x000fe20003fa4070 */
[----:B------:R-:W-:Y:S01]  /*3f00*/  IMAD.MOV R8, RZ, RZ, -R8 ;  /* 0x000000ffff087224 */ /* 0x000fe200078e0a08 */
[----:B------:R-:W-:Y:S01]  /*3f10*/  LOP3.LUT R179, R7, 0x9c, RZ, 0xfc, !PT ;  /* 0x0000009c07b37812 */ /* 0x000fe200078efcff */
[----:B------:R-:W-:Y:S01]  /*3f20*/  @!P1 IMAD.IADD R49, R49, 0x1, -R5 ;  /* 0x0000000131319824 */ /* 0x000fe200078e0a05 */
[----:B------:R-:W-:Y:S01]  /*3f30*/  ISETP.GE.AND P1, PT, R56, RZ, PT ;  /* 0x000000ff3800720c */ /* 0x000fe20003f26270 */
[----:B------:R-:W-:Y:S01]  /*3f40*/  IMAD R55, R5, R8, R55 ;  /* 0x0000000805377224 */ /* 0x000fe200078e0237 */
[----:B------:R-:W-:Y:S01]  /*3f50*/  IABS R56, R60 ;  /* 0x0000003c00387213 */ /* 0x000fe20000000000 */
[--C-:B------:R-:W-:Y:S01]  /*3f60*/  @!P6 IMAD.IADD R52, R52, 0x1, -R5.reuse ;  /* 0x000000013434e824 */ /* 0x100fe200078e0a05 */
[----:B------:R-:W-:Y:S01]  /*3f70*/  LOP3.LUT R180, R7, 0x9a, RZ, 0xfc, !PT ;  /* 0x0000009a07b47812 */ /* 0x000fe200078efcff */
[----:B------:R-:W-:Y:S01]  /*3f80*/  @!P3 IMAD.IADD R51, R51, 0x1, -R5 ;  /* 0x000000013333b824 */ /* 0x000fe200078e0a05 */
[----:B------:R-:W-:Y:S01]  /*3f90*/  ISETP.GE.AND P3, PT, R57, RZ, PT ;  /* 0x000000ff3900720c */ /* 0x000fe20003f66270 */
[----:B------:R-:W-:Y:S01]  /*3fa0*/  @!P2 IMAD.MOV R49, RZ, RZ, -R49 ;  /* 0x000000ffff31a224 */ /* 0x000fe200078e0a31 */
[----:B------:R-:W-:Y:S01]  /*3fb0*/  ISETP.GT.U32.AND P2, PT, R5, R52, PT ;  /* 0x000000340500720c */ /* 0x000fe20003f44070 */
[----:B------:R-:W-:Y:S01]  /*3fc0*/  @!P5 IMAD.IADD R53, R53, 0x1, -R5 ;  /* 0x000000013535d824 */ /* 0x000fe200078e0a05 */
[C---:B------:R-:W-:Y:S01]  /*3fd0*/  ISETP.GT.U32.AND P5, PT, R5.reuse, R55, PT ;  /* 0x000000370500720c */ /* 0x040fe20003fa4070 */
[----:B------:R-:W-:Y:S01]  /*3fe0*/  IMAD.HI.U32 R8, R2, R56, RZ ;  /* 0x0000003802087227 */ /* 0x000fe200078e00ff */
[----:B------:R-:W-:-:S02]  /*3ff0*/  ISETP.GT.U32.AND P6, PT, R5, R51, PT ;  /* 0x000000330500720c */ /* 0x000fc40003fc4070 */
[----:B------:R-:W-:Y:S01]  /*4000*/  IABS R57, R61 ;  /* 0x0000003d00397213 */ /* 0x000fe20000000000 */
[----:B------:R-:W-:Y:S01]  /*4010*/  IMAD R54, R5, R9, R54 ;  /* 0x0000000905367224 */ /* 0x000fe200078e0236 */
[----:B------:R-:W-:Y:S01]  /*4020*/  IABS R178, R180 ;  /* 0x000000b400b27213 */ /* 0x000fe20000000000 */
[----:B------:R-:W-:Y:S01]  /*4030*/  IMAD.MOV R8, RZ, RZ, -R8 ;  /* 0x000000ffff087224 */ /* 0x000fe200078e0a08 */
[C---:B------:R-:W-:Y:S01]  /*4040*/  LOP3.LUT R182, R7.reuse, 0x94, RZ, 0xfc, !PT ;  /* 0x0000009407b67812 */ /* 0x040fe200078efcff */
[----:B------:R-:W-:Y:S01]  /*4050*/  IMAD.HI.U32 R9, R2, R57, RZ ;  /* 0x0000003902097227 */ /* 0x000fe200078e00ff */
[----:B------:R-:W-:Y:S02]  /*4060*/  LOP3.LUT R187, R7, 0x90, RZ, 0xfc, !PT ;  /* 0x0000009007bb7812 */ /* 0x000fe400078efcff */
[----:B------:R-:W-:Y:S01]  /*4070*/  IABS R181, R182 ;  /* 0x000000b600b57213 */ /* 0x000fe20000000000 */
[--C-:B------:R-:W-:Y:S01]  /*4080*/  @!P5 IMAD.IADD R55, R55, 0x1, -R5.reuse ;  /* 0x000000013737d824 */ /* 0x100fe200078e0a05 */
[----:B------:R-:W-:Y:S01]  /*4090*/  IABS R183, R187 ;  /* 0x000000bb00b77213 */ /* 0x000fe20000000000 */
[--C-:B------:R-:W-:Y:S01]  /*40a0*/  @!P2 IMAD.IADD R52, R52, 0x1, -R5.reuse ;  /* 0x000000013434a824 */ /* 0x100fe200078e0a05 */
[----:B------:R-:W-:Y:S01]  /*40b0*/  ISETP.GE.AND P2, PT, R10, RZ, PT ;  /* 0x000000ff0a00720c */ /* 0x000fe20003f46270 */
[----:B------:R-:W-:Y:S01]  /*40c0*/  @!P4 IMAD.MOV R50, RZ, RZ, -R50 ;  /* 0x000000ffff32c224 */ /* 0x000fe200078e0a32 */
[----:B------:R-:W-:Y:S01]  /*40d0*/  ISETP.GT.U32.AND P4, PT, R5, R55, PT ;  /* 0x000000370500720c */ /* 0x000fe20003f84070 */
[----:B------:R-:W-:Y:S01]  /*40e0*/  @!P6 IMAD.IADD R51, R51, 0x1, -R5 ;  /* 0x000000013333e824 */ /* 0x000fe200078e0a05 */
[----:B------:R-:W-:Y:S01]  /*40f0*/  ISETP.GT.U32.AND P6, PT, R5, R54, PT ;  /* 0x000000360500720c */ /* 0x000fe20003fc4070 */
[----:B------:R-:W-:Y:S01]  /*4100*/  IMAD.MOV R10, RZ, RZ, -R9 ;  /* 0x000000ffff0a7224 */ /* 0x000fe200078e0a09 */
[----:B------:R-:W-:Y:S01]  /*4110*/  LOP3.LUT R9, R7, 0x188, RZ, 0xfc, !PT ;  /* 0x0000018807097812 */ /* 0x000fe200078efcff */
[----:B------:R-:W-:Y:S01]  /*4120*/  IMAD R56, R5, R8, R56 ;  /* 0x0000000805387224 */ /* 0x000fe200078e0238 */
[C---:B------:R-:W-:Y:S01]  /*4130*/  LOP3.LUT R188, R7.reuse, 0x8e, RZ, 0xfc, !PT ;  /* 0x0000008e07bc7812 */ /* 0x040fe200078efcff */
[----:B------:R-:W-:Y:S01]  /*4140*/  IMAD.HI.U32 R8, R2, R58, RZ ;  /* 0x0000003a02087227 */ /* 0x000fe200078e00ff */
[----:B------:R-:W-:-:S02]  /*4150*/  LOP3.LUT R189, R7, 0x8c, RZ, 0xfc, !PT ;  /* 0x0000008c07bd7812 */ /* 0x000fc400078efcff */
[----:B------:R-:W-:Y:S01]  /*4160*/  IABS R185, R188 ;  /* 0x000000bc00b97213 */ /* 0x000fe20000000000 */
[----:B------:R-:W-:Y:S01]  /*4170*/  IMAD R57, R5, R10, R57 ;  /* 0x0000000a05397224 */ /* 0x000fe200078e0239 */
[----:B------:R-:W-:Y:S01]  /*4180*/  LOP3.LUT R10, R7, 0x186, RZ, 0xfc, !PT ;  /* 0x00000186070a7812 */ /* 0x000fe200078efcff */
[----:B------:R-:W-:Y:S01]  /*4190*/  @!P0 IMAD.MOV R51, RZ, RZ, -R51 ;  /* 0x000000ffff338224 */ /* 0x000fe200078e0a33 */
[C---:B------:R-:W-:Y:S01]  /*41a0*/  ISETP.GT.U32.AND P0, PT, R5.reuse, R56, PT ;  /* 0x000000380500720c */ /* 0x040fe20003f04070 */
[----:B------:R-:W-:Y:S01]  /*41b0*/  IMAD.MOV R8, RZ, RZ, -R8 ;  /* 0x000000ffff087224 */ /* 0x000fe200078e0a08 */
[----:B------:R-:W-:Y:S01]  /*41c0*/  IABS R186, R189 ;  /* 0x000000bd00ba7213 */ /* 0x000fe20000000000 */
[----:B------:R-:W-:Y:S01]  /*41d0*/  @!P3 IMAD.MOV R53, RZ, RZ, -R53 ;  /* 0x000000ffff35b224 */ /* 0x000fe200078e0a35 */
[C---:B------:R-:W-:Y:S01]  /*41e0*/  ISETP.GT.U32.AND P3, PT, R5.reuse, R57, PT ;  /* 0x000000390500720c */ /* 0x040fe20003f64070 */
[----:B------:R-:W-:Y:S01]  /*41f0*/  IMAD R58, R5, R8, R58 ;  /* 0x00000008053a7224 */ /* 0x000fe200078e023a */
[----:B------:R-:W-:Y:S01]  /*4200*/  LOP3.LUT R190, R7, 0x88, RZ, 0xfc, !PT ;  /* 0x0000008807be7812 */ /* 0x000fe200078efcff */
[--C-:B------:R-:W-:Y:S01]  /*4210*/  @!P4 IMAD.IADD R55, R55, 0x1, -R5.reuse ;  /* 0x000000013737c824 */ /* 0x100fe200078e0a05 */
[----:B------:R-:W-:Y:S01]  /*4220*/  LOP3.LUT R191, R7, 0x86, RZ, 0xfc, !PT ;  /* 0x0000008607bf7812 */ /* 0x000fe200078efcff */
[--C-:B------:R-:W-:Y:S01]  /*4230*/  @!P6 IMAD.IADD R54, R54, 0x1, -R5.reuse ;  /* 0x000000013636e824 */ /* 0x100fe200078e0a05 */
[----:B------:R-:W-:Y:S01]  /*4240*/  ISETP.GT.U32.AND P4, PT, R5, R58, PT ;  /* 0x0000003a0500720c */ /* 0x000fe20003f84070 */
[----:B------:R-:W-:Y:S01]  /*4250*/  @!P1 IMAD.MOV R52, RZ, RZ, -R52 ;  /* 0x000000ffff349224 */ /* 0x000fe200078e0a34 */
[----:B------:R-:W-:Y:S01]  /*4260*/  ISETP.GE.AND P6, PT, R59, RZ, PT ;  /* 0x000000ff3b00720c */ /* 0x000fe20003fc6270 */
[----:B------:R-:W-:Y:S01]  /*4270*/  @!P0 IMAD.IADD R56, R56, 0x1, -R5 ;  /* 0x0000000138388824 */ /* 0x000fe200078e0a05 */
[----:B------:R-:W-:-:S02]  /*4280*/  IABS R59, R9 ;  /* 0x00000009003b7213 */ /* 0x000fc40000000000 */
[----:B------:R-:W-:Y:S01]  /*4290*/  ISETP.GT.U32.AND P5, PT, R5, R54, PT ;  /* 0x000000360500720c */ /* 0x000fe20003fa4070 */
[--C-:B------:R-:W-:Y:S01]  /*42a0*/  @!P3 IMAD.IADD R57, R57, 0x1, -R5.reuse ;  /* 0x000000013939b824 */ /* 0x100fe200078e0a05 */
[----:B------:R-:W-:Y:S01]  /*42b0*/  ISETP.GT.U32.AND P3, PT, R5, R56, PT ;  /* 0x000000380500720c */ /* 0x000fe20003f64070 */
[----:B------:R-:W-:Y:S01]  /*42c0*/  IMAD.HI.U32 R8, R2, R59, RZ ;  /* 0x0000003b02087227 */ /* 0x000fe200078e00ff */
[----:B------:R-:W-:Y:S02]  /*42d0*/  ISETP.GE.AND P1, PT, R60, RZ, PT ;  /* 0x000000ff3c00720c */ /* 0x000fe40003f26270 */
[----:B------:R-:W-:Y:S01]  /*42e0*/  IABS R60, R10 ;  /* 0x0000000a003c7213 */ /* 0x000fe20000000000 */
[----:B------:R-:W-:Y:S01]  /*42f0*/  @!P4 IMAD.IADD R58, R58, 0x1, -R5 ;  /* 0x000000013a3ac824 */ /* 0x000fe200078e0a05 */
[----:B------:R-:W-:Y:S01]  /*4300*/  ISETP.GE.AND P0, PT, R62, RZ, PT ;  /* 0x000000ff3e00720c */ /* 0x000fe20003f06270 */
[----:B------:R-:W-:Y:S01]  /*4310*/  IMAD.MOV R8, RZ, RZ, -R8 ;  /* 0x000000ffff087224 */ /* 0x000fe200078e0a08 */
[----:B------:R-:W-:Y:S01]  /*4320*/  LOP3.LUT R193, R7, 0x7e, RZ, 0xfc, !PT ;  /* 0x0000007e07c17812 */ /* 0x000fe200078efcff */
[----:B------:R-:W-:Y:S01]  /*4330*/  @!P6 IMAD.MOV R55, RZ, RZ, -R55 ;  /* 0x000000ffff37e224 */ /* 0x000fe200078e0a37 */
[C---:B------:R-:W-:Y:S01]  /*4340*/  ISETP.GT.U32.AND P4, PT, R5.reuse, R58, PT ;  /* 0x0000003a0500720c */ /* 0x040fe20003f84070 */
[----:B------:R-:W-:Y:S01]  /*4350*/  IMAD R59, R5, R8, R59 ;  /* 0x00000008053b7224 */ /* 0x000fe200078e023b */
[----:B------:R-:W-:Y:S01]  /*4360*/  ISETP.GE.AND P6, PT, R9, RZ, PT ;  /* 0x000000ff0900720c */ /* 0x000fe20003fc6270 */
[----:B------:R-:W-:Y:S01]  /*4370*/  IMAD.HI.U32 R8, R2, R60, RZ ;  /* 0x0000003c02087227 */ /* 0x000fe200078e00ff */
[----:B------:R-:W-:-:S02]  /*4380*/  IABS R192, R193 ;  /* 0x000000c100c07213 */ /* 0x000fc40000000000 */
[----:B------:R-:W-:Y:S01]  /*4390*/  LOP3.LUT R201, R7, 0x7c, RZ, 0xfc, !PT ;  /* 0x0000007c07c97812 */ /* 0x000fe200078efcff */
[--C-:B------:R-:W-:Y:S01]  /*43a0*/  @!P5 IMAD.IADD R54, R54, 0x1, -R5.reuse ;  /* 0x000000013636d824 */ /* 0x100fe200078e0a05 */
[----:B------:R-:W-:Y:S01]  /*43b0*/  ISETP.GE.AND P5, PT, R61, RZ, PT ;  /* 0x000000ff3d00720c */ /* 0x000fe20003fa6270 */
[--C-:B------:R-:W-:Y:S01]  /*43c0*/  @!P3 IMAD.IADD R56, R56, 0x1, -R5.reuse ;  /* 0x000000013838b824 */ /* 0x100fe200078e0a05 */
[C---:B------:R-:W-:Y:S01]  /*43d0*/  ISETP.GT.U32.AND P3, PT, R5.reuse, R59, PT ;  /* 0x0000003b0500720c */ /* 0x040fe20003f64070 */
[----:B------:R-:W-:Y:S01]  /*43e0*/  IMAD.MOV R8, RZ, RZ, -R8 ;  /* 0x000000ffff087224 */ /* 0x000fe200078e0a08 */
[----:B------:R-:W-:Y:S01]  /*43f0*/  IABS R61, R64 ;  /* 0x00000040003d7213 */ /* 0x000fe20000000000 */
[----:B------:R-:W-:Y:S01]  /*4400*/  @!P2 IMAD.MOV R54, RZ, RZ, -R54 ;  /* 0x000000ffff36a224 */ /* 0x000fe200078e0a36 */
[C---:B------:R-:W-:Y:S01]  /*4410*/  ISETP.GT.U32.AND P2, PT, R5.reuse, R57, PT ;  /* 0x000000390500720c */ /* 0x040fe20003f44070 */
[----:B------:R-:W-:Y:S01]  /*4420*/  IMAD R60, R5, R8, R60 ;  /* 0x00000008053c7224 */ /* 0x000fe200078e023c */
[C---:B------:R-:W-:Y:S01]  /*4430*/  LOP3.LUT R202, R7.reuse, 0x7a, RZ, 0xfc, !PT ;  /* 0x0000007a07ca7812 */ /* 0x040fe200078efcff */
[----:B------:R-:W-:Y:S01]  /*4440*/  @!P4 IMAD.IADD R58, R58, 0x1, -R5 ;  /* 0x000000013a3ac824 */ /* 0x000fe200078e0a05 */
[----:B------:R-:W-:Y:S01]  /*4450*/  LOP3.LUT R203, R7, 0x78, RZ, 0xfc, !PT ;  /* 0x0000007807cb7812 */ /* 0x000fe200078efcff */
[----:B------:R-:W-:Y:S01]  /*4460*/  @!P1 IMAD.MOV R56, RZ, RZ, -R56 ;  /* 0x000000ffff389224 */ /* 0x000fe200078e0a38 */
[----:B------:R-:W-:Y:S01]  /*4470*/  ISETP.GT.U32.AND P4, PT, R5, R60, PT ;  /* 0x0000003c0500720c */ /* 0x000fe20003f84070 */
[----:B------:R-:W-:Y:S01]  /*4480*/  IMAD.HI.U32 R8, R2, R61, RZ ;  /* 0x0000003d02087227 */ /* 0x000fe200078e00ff */
[----:B------:R-:W-:-:S02]  /*4490*/  IABS R194, R202 ;  /* 0x000000ca00c27213 */ /* 0x000fc40000000000 */
[----:B------:R-:W-:Y:S01]  /*44a0*/  IABS R196, R203 ;  /* 0x000000cb00c47213 */ /* 0x000fe20000000000 */
[--C-:B------:R-:W-:Y:S01]  /*44b0*/  @!P3 IMAD.IADD R59, R59, 0x1, -R5.reuse ;  /* 0x000000013b3bb824 */ /* 0x100fe200078e0a05 */
[----:B------:R-:W-:Y:S01]  /*44c0*/  ISETP.GE.AND P3, PT, R64, RZ, PT ;  /* 0x000000ff4000720c */ /* 0x000fe20003f66270 */
[--C-:B------:R-:W-:Y:S01]  /*44d0*/  @!P2 IMAD.IADD R57, R57, 0x1, -R5.reuse ;  /* 0x000000013939a824 */ /* 0x100fe200078e0a05 */
[----:B------:R-:W-:Y:S01]  /*44e0*/  ISETP.GE.AND P2, PT, R10, RZ, PT ;  /* 0x000000ff0a00720c */ /* 0x000fe20003f46270 */
[----:B------:R-:W-:Y:S01]  /*44f0*/  IMAD.MOV R8, RZ, RZ, -R8 ;  /* 0x000000ffff087224 */ /* 0x000fe200078e0a08 */
[----:B------:R-:W-:Y:S01]  /*4500*/  ISETP.GT.U32.AND P1, PT, R5, R59, PT ;  /* 0x0000003b0500720c */ /* 0x000fe20003f24070 */
[----:B------:R-:W-:Y:S01]  /*4510*/  IMAD.HI.U32 R9, R2, R63, RZ ;  /* 0x0000003f02097227 */ /* 0x000fe200078e00ff */
[C---:B------:R-:W-:Y:S02]  /*4520*/  LOP3.LUT R10, R7.reuse, 0x182, RZ, 0xfc, !PT ;  /* 0x00000182070a7812 */ /* 0x040fe400078efcff */
[----:B------:R-:W-:Y:S01]  /*4530*/  LOP3.LUT R204, R7, 0x76, RZ, 0xfc, !PT ;  /* 0x0000007607cc7812 */ /* 0x000fe200078efcff */
[----:B------:R-:W-:Y:S01]  /*4540*/  @!P4 IMAD.IADD R60, R60, 0x1, -R5 ;  /* 0x000000013c3cc824 */ /* 0x000fe200078e0a05 */
[----:B------:R-:W-:Y:S01]  /*4550*/  IABS R62, R10 ;  /* 0x0000000a003e7213 */ /* 0x000fe20000000000 */
[----:B------:R-:W-:Y:S01]  /*4560*/  @!P0 IMAD.MOV R58, RZ, RZ, -R58 ;  /* 0x000000ffff3a8224 */ /* 0x000fe200078e0a3a */
[----:B------:R-:W-:Y:S01]  /*4570*/  ISETP.GE.AND P0, PT, R10, RZ, PT ;  /* 0x000000ff0a00720c */ /* 0x000fe20003f06270 */
[C---:B------:R-:W-:Y:S01]  /*4580*/  IMAD R61, R5.reuse, R8, R61 ;  /* 0x00000008053d7224 */ /* 0x040fe200078e023d */
[----:B------:R-:W-:Y:S01]  /*4590*/  ISETP.GT.U32.AND P4, PT, R5, R60, PT ;  /* 0x0000003c0500720c */ /* 0x000fe20003f84070 */
[----:B------:R-:W-:Y:S01]  /*45a0*/  IMAD.MOV R10, RZ, RZ, -R9 ;  /* 0x000000ffff0a7224 */ /* 0x000fe200078e0a09 */
[C---:B------:R-:W-:Y:S01]  /*45b0*/  LOP3.LUT R9, R7.reuse, 0x17e, RZ, 0xfc, !PT ;  /* 0x0000017e07097812 */ /* 0x040fe200078efcff */
[----:B------:R-:W-:Y:S01]  /*45c0*/  IMAD.HI.U32 R8, R2, R62, RZ ;  /* 0x0000003e02087227 */ /* 0x000fe200078e00ff */
[----:B------:R-:W-:-:S02]  /*45d0*/  LOP3.LUT R200, R7, 0x74, RZ, 0xfc, !PT ;  /* 0x0000007407c87812 */ /* 0x000fc400078efcff */
[----:B------:R-:W-:Y:S01]  /*45e0*/  IABS R64, R9 ;  /* 0x0000000900407213 */ /* 0x000fe20000000000 */
[----:B------:R-:W-:Y:S01]  /*45f0*/  @!P1 IMAD.IADD R59, R59, 0x1, -R5 ;  /* 0x000000013b3b9824 */ /* 0x000fe200078e0a05 */
[----:B------:R-:W-:Y:S01]  /*4600*/  ISETP.GE.AND P1, PT, R65, RZ, PT ;  /* 0x000000ff4100720c */ /* 0x000fe20003f26270 */
[C---:B------:R-:W-:Y:S01]  /*4610*/  IMAD R63, R5.reuse, R10, R63 ;  /* 0x0000000a053f7224 */ /* 0x040fe200078e023f */
[----:B------:R-:W-:Y:S01]  /*4620*/  IABS R65, R67 ;  /* 0x0000004300417213 */ /* 0x000fe20000000000 */
[----:B------:R-:W-:Y:S01]  /*4630*/  IMAD.MOV R8, RZ, RZ, -R8 ;  /* 0x000000ffff087224 */ /* 0x000fe200078e0a08 */
[----:B------:R-:W-:Y:S01]  /*4640*/  IABS R197, R204 ;  /* 0x000000cc00c57213 */ /* 0x000fe20000000000 */
[----:B------:R-:W-:Y:S01]  /*4650*/  @!P6 IMAD.MOV R59, RZ, RZ, -R59 ;  /* 0x000000ffff3be224 */ /* 0x000fe200078e0a3b */
[C---:B------:R-:W-:Y:S01]  /*4660*/  ISETP.GT.U32.AND P6, PT, R5.reuse, R63, PT ;  /* 0x0000003f0500720c */ /* 0x040fe20003fc4070 */
[----:B------:R-:W-:Y:S01]  /*4670*/  IMAD R62, R5, R8, R62 ;  /* 0x00000008053e7224 */ /* 0x000fe200078e023e */
[----:B------:R-:W-:Y:S01]  /*4680*/  IABS R198, R200 ;  /* 0x000000c800c67213 */ /* 0x000fe20000000000 */
[----:B------:R-:W-:Y:S01]  /*4690*/  @!P4 IMAD.IADD R60, R60, 0x1, -R5 ;  /* 0x000000013c3cc824 */ /* 0x000fe200078e0a05 */
[----:B------:R-:W-:Y:S01]  /*46a0*/  LOP3.LUT R205, R7, 0x72, RZ, 0xfc, !PT ;  /* 0x0000007207cd7812 */ /* 0x000fe200078efcff */
[----:B------:R-:W-:Y:S01]  /*46b0*/  @!P5 IMAD.MOV R57, RZ, RZ, -R57 ;  /* 0x000000ffff39d224 */ /* 0x000fe200078e0a39 */
[C---:B------:R-:W-:Y:S01]  /*46c0*/  ISETP.GT.U32.AND P4, PT, R5.reuse, R62, PT ;  /* 0x0000003e0500720c */ /* 0x040fe20003f84070 */
[----:B------:R-:W-:Y:S01]  /*46d0*/  @!P2 IMAD.MOV R60, RZ, RZ, -R60 ;  /* 0x000000ffff3ca224 */ /* 0x000fe200078e0a3c */
[----:B------:R-:W-:Y:S01]  /*46e0*/  ISETP.GT.U32.AND P5, PT, R5, R61, PT ;  /* 0x0000003d0500720c */ /* 0x000fe20003fa4070 */
[----:B------:R-:W-:Y:S01]  /*46f0*/  IMAD.HI.U32 R8, R2, R64, RZ ;  /* 0x0000004002087227 */ /* 0x000fe200078e00ff */
[----:B------:R-:W-:-:S02]  /*4700*/  ISETP.GE.AND P2, PT, R9, RZ, PT ;  /* 0x000000ff0900720c */ /* 0x000fc40003f46270 */
[----:B------:R-:W-:Y:S01]  /*4710*/  LOP3.LUT R206, R7, 0x70, RZ, 0xfc, !PT ;  /* 0x0000007007ce7812 */ /* 0x000fe200078efcff */
[--C-:B------:R-:W-:Y:S01]  /*4720*/  @!P6 IMAD.IADD R63, R63, 0x1, -R5.reuse ;  /* 0x000000013f3fe824 */ /* 0x100fe200078e0a05 */
[----:B------:R-:W-:Y:S01]  /*4730*/  LOP3.LUT R211, R7, 0x60, RZ, 0xfc, !PT ;  /* 0x0000006007d37812 */ /* 0x000fe200078efcff */
[----:B------:R-:W-:Y:S01]  /*4740*/  IMAD.HI.U32 R9, R2, R66, RZ ;  /* 0x0000004202097227 */ /* 0x000fe200078e00ff */
[----:B------:R-:W-:Y:S02]  /*4750*/  IABS R199, R206 ;  /* 0x000000ce00c77213 */ /* 0x000fe40000000000 */
[----:B------:R-:W-:Y:S01]  /*4760*/  ISETP.GT.U32.AND P6, PT, R5, R63, PT ;  /* 0x0000003f0500720c */ /* 0x000fe20003fc4070 */
[--C-:B------:R-:W-:Y:S01]  /*4770*/  @!P4 IMAD.IADD R62, R62, 0x1, -R5.reuse ;  /* 0x000000013e3ec824 */ /* 0x100fe200078e0a05 */
[----:B------:R-:W-:Y:S01]  /*4780*/  IABS R207, R211 ;  /* 0x000000d300cf7213 */ /* 0x000fe20000000000 */
[----:B------:R-:W-:Y:S01]  /*4790*/  @!P5 IMAD.IADD R61, R61, 0x1, -R5 ;  /* 0x000000013d3dd824 */ /* 0x000fe200078e0a05 */
[----:B------:R-:W-:Y:S01]  /*47a0*/  LOP3.LUT R210, R7, 0x62, RZ, 0xfc, !PT ;  /* 0x0000006207d27812 */ /* 0x000fe200078efcff */
[----:B------:R-:W-:Y:S01]  /*47b0*/  IMAD.MOV R9, RZ, RZ, -R9 ;  /* 0x000000ffff097224 */ /* 0x000fe200078e0a09 */
[C---:B------:R-:W-:Y:S01]  /*47c0*/  ISETP.GT.U32.AND P4, PT, R5.reuse, R62, PT ;  /* 0x0000003e0500720c */ /* 0x040fe20003f84070 */
[----:B------:R-:W-:Y:S01]  /*47d0*/  IMAD.MOV R10, RZ, RZ, -R8 ;  /* 0x000000ffff0a7224 */ /* 0x000fe200078e0a08 */
[C---:B------:R-:W-:Y:S01]  /*47e0*/  ISETP.GT.U32.AND P5, PT, R5.reuse, R61, PT ;  /* 0x0000003d0500720c */ /* 0x040fe20003fa4070 */
[----:B------:R-:W-:Y:S01]  /*47f0*/  IMAD R66, R5, R9, R66 ;  /* 0x0000000905427224 */ /* 0x000fe200078e0242 */
[----:B------:R-:W-:Y:S01]  /*4800*/  LOP3.LUT R212, R7, 0x5e, RZ, 0xfc, !PT ;  /* 0x0000005e07d47812 */ /* 0x000fe200078efcff */
[----:B------:R-:W-:Y:S01]  /*4810*/  IMAD R64, R5, R10, R64 ;  /* 0x0000000a05407224 */ /* 0x000fe200078e0240 */
[----:B------:R-:W-:Y:S01]  /*4820*/  LOP3.LUT R215, R7, 0x56, RZ, 0xfc, !PT ;  /* 0x0000005607d77812 */ /* 0x000fe200078efcff */
[----:B------:R-:W-:Y:S01]  /*4830*/  @!P6 IMAD.IADD R63, R63, 0x1, -R5 ;  /* 0x000000013f3fe824 */ /* 0x000fe200078e0a05 */
[----:B------:R-:W-:Y:S01]  /*4840*/  IABS R209, R212 ;  /* 0x000000d400d17213 */ /* 0x000fe20000000000 */
[----:B------:R-:W-:Y:S01]  /*4850*/  IMAD.HI.U32 R8, R2, R65, RZ ;  /* 0x0000004102087227 */ /* 0x000fe200078e00ff */
[----:B------:R-:W-:-:S02]  /*4860*/  LOP3.LUT R216, R7, 0x54, RZ, 0xfc, !PT ;  /* 0x0000005407d87812 */ /* 0x000fc400078efcff */
[----:B------:R-:W-:Y:S01]  /*4870*/  LOP3.LUT R214, R7, 0x58, RZ, 0xfc, !PT ;  /* 0x0000005807d67812 */ /* 0x000fe200078efcff */
[----:B------:R-:W-:Y:S01]  /*4880*/  @!P1 IMAD.MOV R63, RZ, RZ, -R63 ;  /* 0x000000ffff3f9224 */ /* 0x000fe200078e0a3f */
[C---:B------:R-:W-:Y:S01]  /*4890*/  ISETP.GT.U32.AND P1, PT, R5.reuse, R66, PT ;  /* 0x000000420500720c */ /* 0x040fe20003f24070 */
[--C-:B------:R-:W-:Y:S01]  /*48a0*/  @!P4 IMAD.IADD R62, R62, 0x1, -R5.reuse ;  /* 0x000000013e3ec824 */ /* 0x100fe200078e0a05 */
[----:B------:R-:W-:Y:S01]  /*48b0*/  ISETP.GT.U32.AND P4, PT, R5, R64, PT ;  /* 0x000000400500720c */ /* 0x000fe20003f84070 */
[----:B------:R-:W-:Y:S01]  /*48c0*/  @!P5 IMAD.IADD R61, R61, 0x1, -R5 ;  /* 0x000000013d3dd824 */ /* 0x000fe200078e0a05 */
[----:B------:R-:W-:Y:S01]  /*48d0*/  ISETP.GE.AND P5, PT, R67, RZ, PT ;  /* 0x000000ff4300720c */ /* 0x000fe20003fa6270 */
[----:B------:R-:W-:Y:S01]  /*48e0*/  IMAD.MOV R8, RZ, RZ, -R8 ;  /* 0x000000ffff087224 */ /* 0x000fe200078e0a08 */
[----:B------:R-:W-:Y:S01]  /*48f0*/  IABS R213, R216 ;  /* 0x000000d800d57213 */ /* 0x000fe20000000000 */
[----:B------:R-:W-:Y:S01]  /*4900*/  @!P3 IMAD.MOV R61, RZ, RZ, -R61 ;  /* 0x000000ffff3db224 */ /* 0x000fe200078e0a3d */
[----:B------:R-:W-:Y:S01]  /*4910*/  ISETP.GE.AND P3, PT, R68, RZ, PT ;  /* 0x000000ff4400720c */ /* 0x000fe20003f66270 */
[----:B------:R-:W-:Y:S01]  /*4920*/  IMAD R65, R5, R8, R65 ;  /* 0x0000000805417224 */ /* 0x000fe200078e0241 */
[----:B------:R-:W-:Y:S01]  /*4930*/  IABS R68, R71 ;  /* 0x0000004700447213 */ /* 0x000fe20000000000 */
[----:B------:R-:W-:Y:S01]  /*4940*/  @!P0 IMAD.MOV R62, RZ, RZ, -R62 ;  /* 0x000000ffff3e8224 */ /* 0x000fe200078e0a3e */
[----:B------:R-:W-:Y:S01]  /*4950*/  LOP3.LUT R8, R7, 0x178, RZ, 0xfc, !PT ;  /* 0x0000017807087812 */ /* 0x000fe200078efcff */
[--C-:B------:R-:W-:Y:S01]  /*4960*/  @!P1 IMAD.IADD R66, R66, 0x1, -R5.reuse ;  /* 0x0000000142429824 */ /* 0x100fe200078e0a05 */
[C---:B------:R-:W-:Y:S01]  /*4970*/  ISETP.GT.U32.AND P0, PT, R5.reuse, R65, PT ;  /* 0x000000410500720c */ /* 0x040fe20003f04070 */
[----:B------:R-:W-:Y:S01]  /*4980*/  @!P4 IMAD.IADD R64, R64, 0x1, -R5 ;  /* 0x000000014040c824 */ /* 0x000fe200078e0a05 */
[----:B------:R-:W-:Y:S01]  /*4990*/  IABS R67, R8 ;  /* 0x0000000800437213 */ /* 0x000fe20000000000 */
[----:B------:R-:W-:Y:S01]  /*49a0*/  IMAD.HI.U32 R9, R2, R68, RZ ;  /* 0x0000004402097227 */ /* 0x000fe200078e00ff */
[----:B------:R-:W-:-:S02]  /*49b0*/  ISETP.GT.U32.AND P1, PT, R5, R66, PT ;  /* 0x000000420500720c */ /* 0x000fc40003f24070 */
[----:B------:R-:W-:Y:S01]  /*49c0*/  ISETP.GT.U32.AND P4, PT, R5, R64, PT ;  /* 0x000000400500720c */ /* 0x000fe20003f84070 */
[----:B------:R-:W-:Y:S01]  /*49d0*/  IMAD.MOV R9, RZ, RZ, -R9 ;  /* 0x000000ffff097224 */ /* 0x000fe200078e0a09 */
[----:B------:R-:W-:Y:S01]  /*49e0*/  ISETP.GE.AND P6, PT, R8, RZ, PT ;  /* 0x000000ff0800720c */ /* 0x000fe20003fc6270 */
[C---:B------:R-:W-:Y:S01]  /*49f0*/  IMAD.HI.U32 R8, R2.reuse, R67, RZ ;  /* 0x0000004302087227 */ /* 0x040fe200078e00ff */
[C---:B------:R-:W-:Y:S02]  /*4a00*/  LOP3.LUT R220, R7.reuse, 0x50, RZ, 0xfc, !PT ;  /* 0x0000005007dc7812 */ /* 0x040fe400078efcff */
[----:B------:R-:W-:Y:S01]  /*4a10*/  LOP3.LUT R219, R7, 0x4e, RZ, 0xfc, !PT ;  /* 0x0000004e07db7812 */ /* 0x000fe200078efcff */
[----:B------:R-:W-:Y:S01]  /*4a20*/  IMAD R68, R5, R9, R68 ;  /* 0x0000000905447224 */ /* 0x000fe200078e0244 */
[C---:B------:R-:W-:Y:S01]  /*4a30*/  LOP3.LUT R221, R7.reuse, 0x4c, RZ, 0xfc, !PT ;  /* 0x0000004c07dd7812 */ /* 0x040fe200078efcff */
[----:B------:R-:W-:Y:S01]  /*4a40*/  IMAD.HI.U32 R9, R2, R70, RZ ;  /* 0x0000004602097227 */ /* 0x000fe200078e00ff */
[----:B------:R-:W-:-:S02]  /*4a50*/  LOP3.LUT R222, R7, 0x4a, RZ, 0xfc, !PT ;  /* 0x0000004a07de7812 */ /* 0x000fc400078efcff */
[----:B------:R-:W-:Y:S01]  /*4a60*/  IABS R217, R221 ;  /* 0x000000dd00d97213 */ /* 0x000fe20000000000 */
[----:B------:R-:W-:Y:S01]  /*4a70*/  @!P0 IMAD.IADD R65, R65, 0x1, -R5 ;  /* 0x0000000141418824 */ /* 0x000fe200078e0a05 */
[----:B------:R-:W-:Y:S01]  /*4a80*/  IABS R218, R222 ;  /* 0x000000de00da7213 */ /* 0x000fe20000000000 */
[----:B------:R-:W-:Y:S01]  /*4a90*/  IMAD.MOV R9, RZ, RZ, -R9 ;  /* 0x000000ffff097224 */ /* 0x000fe200078e0a09 */
[----:B------:R-:W-:Y:S01]  /*4aa0*/  LOP3.LUT R223, R7, 0x42, RZ, 0xfc, !PT ;  /* 0x0000004207df7812 */ /* 0x000fe200078efcff */
[--C-:B------:R-:W-:Y:S01]  /*4ab0*/  @!P1 IMAD.IADD R66, R66, 0x1, -R5.reuse ;  /* 0x0000000142429824 */ /* 0x100fe200078e0a05 */
[C---:B------:R-:W-:Y:S01]  /*4ac0*/  ISETP.GT.U32.AND P0, PT, R5.reuse, R65, PT ;  /* 0x000000410500720c */ /* 0x040fe20003f04070 */
[----:B------:R-:W-:Y:S01]  /*4ad0*/  IMAD R70, R5, R9, R70 ;  /* 0x0000000905467224 */ /* 0x000fe200078e0246 */
[C---:B------:R-:W-:Y:S01]  /*4ae0*/  LOP3.LUT R227, R7.reuse, 0x3e, RZ, 0xfc, !PT ;  /* 0x0000003e07e37812 */ /* 0x040fe200078efcff */
[----:B------:R-:W-:Y:S01]  /*4af0*/  IMAD.MOV R10, RZ, RZ, -R8 ;  /* 0x000000ffff0a7224 */ /* 0x000fe200078e0a08 */
[----:B------:R-:W-:Y:S01]  /*4b00*/  LOP3.LUT R226, R7, 0x3c, RZ, 0xfc, !PT ;  /* 0x0000003c07e27812 */ /* 0x000fe200078efcff */
[----:B------:R-:W-:Y:S01]  /*4b10*/  @!P4 IMAD.IADD R64, R64, 0x1, -R5 ;  /* 0x000000014040c824 */ /* 0x000fe200078e0a05 */
[----:B------:R-:W-:Y:S01]  /*4b20*/  ISETP.GE.AND P4, PT, R71, RZ, PT ;  /* 0x000000ff4700720c */ /* 0x000fe20003f86270 */
[----:B------:R-:W-:Y:S01]  /*4b30*/  @!P3 IMAD.MOV R66, RZ, RZ, -R66 ;  /* 0x000000ffff42b224 */ /* 0x000fe200078e0a42 */
[C---:B------:R-:W-:Y:S01]  /*4b40*/  ISETP.GT.U32.AND P3, PT, R5.reuse, R70, PT ;  /* 0x000000460500720c */ /* 0x040fe20003f64070 */
[----:B------:R-:W-:Y:S01]  /*4b50*/  IMAD R67, R5, R10, R67 ;  /* 0x0000000a05437224 */ /* 0x000fe200078e0243 */
[----:B------:R-:W-:Y:S01]  /*4b60*/  LOP3.LUT R10, R7, 0x170, RZ, 0xfc, !PT ;  /* 0x00000170070a7812 */ /* 0x000fe200078efcff */
[----:B------:R-:W-:Y:S01]  /*4b70*/  @!P2 IMAD.MOV R64, RZ, RZ, -R64 ;  /* 0x000000ffff40a224 */ /* 0x000fe200078e0a40 */
[----:B------:R-:W-:Y:S01]  /*4b80*/  ISETP.GT.U32.AND P2, PT, R5, R68, PT ;  /* 0x000000440500720c */ /* 0x000fe20003f44070 */
[----:B------:R-:W-:Y:S01]  /*4b90*/  IMAD.HI.U32 R8, R2, R69, RZ ;  /* 0x0000004502087227 */ /* 0x000fe200078e00ff */
[----:B------:R-:W-:-:S02]  /*4ba0*/  IABS R71, R10 ;  /* 0x0000000a00477213 */ /* 0x000fc40000000000 */
[----:B------:R-:W-:Y:S01]  /*4bb0*/  IABS R224, R227 ;  /* 0x000000e300e07213 */ /* 0x000fe20000000000 */
[----:B------:R-:W-:Y:S01]  /*4bc0*/  IMAD.MOV R8, RZ, RZ, -R8 ;  /* 0x000000ffff087224 */ /* 0x000fe200078e0a08 */
[----:B------:R-:W-:Y:S01]  /*4bd0*/  IABS R225, R226 ;  /* 0x000000e200e17213 */ /* 0x000fe20000000000 */
[----:B------:R-:W-:Y:S01]  /*4be0*/  @!P0 IMAD.IADD R65, R65, 0x1, -R5 ;  /* 0x0000000141418824 */ /* 0x000fe200078e0a05 */
[C---:B------:R-:W-:Y:S01]  /*4bf0*/  ISETP.GT.U32.AND P0, PT, R5.reuse, R67, PT ;  /* 0x000000430500720c */ /* 0x040fe20003f04070 */
[----:B------:R-:W-:Y:S01]  /*4c00*/  IMAD R69, R5, R8, R69 ;  /* 0x0000000805457224 */ /* 0x000fe200078e0245 */
[C---:B------:R-:W-:Y:S01]  /*4c10*/  LOP3.LUT R230, R7.reuse, 0x38, RZ, 0xfc, !PT ;  /* 0x0000003807e67812 */ /* 0x040fe200078efcff */
[----:B------:R-:W-:Y:S01]  /*4c20*/  IMAD.HI.U32 R8, R2, R71, RZ ;  /* 0x0000004702087227 */ /* 0x000fe200078e00ff */
[----:B------:R-:W-:Y:S02]  /*4c30*/  LOP3.LUT R228, R7, 0x36, RZ, 0xfc, !PT ;  /* 0x0000003607e47812 */ /* 0x000fe400078efcff */
[C---:B------:R-:W-:Y:S01]  /*4c40*/  ISETP.GT.U32.AND P1, PT, R5.reuse, R69, PT ;  /* 0x000000450500720c */ /* 0x040fe20003f24070 */
[----:B------:R-:W-:Y:S01]  /*4c50*/  @!P5 IMAD.MOV R65, RZ, RZ, -R65 ;  /* 0x000000ffff41d224 */ /* 0x000fe200078e0a41 */
[----:B------:R-:W-:Y:S01]  /*4c60*/  ISETP.GE.AND P5, PT, R72, RZ, PT ;  /* 0x000000ff4800720c */ /* 0x000fe20003fa6270 */
[--C-:B------:R-:W-:Y:S01]  /*4c70*/  @!P3 IMAD.IADD R70, R70, 0x1, -R5.reuse ;  /* 0x000000014646b824 */ /* 0x100fe200078e0a05 */
[----:B------:R-:W-:Y:S01]  /*4c80*/  IABS R72, R75 ;  /* 0x0000004b00487213 */ /* 0x000fe20000000000 */
[--C-:B------:R-:W-:Y:S01]  /*4c90*/  @!P2 IMAD.IADD R68, R68, 0x1, -R5.reuse ;  /* 0x000000014444a824 */ /* 0x100fe200078e0a05 */
[----:B------:R-:W-:Y:S01]  /*4ca0*/  IABS R231, R228 ;  /* 0x000000e400e77213 */ /* 0x000fe20000000000 */
[----:B------:R-:W-:Y:S01]  /*4cb0*/  IMAD.MOV R8, RZ, RZ, -R8 ;  /* 0x000000ffff087224 */ /* 0x000fe200078e0a08 */
[----:B------:R-:W-:Y:S01]  /*4cc0*/  ISETP.GT.U32.AND P3, PT, R5, R70, PT ;  /* 0x000000460500720c */ /* 0x000fe20003f64070 */
[----:B------:R-:W-:Y:S01]  /*4cd0*/  @!P0 IMAD.IADD R67, R67, 0x1, -R5 ;  /* 0x0000000143438824 */ /* 0x000fe200078e0a05 */
[C---:B------:R-:W-:Y:S01]  /*4ce0*/  ISETP.GT.U32.AND P2, PT, R5.reuse, R68, PT ;  /* 0x000000440500720c */ /* 0x040fe20003f44070 */
[----:B------:R-:W-:Y:S01]  /*4cf0*/  IMAD R71, R5, R8, R71 ;  /* 0x0000000805477224 */ /* 0x000fe200078e0247 */
[----:B------:R-:W-:Y:S01]  /*4d00*/  LOP3.LUT R234, R7, 0x30, RZ, 0xfc, !PT ;  /* 0x0000003007ea7812 */ /* 0x000fe200078efcff */
[----:B------:R-:W-:Y:S01]  /*4d10*/  IMAD.HI.U32 R8, R2, R72, RZ ;  /* 0x0000004802087227 */ /* 0x000fe200078e00ff */
[----:B------:R-:W-:-:S02]  /*4d20*/  ISETP.GT.U32.AND P0, PT, R5, R67, PT ;  /* 0x000000430500720c */ /* 0x000fc40003f04070 */
[C---:B------:R-:W-:Y:S01]  /*4d30*/  LOP3.LUT R245, R7.reuse, 0x24, RZ, 0xfc, !PT ;  /* 0x0000002407f57812 */ /* 0x040fe200078efcff */
[----:B------:R-:W-:Y:S01]  /*4d40*/  IMAD.MOV R8, RZ, RZ, -R8 ;  /* 0x000000ffff087224 */ /* 0x000fe200078e0a08 */
[----:B------:R-:W-:Y:S01]  /*4d50*/  LOP3.LUT R239, R7, 0x20, RZ, 0xfc, !PT ;  /* 0x0000002007ef7812 */ /* 0x000fe200078efcff */
[--C-:B------:R-:W-:Y:S01]  /*4d60*/  @!P1 IMAD.IADD R69, R69, 0x1, -R5.reuse ;  /* 0x0000000145459824 */ /* 0x100fe200078e0a05 */
[----:B------:R-:W-:Y:S01]  /*4d70*/  LOP3.LUT R251, R7, 0x1e, RZ, 0xfc, !PT ;  /* 0x0000001e07fb7812 */ /* 0x000fe200078efcff */
[----:B------:R-:W-:Y:S01]  /*4d80*/  IMAD R72, R5, R8, R72 ;  /* 0x0000000805487224 */ /* 0x000fe200078e0248 */
[----:B------:R-:W-:Y:S01]  /*4d90*/  LOP3.LUT R8, R7, 0x16a, RZ, 0xfc, !PT ;  /* 0x0000016a07087812 */ /* 0x000fe200078efcff */
[--C-:B------:R-:W-:Y:S01]  /*4da0*/  @!P3 IMAD.IADD R70, R70, 0x1, -R5.reuse ;  /* 0x000000014646b824 */ /* 0x100fe200078e0a05 */
[C---:B------:R-:W-:Y:S01]  /*4db0*/  ISETP.GT.U32.AND P1, PT, R5.reuse, R69, PT ;  /* 0x000000450500720c */ /* 0x040fe20003f24070 */
[--C-:B------:R-:W-:Y:S01]  /*4dc0*/  @!P2 IMAD.IADD R68, R68, 0x1, -R5.reuse ;  /* 0x000000014444a824 */ /* 0x100fe200078e0a05 */
[----:B------:R-:W-:Y:S01]  /*4dd0*/  ISETP.GT.U32.AND P3, PT, R5, R72, PT ;  /* 0x000000480500720c */ /* 0x000fe20003f64070 */
[----:B------:R-:W-:Y:S01]  /*4de0*/  @!P0 IMAD.IADD R67, R67, 0x1, -R5 ;  /* 0x0000000143438824 */ /* 0x000fe200078e0a05 */
[----:B------:R-:W-:Y:S01]  /*4df0*/  ISETP.GT.U32.AND P2, PT, R5, R71, PT ;  /* 0x000000470500720c */ /* 0x000fe20003f44070 */
[----:B------:R-:W-:Y:S01]  /*4e00*/  IMAD.HI.U32 R9, R2, R73, RZ ;  /* 0x0000004902097227 */ /* 0x000fe200078e00ff */
[----:B------:R-:W-:-:S02]  /*4e10*/  ISETP.GE.AND P0, PT, R74, RZ, PT ;  /* 0x000000ff4a00720c */ /* 0x000fc40003f06270 */
[----:B------:R-:W-:Y:S01]  /*4e20*/  IABS R74, R8 ;  /* 0x00000008004a7213 */ /* 0x000fe20000000000 */
[----:B------:R-:W-:Y:S01]  /*4e30*/  @!P6 IMAD.MOV R67, RZ, RZ, -R67 ;  /* 0x000000ffff43e224 */ /* 0x000fe200078e0a43 */
[----:B------:R-:W-:Y:S01]  /*4e40*/  ISETP.GE.AND P6, PT, R10, RZ, PT ;  /* 0x000000ff0a00720c */ /* 0x000fe20003fc6270 */
[----:B------:R-:W-:Y:S01]  /*4e50*/  IMAD.MOV R10, RZ, RZ, -R9 ;  /* 0x000000ffff0a7224 */ /* 0x000fe200078e0a09 */
[----:B------:R-:W-:Y:S01]  /*4e60*/  LOP3.LUT R9, R7, 0x168, RZ, 0xfc, !PT ;  /* 0x0000016807097812 */ /* 0x000fe200078efcff */
[--C-:B------:R-:W-:Y:S01]  /*4e70*/  @!P1 IMAD.IADD R69, R69, 0x1, -R5.reuse ;  /* 0x0000000145459824 */ /* 0x100fe200078e0a05 */
[----:B------:R-:W-:Y:S01]  /*4e80*/  ISETP.GE.AND P1, PT, R76, RZ, PT ;  /* 0x000000ff4c00720c */ /* 0x000fe20003f26270 */
[--C-:B------:R-:W-:Y:S01]  /*4e90*/  @!P3 IMAD.IADD R72, R72, 0x1, -R5.reuse ;  /* 0x000000014848b824 */ /* 0x100fe200078e0a05 */
[----:B------:R-:W-:Y:S01]  /*4ea0*/  IABS R76, R78 ;  /* 0x0000004e004c7213 */ /* 0x000fe20000000000 */
[----:B------:R-:W-:Y:S01]  /*4eb0*/  @!P2 IMAD.IADD R71, R71, 0x1, -R5 ;  /* 0x000000014747a824 */ /* 0x000fe200078e0a05 */
[----:B------:R-:W-:Y:S01]  /*4ec0*/  IABS R240, R251 ;  /* 0x000000fb00f07213 */ /* 0x000fe20000000000 */
[----:B------:R-:W-:Y:S01]  /*4ed0*/  @!P5 IMAD.MOV R69, RZ, RZ, -R69 ;  /* 0x000000ffff45d224 */ /* 0x000fe200078e0a45 */
[----:B------:R-:W-:Y:S01]  /*4ee0*/  ISETP.GE.AND P5, PT, R8, RZ, PT ;  /* 0x000000ff0800720c */ /* 0x000fe20003fa6270 */
[----:B------:R-:W-:Y:S01]  /*4ef0*/  @!P4 IMAD.MOV R68, RZ, RZ, -R68 ;  /* 0x000000ffff44c224 */ /* 0x000fe200078e0a44 */
[----:B------:R-:W-:Y:S01]  /*4f00*/  ISETP.GT.U32.AND P3, PT, R5, R72, PT ;  /* 0x000000480500720c */ /* 0x000fe20003f64070 */
[----:B------:R-:W-:Y:S01]  /*4f10*/  IMAD.HI.U32 R8, R2, R74, RZ ;  /* 0x0000004a02087227 */ /* 0x000fe200078e00ff */
[----:B------:R-:W-:-:S02]  /*4f20*/  ISETP.GE.AND P4, PT, R75, RZ, PT ;  /* 0x000000ff4b00720c */ /* 0x000fc40003f86270 */
[----:B------:R-:W-:Y:S01]  /*4f30*/  ISETP.GT.U32.AND P2, PT, R5, R71, PT ;  /* 0x000000470500720c */ /* 0x000fe20003f44070 */
[----:B------:R-:W-:Y:S01]  /*4f40*/  @!P0 IMAD.MOV R70, RZ, RZ, -R70 ;  /* 0x000000ffff468224 */ /* 0x000fe200078e0a46 */
[----:B------:R-:W-:Y:S01]  /*4f50*/  IABS R75, R9 ;  /* 0x00000009004b7213 */ /* 0x000fe20000000000 */
[----:B------:R-:W-:Y:S01]  /*4f60*/  IMAD.MOV R8, RZ, RZ, -R8 ;  /* 0x000000ffff087224 */ /* 0x000fe200078e0a08 */
[----:B------:R-:W-:Y:S01]  /*4f70*/  ISETP.GE.AND P0, PT, R9, RZ, PT ;  /* 0x000000ff0900720c */ /* 0x000fe20003f06270 */
[----:B------:R-:W-:Y:S01]  /*4f80*/  IMAD R73, R5, R10, R73 ;  /* 0x0000000a05497224 */ /* 0x000fe200078e0249 */
[C---:B--2---:R-:W-:Y:S01]  /*4f90*/  LOP3.LUT R4, R7.reuse, 0x1c, RZ, 0xfc, !PT ;  /* 0x0000001c07047812 */ /* 0x044fe200078efcff */
[----:B------:R-:W-:Y:S01]  /*4fa0*/  IMAD.HI.U32 R9, R2, R75, RZ ;  /* 0x0000004b02097227 */ /* 0x000fe200078e00ff */
[----:B------:R-:W-:Y:S02]  /*4fb0*/  LOP3.LUT R6, R7, 0x1a, RZ, 0xfc, !PT ;  /* 0x0000001a07067812 */ /* 0x000fe400078efcff */
[----:B------:R-:W-:Y:S01]  /*4fc0*/  IABS R241, R4 ;  /* 0x0000000400f17213 */ /* 0x000fe20000000000 */
[----:B------:R-:W-:Y:S01]  /*4fd0*/  IMAD R74, R5, R8, R74 ;  /* 0x00000008054a7224 */ /* 0x000fe200078e024a */
[C---:B------:R-:W-:Y:S01]  /*4fe0*/  LOP3.LUT R3, R7.reuse, 0x18, RZ, 0xfc, !PT ;  /* 0x0000001807037812 */ /* 0x040fe200078efcff */
[----:B------:R-:W-:Y:S01]  /*4ff0*/  IMAD.MOV R10, RZ, RZ, -R9 ;  /* 0x000000ffff0a7224 */ /* 0x000fe200078e0a09 */
[----:B0-----:R-:W-:Y:S01]  /*5000*/  LOP3.LUT R16, R7, 0x16, RZ, 0xfc, !PT ;  /* 0x0000001607107812 */ /* 0x001fe200078efcff */
[--C-:B------:R-:W-:Y:S01]  /*5010*/  @!P3 IMAD.IADD R72, R72, 0x1, -R5.reuse ;  /* 0x000000014848b824 */ /* 0x100fe200078e0a05 */
[----:B------:R-:W-:Y:S01]  /*5020*/  ISETP.GT.U32.AND P3, PT, R5, R74, PT ;  /* 0x0000004a0500720c */ /* 0x000fe20003f64070 */
[----:B------:R-:W-:Y:S01]  /*5030*/  @!P2 IMAD.IADD R71, R71, 0x1, -R5 ;  /* 0x000000014747a824 */ /* 0x000fe200078e0a05 */
[C---:B------:R-:W-:Y:S01]  /*5040*/  ISETP.GT.U32.AND P2, PT, R5.reuse, R73, PT ;  /* 0x000000490500720c */ /* 0x040fe20003f44070 */
[----:B------:R-:W-:Y:S01]  /*5050*/  IMAD R75, R5, R10, R75 ;  /* 0x0000000a054b7224 */ /* 0x000fe200078e024b */
[C---:B------:R-:W-:Y:S01]  /*5060*/  LOP3.LUT R15, R7.reuse, 0x14, RZ, 0xfc, !PT ;  /* 0x00000014070f7812 */ /* 0x040fe200078efcff */
[----:B------:R-:W-:Y:S01]  /*5070*/  @!P6 IMAD.MOV R71, RZ, RZ, -R71 ;  /* 0x000000ffff47e224 */ /* 0x000fe200078e0a47 */
[----:B------:R-:W-:Y:S01]  /*5080*/  LOP3.LUT R14, R7, 0x12, RZ, 0xfc, !PT ;  /* 0x00000012070e7812 */ /* 0x000fe200078efcff */
[----:B------:R-:W-:Y:S01]  /*5090*/  IMAD.HI.U32 R8, R2, R76, RZ ;  /* 0x0000004c02087227 */ /* 0x000fe200078e00ff */
[----:B------:R-:W-:-:S02]  /*50a0*/  ISETP.GT.U32.AND P6, PT, R5, R75, PT ;  /* 0x0000004b0500720c */ /* 0x000fc40003fc4070 */
[----:B------:R-:W-:Y:S01]  /*50b0*/  IABS R246, R15 ;  /* 0x0000000f00f67213 */ /* 0x000fe20000000000 */
[----:B------:R-:W-:Y:S01]  /*50c0*/  IMAD.MOV R8, RZ, RZ, -R8 ;  /* 0x000000ffff087224 */ /* 0x000fe200078e0a08 */
[C---:B------:R-:W-:Y:S01]  /*50d0*/  LOP3.LUT R13, R7.reuse, 0x10, RZ, 0xfc, !PT ;  /* 0x00000010070d7812 */ /* 0x040fe200078efcff */
[--C-:B------:R-:W-:Y:S01]  /*50e0*/  @!P3 IMAD.IADD R74, R74, 0x1, -R5.reuse ;  /* 0x000000014a4ab824 */ /* 0x100fe200078e0a05 */
[----:B------:R-:W-:Y:S01]  /*50f0*/  LOP3.LUT R12, R7, 0xe, RZ, 0xfc, !PT ;  /* 0x0000000e070c7812 */ /* 0x000fe200078efcff */
[--C-:B------:R-:W-:Y:S01]  /*5100*/  @!P2 IMAD.IADD R73, R73, 0x1, -R5.reuse ;  /* 0x000000014949a824 */ /* 0x100fe200078e0a05 */
[----:B------:R-:W-:Y:S01]  /*5110*/  IABS R248, R13 ;  /* 0x0000000d00f87213 */ /* 0x000fe20000000000 */
[----:B------:R-:W-:Y:S01]  /*5120*/  IMAD.HI.U32 R9, R2, R77, RZ ;  /* 0x0000004d02097227 */ /* 0x000fe200078e00ff */
[C---:B------:R-:W-:Y:S02]  /*5130*/  ISETP.GT.U32.AND P3, PT, R5.reuse, R74, PT ;  /* 0x0000004a0500720c */ /* 0x040fe40003f64070 */
[----:B------:R-:W-:Y:S01]  /*5140*/  ISETP.GT.U32.AND P2, PT, R5, R73, PT ;  /* 0x000000490500720c */ /* 0x000fe20003f44070 */
[----:B------:R-:W-:Y:S01]  /*5150*/  @!P6 IMAD.IADD R75, R75, 0x1, -R5 ;  /* 0x000000014b4be824 */ /* 0x000fe200078e0a05 */
[----:B------:R-:W-:Y:S01]  /*5160*/  IABS R249, R12 ;  /* 0x0000000c00f97213 */ /* 0x000fe20000000000 */
[----:B------:R-:W-:Y:S01]  /*5170*/  @!P4 IMAD.MOV R72, RZ, RZ, -R72 ;  /* 0x000000ffff48c224 */ /* 0x000fe200078e0a48 */
[----:B------:R-:W-:Y:S01]  /*5180*/  ISETP.GE.AND P4, PT, R78, RZ, PT ;  /* 0x000000ff4e00720c */ /* 0x000fe20003f86270 */
[C---:B------:R-:W-:Y:S01]  /*5190*/  IMAD R76, R5.reuse, R8, R76 ;  /* 0x00000008054c7224 */ /* 0x040fe200078e024c */
[----:B------:R-:W-:Y:S01]  /*51a0*/  ISETP.GT.U32.AND P6, PT, R5, R75, PT ;  /* 0x0000004b0500720c */ /* 0x000fe20003fc4070 */
[----:B------:R-:W-:Y:S01]  /*51b0*/  IMAD.MOV R10, RZ, RZ, -R9 ;  /* 0x000000ffff0a7224 */ /* 0x000fe200078e0a09 */
[----:B------:R-:W-:Y:S01]  /*51c0*/  IABS R78, R85 ;  /* 0x00000055004e7213 */ /* 0x000fe20000000000 */
[----:B------:R-:W-:Y:S01]  /*51d0*/  IMAD.HI.U32 R9, R2, R81, RZ ;  /* 0x0000005102097227 */ /* 0x000fe200078e00ff */
[----:B------:R-:W-:-:S02]  /*51e0*/  LOP3.LUT R252, R7, 0xc, RZ, 0xfc, !PT ;  /* 0x0000000c07fc7812 */ /* 0x000fc400078efcff */
[----:B------:R-:W-:Y:S01]  /*51f0*/  LOP3.LUT R11, R7, 0xa, RZ, 0xfc, !PT ;  /* 0x0000000a070b7812 */ /* 0x000fe200078efcff */
[--C-:B------:R-:W-:Y:S01]  /*5200*/  @!P3 IMAD.IADD R74, R74, 0x1, -R5.reuse ;  /* 0x000000014a4ab824 */ /* 0x100fe200078e0a05 */
[----:B------:R-:W-:Y:S01]  /*5210*/  ISETP.GT.U32.AND P3, PT, R5, R76, PT ;  /* 0x0000004c0500720c */ /* 0x000fe20003f64070 */
[----:B------:R-:W-:Y:S01]  /*5220*/  @!P2 IMAD.IADD R73, R73, 0x1, -R5 ;  /* 0x000000014949a824 */ /* 0x000fe200078e0a05 */
[----:B------:R-:W-:Y:S01]  /*5230*/  ISETP.GE.AND P2, PT, R79, RZ, PT ;  /* 0x000000ff4f00720c */ /* 0x000fe20003f46270 */
[----:B------:R-:W-:Y:S01]  /*5240*/  IMAD R77, R5, R10, R77 ;  /* 0x0000000a054d7224 */ /* 0x000fe200078e024d */
[----:B------:R-:W-:Y:S01]  /*5250*/  IABS R79, R86 ;  /* 0x00000056004f7213 */ /* 0x000fe20000000000 */
[----:B------:R-:W-:Y:S01]  /*5260*/  IMAD.HI.U32 R8, R2, R78, RZ ;  /* 0x0000004e02087227 */ /* 0x000fe200078e00ff */
[----:B------:R-:W-:Y:S02]  /*5270*/  IABS R250, R252 ;  /* 0x000000fc00fa7213 */ /* 0x000fe40000000000 */
[----:B------:R-:W-:Y:S01]  /*5280*/  LOP3.LUT R0, R7, 0x4, RZ, 0xfc, !PT ;  /* 0x0000000407007812 */ /* 0x000fe200078efcff */
[----:B------:R-:W-:-:S02]  /*5290*/  IMAD.MOV R10, RZ, RZ, -R8 ;  /* 0x000000ffff0a7224 */ /* 0x000fc400078e0a08 */
[----:B------:R-:W-:Y:S01]  /*52a0*/  @!P6 IMAD.IADD R75, R75, 0x1, -R5 ;  /* 0x000000014b4be824 */ /* 0x000fe200078e0a05 */
[----:B------:R-:W-:Y:S01]  /*52b0*/  ISETP.GT.U32.AND P6, PT, R5, R77, PT ;  /* 0x0000004d0500720c */ /* 0x000fe20003fc4070 */
[----:B------:R-:W-:-:S04]  /*52c0*/  IMAD.HI.U32 R8, R2, R79, RZ ;  /* 0x0000004f02087227 */ /* 0x000fc800078e00ff */
[C---:B------:R-:W-:Y:S02]  /*52d0*/  IMAD R78, R5.reuse, R10, R78 ;  /* 0x0000000a054e7224 */ /* 0x040fe400078e024e */
[----:B------:R-:W-:Y:S02]  /*52e0*/  IMAD.MOV R80, RZ, RZ, -R8 ;  /* 0x000000ffff507224 */ /* 0x000fe400078e0a08 */
[----:B------:R-:W-:Y:S01]  /*52f0*/  @!P3 IMAD.IADD R76, R76, 0x1, -R5 ;  /* 0x000000014c4cb824 */ /* 0x000fe200078e0a05 */
[C---:B------:R-:W-:Y:S01]  /*5300*/  ISETP.GT.U32.AND P3, PT, R5.reuse, R78, PT ;  /* 0x0000004e0500720c */ /* 0x040fe20003f64070 */
[----:B------:R-:W-:Y:S02]  /*5310*/  IMAD R79, R5, R80, R79 ;  /* 0x00000050054f7224 */ /* 0x000fe400078e024f */
[----:B------:R-:W-:Y:S02]  /*5320*/  IMAD.MOV R82, RZ, RZ, -R9 ;  /* 0x000000ffff527224 */ /* 0x000fe400078e0a09 */
[----:B------:R-:W-:Y:S01]  /*5330*/  @!P6 IMAD.IADD R77, R77, 0x1, -R5 ;  /* 0x000000014d4de824 */ /* 0x000fe200078e0a05 */
[C---:B------:R-:W-:Y:S01]  /*5340*/  ISETP.GT.U32.AND P6, PT, R5.reuse, R79, PT ;  /* 0x0000004f0500720c */ /* 0x040fe20003fc4070 */
[----:B------:R-:W-:-:S02]  /*5350*/  IMAD R80, R5, R82, R81 ;  /* 0x0000005205507224 */ /* 0x000fc400078e0251 */
[----:B------:R-:W-:Y:S02]  /*5360*/  @!P0 IMAD.MOV R75, RZ, RZ, -R75 ;  /* 0x000000ffff4b8224 */ /* 0x000fe400078e0a4b */
[----:B------:R-:W-:Y:S01]  /*5370*/  IMAD.HI.U32 R10, R2, R83, RZ ;  /* 0x00000053020a7227 */ /* 0x000fe200078e00ff */
[----:B------:R-:W-:-:S03]  /*5380*/  ISETP.GT.U32.AND P0, PT, R5, R80, PT ;  /* 0x000000500500720c */ /* 0x000fc60003f04070 */
[----:B------:R-:W-:Y:S01]  /*5390*/  @!P3 IMAD.IADD R78, R78, 0x1, -R5 ;  /* 0x000000014e4eb824 */ /* 0x000fe200078e0a05 */
[----:B------:R-:W-:Y:S01]  /*53a0*/  ISETP.GT.U32.AND P3, PT, R5, R76, PT ;  /* 0x0000004c0500720c */ /* 0x000fe20003f64070 */
[----:B------:R-:W-:-:S04]  /*53b0*/  IMAD.HI.U32 R8, R2, R84, RZ ;  /* 0x0000005402087227 */ /* 0x000fc800078e00ff */
[----:B------:R-:W-:Y:S01]  /*53c0*/  @!P6 IMAD.IADD R79, R79, 0x1, -R5 ;  /* 0x000000014f4fe824 */ /* 0x000fe200078e0a05 */
[C---:B------:R-:W-:Y:S01]  /*53d0*/  ISETP.GT.U32.AND P6, PT, R5.reuse, R78, PT ;  /* 0x0000004e0500720c */ /* 0x040fe20003fc4070 */
[----:B------:R-:W-:Y:S01]  /*53e0*/  @!P1 IMAD.MOV R73, RZ, RZ, -R73 ;  /* 0x000000ffff499224 */ /* 0x000fe200078e0a49 */
[C---:B------:R-:W-:Y:S01]  /*53f0*/  ISETP.GT.U32.AND P1, PT, R5.reuse, R77, PT ;  /* 0x0000004d0500720c */ /* 0x040fe20003f24070 */
[----:B------:R-:W-:Y:S02]  /*5400*/  IMAD.MOV R10, RZ, RZ, -R10 ;  /* 0x000000ffff0a7224 */ /* 0x000fe400078e0a0a */
[----:B------:R-:W-:Y:S02]  /*5410*/  IMAD.MOV R8, RZ, RZ, -R8 ;  /* 0x000000ffff087224 */ /* 0x000fe400078e0a08 */
[----:B------:R-:W-:Y:S01]  /*5420*/  IMAD R81, R5, R10, R83 ;  /* 0x0000000a05517224 */ /* 0x000fe200078e0253 */
[----:B------:R-:W-:Y:S01]  /*5430*/  LOP3.LUT R10, R7, 0x158, RZ, 0xfc, !PT ;  /* 0x00000158070a7812 */ /* 0x000fe200078efcff */
[C---:B------:R-:W-:Y:S01]  /*5440*/  IMAD R82, R5.reuse, R8, R84 ;  /* 0x0000000805527224 */ /* 0x040fe200078e0254 */
[----:B------:R-:W-:Y:S01]  /*5450*/  IABS R84, R90 ;  /* 0x0000005a00547213 */ /* 0x000fe20000000000 */
[----:B------:R-:W-:Y:S01]  /*5460*/  @!P5 IMAD.MOV R74, RZ, RZ, -R74 ;  /* 0x000000ffff4ad224 */ /* 0x000fe200078e0a4a */
[C---:B------:R-:W-:Y:S01]  /*5470*/  ISETP.GT.U32.AND P5, PT, R5.reuse, R79, PT ;  /* 0x0000004f0500720c */ /* 0x040fe20003fa4070 */
[--C-:B------:R-:W-:Y:S01]  /*5480*/  @!P3 IMAD.IADD R76, R76, 0x1, -R5.reuse ;  /* 0x000000014c4cb824 */ /* 0x100fe200078e0a05 */
[----:B------:R-:W-:Y:S01]  /*5490*/  IABS R83, R10 ;  /* 0x0000000a00537213 */ /* 0x000fe20000000000 */
[----:B------:R-:W-:Y:S01]  /*54a0*/  @!P0 IMAD.IADD R80, R80, 0x1, -R5 ;  /* 0x0000000150508824 */ /* 0x000fe200078e0a05 */
[----:B------:R-:W-:Y:S01]  /*54b0*/  ISETP.GT.U32.AND P3, PT, R5, R81, PT ;  /* 0x000000510500720c */ /* 0x000fe20003f64070 */
[----:B------:R-:W-:Y:S01]  /*54c0*/  @!P4 IMAD.MOV R76, RZ, RZ, -R76 ;  /* 0x000000ffff4cc224 */ /* 0x000fe200078e0a4c */
[----:B------:R-:W-:Y:S01]  /*54d0*/  ISETP.GE.AND P0, PT, R87, RZ, PT ;  /* 0x000000ff5700720c */ /* 0x000fe20003f06270 */
[----:B------:R-:W-:Y:S01]  /*54e0*/  IMAD.HI.U32 R9, R2, R84, RZ ;  /* 0x0000005402097227 */ /* 0x000fe200078e00ff */
[----:B------:R-:W-:-:S02]  /*54f0*/  ISETP.GT.U32.AND P4, PT, R5, R80, PT ;  /* 0x000000500500720c */ /* 0x000fc40003f84070 */
[----:B------:R-:W-:Y:S01]  /*5500*/  LOP3.LUT R87, R7, 0x152, RZ, 0xfc, !PT ;  /* 0x0000015207577812 */ /* 0x000fe200078efcff */
[--C-:B------:R-:W-:Y:S01]  /*5510*/  @!P6 IMAD.IADD R78, R78, 0x1, -R5.reuse ;  /* 0x000000014e4ee824 */ /* 0x100fe200078e0a05 */
[----:B------:R-:W-:Y:S01]  /*5520*/  ISETP.GT.U32.AND P6, PT, R5, R82, PT ;  /* 0x000000520500720c */ /* 0x000fe20003fc4070 */
[----:B------:R-:W-:Y:S01]  /*5530*/  @!P1 IMAD.IADD R77, R77, 0x1, -R5 ;  /* 0x000000014d4d9824 */ /* 0x000fe200078e0a05 */
[----:B------:R-:W-:Y:S01]  /*5540*/  ISETP.GE.AND P1, PT, R85, RZ, PT ;  /* 0x000000ff5500720c */ /* 0x000fe20003f26270 */
[----:B------:R-:W-:-:S04]  /*5550*/  IMAD.HI.U32 R8, R2, R83, RZ ;  /* 0x0000005302087227 */ /* 0x000fc800078e00ff */
[----:B------:R-:W-:Y:S02]  /*5560*/  IMAD.MOV R9, RZ, RZ, -R9 ;  /* 0x000000ffff097224 */ /* 0x000fe400078e0a09 */
[----:B------:R-:W-:Y:S01]  /*5570*/  @!P5 IMAD.IADD R79, R79, 0x1, -R5 ;  /* 0x000000014f4fd824 */ /* 0x000fe200078e0a05 */
[----:B------:R-:W-:Y:S01]  /*5580*/  ISETP.GE.AND P5, PT, R86, RZ, PT ;  /* 0x000000ff5600720c */ /* 0x000fe20003fa6270 */
[----:B------:R-:W-:Y:S01]  /*5590*/  IMAD.MOV R8, RZ, RZ, -R8 ;  /* 0x000000ffff087224 */ /* 0x000fe200078e0a08 */
[----:B------:R-:W-:Y:S01]  /*55a0*/  IABS R86, R87 ;  /* 0x0000005700567213 */ /* 0x000fe20000000000 */
[----:B------:R-:W-:Y:S01]  /*55b0*/  IMAD R84, R5, R9, R84 ;  /* 0x0000000905547224 */ /* 0x000fe200078e0254 */
[----:B------:R-:W-:Y:S01]  /*55c0*/  LOP3.LUT R9, R7, 0x154, RZ, 0xfc, !PT ;  /* 0x0000015407097812 */ /* 0x000fe200078efcff */
[C---:B------:R-:W-:Y:S02]  /*55d0*/  IMAD R83, R5.reuse, R8, R83 ;  /* 0x0000000805537224 */ /* 0x040fe400078e0253 */
[--C-:B------:R-:W-:Y:S01]  /*55e0*/  @!P4 IMAD.IADD R80, R80, 0x1, -R5.reuse ;  /* 0x000000015050c824 */ /* 0x100fe200078e0a05 */
[C---:B------:R-:W-:Y:S01]  /*55f0*/  ISETP.GT.U32.AND P4, PT, R5.reuse, R84, PT ;  /* 0x000000540500720c */ /* 0x040fe20003f84070 */
[----:B------:R-:W-:Y:S01]  /*5600*/  @!P6 IMAD.IADD R82, R82, 0x1, -R5 ;  /* 0x000000015252e824 */ /* 0x000fe200078e0a05 */
[----:B------:R-:W-:Y:S01]  /*5610*/  IABS R85, R9 ;  /* 0x0000000900557213 */ /* 0x000fe20000000000 */
[----:B------:R-:W-:Y:S01]  /*5620*/  @!P1 IMAD.MOV R78, RZ, RZ, -R78 ;  /* 0x000000ffff4e9224 */ /* 0x000fe200078e0a4e */
[C---:B------:R-:W-:Y:S01]  /*5630*/  ISETP.GT.U32.AND P1, PT, R5.reuse, R83, PT ;  /* 0x000000530500720c */ /* 0x040fe20003f24070 */
[----:B------:R-:W-:Y:S01]  /*5640*/  @!P5 IMAD.MOV R79, RZ, RZ, -R79 ;  /* 0x000000ffff4fd224 */ /* 0x000fe200078e0a4f */
[----:B------:R-:W-:Y:S01]  /*5650*/  ISETP.GT.U32.AND P6, PT, R5, R82, PT ;  /* 0x000000520500720c */ /* 0x000fe20003fc4070 */
[----:B------:R-:W-:Y:S01]  /*5660*/  IMAD.HI.U32 R8, R2, R85, RZ ;  /* 0x0000005502087227 */ /* 0x000fe200078e00ff */
[----:B------:R-:W-:-:S03]  /*5670*/  ISETP.GE.AND P5, PT, R89, RZ, PT ;  /* 0x000000ff5900720c */ /* 0x000fc60003fa6270 */
[----:B------:R-:W-:Y:S02]  /*5680*/  IMAD.MOV R8, RZ, RZ, -R8 ;  /* 0x000000ffff087224 */ /* 0x000fe400078e0a08 */
[--C-:B------:R-:W-:Y:S02]  /*5690*/  @!P4 IMAD.IADD R84, R84, 0x1, -R5.reuse ;  /* 0x000000015454c824 */ /* 0x100fe400078e0a05 */
[--C-:B------:R-:W-:Y:S01]  /*56a0*/  @!P3 IMAD.IADD R81, R81, 0x1, -R5.reuse ;  /* 0x000000015151b824 */ /* 0x100fe200078e0a05 */
[----:B------:R-:W-:Y:S01]  /*56b0*/  ISETP.GE.AND P3, PT, R88, RZ, PT ;  /* 0x000000ff5800720c */ /* 0x000fe20003f66270 */
[--C-:B------:R-:W-:Y:S01]  /*56c0*/  @!P1 IMAD.IADD R83, R83, 0x1, -R5.reuse ;  /* 0x0000000153539824 */ /* 0x100fe200078e0a05 */
[----:B------:R-:W-:Y:S01]  /*56d0*/  ISETP.GE.AND P1, PT, R9, RZ, PT ;  /* 0x000000ff0900720c */ /* 0x000fe20003f26270 */
[----:B------:R-:W-:Y:S01]  /*56e0*/  @!P6 IMAD.IADD R82, R82, 0x1, -R5 ;  /* 0x000000015252e824 */ /* 0x000fe200078e0a05 */
[----:B------:R-:W-:Y:S01]  /*56f0*/  ISETP.GT.U32.AND P4, PT, R5, R84, PT ;  /* 0x000000540500720c */ /* 0x000fe20003f84070 */
[----:B------:R-:W-:Y:S01]  /*5700*/  IMAD.HI.U32 R9, R2, R86, RZ ;  /* 0x0000005602097227 */ /* 0x000fe200078e00ff */
[----:B------:R-:W-:-:S02]  /*5710*/  ISETP.GE.AND P6, PT, R90, RZ, PT ;  /* 0x000000ff5a00720c */ /* 0x000fc40003fc6270 */
[----:B------:R-:W-:Y:S01]  /*5720*/  LOP3.LUT R90, R7, 0x14c, RZ, 0xfc, !PT ;  /* 0x0000014c075a7812 */ /* 0x000fe200078efcff */
        /* <DEDUP_REMOVED lines=10> */
[----:B------:R-:W-:Y:S01]  /*57d0*/  @!P0 IMAD.MOV R80, RZ, RZ, -R80 ;  /* 0x000000ffff508224 */ /* 0x000fe200078e0a50 */
[C---:B------:R-:W-:Y:S01]  /*57e0*/  ISETP.GT.U32.AND P0, PT, R5.reuse, R83, PT ;  /* 0x000000530500720c */ /* 0x040fe20003f04070 */
[----:B------:R-:W-:Y:S01]  /*57f0*/  @!P4 IMAD.IADD R84, R84, 0x1, -R5 ;  /* 0x000000015454c824 */ /* 0x000fe200078e0a05 */
[----:B------:R-:W-:Y:S01]  /*5800*/  ISETP.GT.U32.AND P4, PT, R5, R86, PT ;  /* 0x000000560500720c */ /* 0x000fe20003f84070 */
[----:B------:R-:W-:Y:S01]  /*5810*/  IMAD.HI.U32 R244, R2, R240, RZ ;  /* 0x000000f002f47227 */ /* 0x000fe200078e00ff */
[----:B------:R-:W-:-:S03]  /*5820*/  IABS R88, R9 ;  /* 0x0000000900587213 */ /* 0x000fc60000000000 */
[--C-:B------:R-:W-:Y:S01]  /*5830*/  @!P2 IMAD.IADD R81, R81, 0x1, -R5.reuse ;  /* 0x000000015151a824 */ /* 0x100fe200078e0a05 */
[----:B------:R-:W-:Y:S01]  /*5840*/  ISETP.GE.AND P2, PT, R10, RZ, PT ;  /* 0x000000ff0a00720c */ /* 0x000fe20003f46270 */
[----:B------:R-:W-:Y:S02]  /*5850*/  @!P5 IMAD.IADD R85, R85, 0x1, -R5 ;  /* 0x000000015555d824 */ /* 0x000fe400078e0a05 */
[----:B------:R-:W-:Y:S01]  /*5860*/  @!P3 IMAD.MOV R81, RZ, RZ, -R81 ;  /* 0x000000ffff51b224 */ /* 0x000fe200078e0a51 */
[----:B------:R-:W-:Y:S01]  /*5870*/  ISETP.GE.AND P3, PT, R87, RZ, PT ;  /* 0x000000ff5700720c */ /* 0x000fe20003f66270 */
[--C-:B------:R-:W-:Y:S01]  /*5880*/  @!P0 IMAD.IADD R83, R83, 0x1, -R5.reuse ;  /* 0x0000000153538824 */ /* 0x100fe200078e0a05 */
[----:B------:R-:W-:Y:S01]  /*5890*/  IABS R87, R8 ;  /* 0x0000000800577213 */ /* 0x000fe20000000000 */
[----:B------:R-:W-:Y:S01]  /*58a0*/  @!P4 IMAD.IADD R86, R86, 0x1, -R5 ;  /* 0x000000015656c824 */ /* 0x000fe200078e0a05 */
[----:B------:R-:W-:Y:S01]  /*58b0*/  ISETP.GT.U32.AND P5, PT, R5, R85, PT ;  /* 0x000000550500720c */ /* 0x000fe20003fa4070 */
[----:B------:R-:W-:Y:S01]  /*58c0*/  IMAD.HI.U32 R10, R2, R89, RZ ;  /* 0x00000059020a7227 */ /* 0x000fe200078e00ff */
[----:B------:R-:W-:-:S02]  /*58d0*/  ISETP.GE.AND P0, PT, R8, RZ, PT ;  /* 0x000000ff0800720c */ /* 0x000fc40003f06270 */
[----:B------:R-:W-:Y:S01]  /*58e0*/  ISETP.GT.U32.AND P4, PT, R5, R86, PT ;  /* 0x000000560500720c */ /* 0x000fe20003f84070 */
[----:B------:R-:W-:-:S04]  /*58f0*/  IMAD.HI.U32 R8, R2, R87, RZ ;  /* 0x0000005702087227 */ /* 0x000fc800078e00ff */
[----:B------:R-:W-:Y:S01]  /*5900*/  @!P2 IMAD.MOV R83, RZ, RZ, -R83 ;  /* 0x000000ffff53a224 */ /* 0x000fe200078e0a53 */
[----:B------:R-:W-:Y:S01]  /*5910*/  ISETP.GE.AND P2, PT, R9, RZ, PT ;  /* 0x000000ff0900720c */ /* 0x000fe20003f46270 */
[----:B------:R-:W-:-:S04]  /*5920*/  IMAD.HI.U32 R9, R2, R88, RZ ;  /* 0x0000005802097227 */ /* 0x000fc800078e00ff */
[----:B------:R-:W-:Y:S02]  /*5930*/  IMAD.MOV R8, RZ, RZ, -R8 ;  /* 0x000000ffff087224 */ /* 0x000fe400078e0a08 */
[----:B------:R-:W-:Y:S02]  /*5940*/  IMAD.MOV R10, RZ, RZ, -R10 ;  /* 0x000000ffff0a7224 */ /* 0x000fe400078e0a0a */
[----:B------:R-:W-:Y:S02]  /*5950*/  IMAD.MOV R9, RZ, RZ, -R9 ;  /* 0x000000ffff097224 */ /* 0x000fe400078e0a09 */
[----:B------:R-:W-:Y:S02]  /*5960*/  IMAD R87, R5, R8, R87 ;  /* 0x0000000805577224 */ /* 0x000fe400078e0257 */
[----:B------:R-:W-:Y:S02]  /*5970*/  @!P5 IMAD.IADD R85, R85, 0x1, -R5 ;  /* 0x000000015555d824 */ /* 0x000fe400078e0a05 */
[C---:B------:R-:W-:Y:S01]  /*5980*/  IMAD R89, R5.reuse, R10, R89 ;  /* 0x0000000a05597224 */ /* 0x040fe200078e0259 */
[C---:B------:R-:W-:Y:S01]  /*5990*/  ISETP.GT.U32.AND P5, PT, R5.reuse, R87, PT ;  /* 0x000000570500720c */ /* 0x040fe20003fa4070 */
[----:B------:R-:W-:Y:S01]  /*59a0*/  IMAD R88, R5, R9, R88 ;  /* 0x0000000905587224 */ /* 0x000fe200078e0258 */
[----:B------:R-:W-:Y:S01]  /*59b0*/  LOP3.LUT R9, R7, 0x14a, RZ, 0xfc, !PT ;  /* 0x0000014a07097812 */ /* 0x000fe200078efcff */
[----:B------:R-:W-:Y:S01]  /*59c0*/  @!P1 IMAD.MOV R85, RZ, RZ, -R85 ;  /* 0x000000ffff559224 */ /* 0x000fe200078e0a55 */
[C---:B------:R-:W-:Y:S01]  /*59d0*/  ISETP.GT.U32.AND P1, PT, R5.reuse, R89, PT ;  /* 0x000000590500720c */ /* 0x040fe20003f24070 */
[----:B------:R-:W-:Y:S01]  /*59e0*/  @!P4 IMAD.IADD R86, R86, 0x1, -R5 ;  /* 0x000000015656c824 */ /* 0x000fe200078e0a05 */
[----:B------:R-:W-:Y:S01]  /*59f0*/  ISETP.GT.U32.AND P4, PT, R5, R88, PT ;  /* 0x000000580500720c */ /* 0x000fe20003f84070 */
[----:B------:R-:W-:Y:S01]  /*5a00*/  @!P6 IMAD.MOV R84, RZ, RZ, -R84 ;  /* 0x000000ffff54e224 */ /* 0x000fe200078e0a54 */
[----:B------:R-:W-:Y:S01]  /*5a10*/  ISETP.GE.AND P6, PT, R90, RZ, PT ;  /* 0x000000ff5a00720c */ /* 0x000fe20003fc6270 */
[----:B------:R-:W-:Y:S01]  /*5a20*/  @!P3 IMAD.MOV R86, RZ, RZ, -R86 ;  /* 0x000000ffff56b224 */ /* 0x000fe200078e0a56 */
[----:B------:R-:W-:Y:S01]  /*5a30*/  IABS R90, R9 ;  /* 0x00000009005a7213 */ /* 0x000fe20000000000 */
[----:B------:R-:W-:Y:S01]  /*5a40*/  IMAD.HI.U32 R10, R2, R93, RZ ;  /* 0x0000005d020a7227 */ /* 0x000fe200078e00ff */
[----:B------:R-:W-:-:S03]  /*5a50*/  ISETP.GE.AND P3, PT, R9, RZ, PT ;  /* 0x000000ff0900720c */ /* 0x000fc60003f66270 */
[--C-:B------:R-:W-:Y:S02]  /*5a60*/  @!P5 IMAD.IADD R87, R87, 0x1, -R5.reuse ;  /* 0x000000015757d824 */ /* 0x100fe400078e0a05 */
[--C-:B------:R-:W-:Y:S02]  /*5a70*/  @!P1 IMAD.IADD R89, R89, 0x1, -R5.reuse ;  /* 0x0000000159599824 */ /* 0x100fe400078e0a05 */
[----:B------:R-:W-:Y:S01]  /*5a80*/  IMAD.HI.U32 R8, R2, R90, RZ ;  /* 0x0000005a02087227 */ /* 0x000fe200078e00ff */
[C---:B------:R-:W-:Y:S02]  /*5a90*/  ISETP.GT.U32.AND P5, PT, R5.reuse, R87, PT ;  /* 0x000000570500720c */ /* 0x040fe40003fa4070 */
[----:B------:R-:W-:Y:S01]  /*5aa0*/  ISETP.GT.U32.AND P1, PT, R5, R89, PT ;  /* 0x000000590500720c */ /* 0x000fe20003f24070 */
[----:B------:R-:W-:Y:S02]  /*5ab0*/  @!P4 IMAD.IADD R88, R88, 0x1, -R5 ;  /* 0x000000015858c824 */ /* 0x000fe400078e0a05 */
[----:B------:R-:W-:-:S02]  /*5ac0*/  IMAD.MOV R8, RZ, RZ, -R8 ;  /* 0x000000ffff087224 */ /* 0x000fc400078e0a08 */
[----:B------:R-:W-:Y:S01]  /*5ad0*/  IMAD.HI.U32 R9, R2, R92, RZ ;  /* 0x0000005c02097227 */ /* 0x000fe200078e00ff */
[----:B------:R-:W-:-:S03]  /*5ae0*/  ISETP.GT.U32.AND P4, PT, R5, R88, PT ;  /* 0x000000580500720c */ /* 0x000fc60003f84070 */
[----:B------:R-:W-:Y:S02]  /*5af0*/  IMAD R90, R5, R8, R90 ;  /* 0x00000008055a7224 */ /* 0x000fe400078e025a */
[----:B------:R-:W-:-:S04]  /*5b00*/  IMAD.HI.U32 R8, R2, R91, RZ ;  /* 0x0000005b02087227 */ /* 0x000fc800078e00ff */
[----:B------:R-:W-:Y:S02]  /*5b10*/  IMAD.MOV R9, RZ, RZ, -R9 ;  /* 0x000000ffff097224 */ /* 0x000fe400078e0a09 */
[----:B------:R-:W-:Y:S02]  /*5b20*/  IMAD.MOV R8, RZ, RZ, -R8 ;  /* 0x000000ffff087224 */ /* 0x000fe400078e0a08 */
[----:B------:R-:W-:Y:S02]  /*5b30*/  IMAD.MOV R10, RZ, RZ, -R10 ;  /* 0x000000ffff0a7224 */ /* 0x000fe400078e0a0a */
[----:B------:R-:W-:Y:S01]  /*5b40*/  IMAD R92, R5, R9, R92 ;  /* 0x00000009055c7224 */ /* 0x000fe200078e025c */
[----:B------:R-:W-:Y:S01]  /*5b50*/  LOP3.LUT R9, R7, 0x142, RZ, 0xfc, !PT ;  /* 0x0000014207097812 */ /* 0x000fe200078efcff */
[----:B------:R-:W-:Y:S01]  /*5b60*/  @!P5 IMAD.IADD R87, R87, 0x1, -R5 ;  /* 0x000000015757d824 */ /* 0x000fe200078e0a05 */
[C---:B------:R-:W-:Y:S01]  /*5b70*/  ISETP.GT.U32.AND P5, PT, R5.reuse, R90, PT ;  /* 0x0000005a0500720c */ /* 0x040fe20003fa4070 */
[----:B------:R-:W-:-:S02]  /*5b80*/  IMAD R91, R5, R8, R91 ;  /* 0x00000008055b7224 */ /* 0x000fc400078e025b */
[----:B------:R-:W-:Y:S01]  /*5b90*/  IMAD R93, R5, R10, R93 ;  /* 0x0000000a055d7224 */ /* 0x000fe200078e025d */
[----:B------:R-:W-:Y:S01]  /*5ba0*/  LOP3.LUT R10, R7, 0x140, RZ, 0xfc, !PT ;  /* 0x00000140070a7812 */ /* 0x000fe200078efcff */
[--C-:B------:R-:W-:Y:S01]  /*5bb0*/  @!P1 IMAD.IADD R89, R89, 0x1, -R5.reuse ;  /* 0x0000000159599824 */ /* 0x100fe200078e0a05 */
[C---:B------:R-:W-:Y:S01]  /*5bc0*/  ISETP.GT.U32.AND P1, PT, R5.reuse, R92, PT ;  /* 0x0000005c0500720c */ /* 0x040fe20003f24070 */
[----:B------:R-:W-:Y:S01]  /*5bd0*/  @!P4 IMAD.IADD R88, R88, 0x1, -R5 ;  /* 0x000000015858c824 */ /* 0x000fe200078e0a05 */
[----:B------:R-:W-:Y:S01]  /*5be0*/  ISETP.GE.AND P4, PT, R94, RZ, PT ;  /* 0x000000ff5e00720c */ /* 0x000fe20003f86270 */
[----:B------:R-:W-:Y:S01]  /*5bf0*/  @!P0 IMAD.MOV R87, RZ, RZ, -R87 ;  /* 0x000000ffff578224 */ /* 0x000fe200078e0a57 */
[C---:B------:R-:W-:Y:S01]  /*5c00*/  ISETP.GT.U32.AND P0, PT, R5.reuse, R91, PT ;  /* 0x0000005b0500720c */ /* 0x040fe20003f04070 */
[----:B------:R-:W-:Y:S01]  /*5c10*/  @!P6 IMAD.MOV R89, RZ, RZ, -R89 ;  /* 0x000000ffff59e224 */ /* 0x000fe200078e0a59 */
[----:B------:R-:W-:Y:S01]  /*5c20*/  ISETP.GT.U32.AND P6, PT, R5, R93, PT ;  /* 0x0000005d0500720c */ /* 0x000fe20003fc4070 */
[----:B------:R-:W-:Y:S01]  /*5c30*/  @!P2 IMAD.MOV R88, RZ, RZ, -R88 ;  /* 0x000000ffff58a224 */ /* 0x000fe200078e0a58 */
[----:B------:R-:W-:Y:S01]  /*5c40*/  IABS R94, R9 ;  /* 0x00000009005e7213 */ /* 0x000fe20000000000 */
[----:B------:R-:W-:Y:S01]  /*5c50*/  @!P5 IMAD.IADD R90, R90, 0x1, -R5 ;  /* 0x000000015a5ad824 */ /* 0x000fe200078e0a05 */
[----:B------:R-:W-:Y:S01]  /*5c60*/  ISETP.GE.AND P2, PT, R95, RZ, PT ;  /* 0x000000ff5f00720c */ /* 0x000fe20003f46270 */
[----:B------:R-:W-:Y:S01]  /*5c70*/  IMAD.HI.U32 R243, R2, R241, RZ ;  /* 0x000000f102f37227 */ /* 0x000fe200078e00ff */
[----:B------:R-:W-:-:S02]  /*5c80*/  IABS R95, R10 ;  /* 0x0000000a005f7213 */ /* 0x000fc40000000000 */
[----:B------:R-:W-:Y:S01]  /*5c90*/  ISETP.GT.U32.AND P5, PT, R5, R90, PT ;  /* 0x0000005a0500720c */ /* 0x000fe20003fa4070 */
[----:B------:R-:W-:-:S04]  /*5ca0*/  IMAD.HI.U32 R8, R2, R94, RZ ;  /* 0x0000005e02087227 */ /* 0x000fc800078e00ff */
[--C-:B------:R-:W-:Y:S02]  /*5cb0*/  @!P1 IMAD.IADD R92, R92, 0x1, -R5.reuse ;  /* 0x000000015c5c9824 */ /* 0x100fe400078e0a05 */
[----:B------:R-:W-:Y:S02]  /*5cc0*/  IMAD.MOV R8, RZ, RZ, -R8 ;  /* 0x000000ffff087224 */ /* 0x000fe400078e0a08 */
[--C-:B------:R-:W-:Y:S01]  /*5cd0*/  @!P0 IMAD.IADD R91, R91, 0x1, -R5.reuse ;  /* 0x000000015b5b8824 */ /* 0x100fe200078e0a05 */
[----:B------:R-:W-:Y:S01]  /*5ce0*/  ISETP.GE.AND P0, PT, R9, RZ, PT ;  /* 0x000000ff0900720c */ /* 0x000fe20003f06270 */
[----:B------:R-:W-:Y:S01]  /*5cf0*/  @!P6 IMAD.IADD R93, R93, 0x1, -R5 ;  /* 0x000000015d5de824 */ /* 0x000fe200078e0a05 */
[C---:B------:R-:W-:Y:S01]  /*5d00*/  ISETP.GT.U32.AND P6, PT, R5.reuse, R92, PT ;  /* 0x0000005c0500720c */ /* 0x040fe20003fc4070 */
[C---:B------:R-:W-:Y:S01]  /*5d10*/  IMAD R94, R5.reuse, R8, R94 ;  /* 0x00000008055e7224 */ /* 0x040fe200078e025e */
[----:B------:R-:W-:Y:S01]  /*5d20*/  ISETP.GT.U32.AND P1, PT, R5, R91, PT ;  /* 0x0000005b0500720c */ /* 0x000fe20003f24070 */
[----:B------:R-:W-:-:S04]  /*5d30*/  IMAD.HI.U32 R8, R2, R95, RZ ;  /* 0x0000005f02087227 */ /* 0x000fc800078e00ff */
[----:B------:R-:W-:Y:S02]  /*5d40*/  IMAD.MOV R8, RZ, RZ, -R8 ;  /* 0x000000ffff087224 */ /* 0x000fe400078e0a08 */
[----:B------:R-:W-:Y:S01]  /*5d50*/  @!P5 IMAD.IADD R90, R90, 0x1, -R5 ;  /* 0x000000015a5ad824 */ /* 0x000fe200078e0a05 */
[----:B------:R-:W-:Y:S01]  /*5d60*/  ISETP.GE.AND P5, PT, R96, RZ, PT ;  /* 0x000000ff6000720c */ /* 0x000fe20003fa6270 */
[C---:B------:R-:W-:Y:S01]  /*5d70*/  IMAD R95, R5.reuse, R8, R95 ;  /* 0x00000008055f7224 */ /* 0x040fe200078e025f */
[----:B------:R-:W-:Y:S01]  /*5d80*/  IABS R96, R98 ;  /* 0x0000006200607213 */ /* 0x000fe20000000000 */
[--C-:B------:R-:W-:Y:S02]  /*5d90*/  @!P6 IMAD.IADD R92, R92, 0x1, -R5.reuse ;  /* 0x000000015c5ce824 */ /* 0x100fe400078e0a05 */
[----:B------:R-:W-:Y:S01]  /*5da0*/  @!P3 IMAD.MOV R90, RZ, RZ, -R90 ;  /* 0x000000ffff5ab224 */ /* 0x000fe200078e0a5a */
[----:B------:R-:W-:Y:S01]  /*5db0*/  ISETP.GT.U32.AND P6, PT, R5, R95, PT ;  /* 0x0000005f0500720c */ /* 0x000fe20003fc4070 */
[----:B------:R-:W-:Y:S01]  /*5dc0*/  @!P1 IMAD.IADD R91, R91, 0x1, -R5 ;  /* 0x000000015b5b9824 */ /* 0x000fe200078e0a05 */
[C---:B------:R-:W-:Y:S01]  /*5dd0*/  ISETP.GT.U32.AND P3, PT, R5.reuse, R93, PT ;  /* 0x0000005d0500720c */ /* 0x040fe20003f64070 */
[----:B------:R-:W-:Y:S01]  /*5de0*/  IMAD.HI.U32 R8, R2, R96, RZ ;  /* 0x0000006002087227 */ /* 0x000fe200078e00ff */
[----:B------:R-:W-:-:S03]  /*5df0*/  ISETP.GT.U32.AND P1, PT, R5, R94, PT ;  /* 0x0000005e0500720c */ /* 0x000fc60003f24070 */
[----:B------:R-:W-:-:S04]  /*5e00*/  IMAD.HI.U32 R9, R2, R97, RZ ;  /* 0x0000006102097227 */ /* 0x000fc800078e00ff */
[----:B------:R-:W-:Y:S02]  /*5e10*/  IMAD.MOV R8, RZ, RZ, -R8 ;  /* 0x000000ffff087224 */ /* 0x000fe400078e0a08 */
[--C-:B------:R-:W-:Y:S02]  /*5e20*/  @!P6 IMAD.IADD R95, R95, 0x1, -R5.reuse ;  /* 0x000000015f5fe824 */ /* 0x100fe400078e0a05 */
[--C-:B------:R-:W-:Y:S01]  /*5e30*/  @!P3 IMAD.IADD R93, R93, 0x1, -R5.reuse ;  /* 0x000000015d5db824 */ /* 0x100fe200078e0a05 */
[----:B------:R-:W-:Y:S01]  /*5e40*/  ISETP.GE.AND P3, PT, R10, RZ, PT ;  /* 0x000000ff0a00720c */ /* 0x000fe20003f66270 */
[----:B------:R-:W-:Y:S01]  /*5e50*/  @!P1 IMAD.IADD R94, R94, 0x1, -R5 ;  /* 0x000000015e5e9824 */ /* 0x000fe200078e0a05 */
[----:B------:R-:W-:Y:S01]  /*5e60*/  ISETP.GE.AND P1, PT, R98, RZ, PT ;  /* 0x000000ff6200720c */ /* 0x000fe20003f26270 */
[----:B------:R-:W-:Y:S01]  /*5e70*/  IMAD.HI.U32 R10, R2, R99, RZ ;  /* 0x00000063020a7227 */ /* 0x000fe200078e00ff */
[----:B------:R-:W-:-:S03]  /*5e80*/  ISETP.GT.U32.AND P6, PT, R5, R95, PT ;  /* 0x0000005f0500720c */ /* 0x000fc60003fc4070 */
[----:B------:R-:W-:Y:S01]  /*5e90*/  IMAD.MOV R98, RZ, RZ, -R9 ;  /* 0x000000ffff627224 */ /* 0x000fe200078e0a09 */
[----:B------:R-:W-:Y:S01]  /*5ea0*/  LOP3.LUT R9, R7, 0x138, RZ, 0xfc, !PT ;  /* 0x0000013807097812 */ /* 0x000fe200078efcff */
[C---:B------:R-:W-:Y:S02]  /*5eb0*/  IMAD R96, R5.reuse, R8, R96 ;  /* 0x0000000805607224 */ /* 0x040fe400078e0260 */
[----:B------:R-:W-:Y:S02]  /*5ec0*/  IMAD.MOV R10, RZ, RZ, -R10 ;  /* 0x000000ffff0a7224 */ /* 0x000fe400078e0a0a */
[C---:B------:R-:W-:Y:S02]  /*5ed0*/  IMAD R97, R5.reuse, R98, R97 ;  /* 0x0000006205617224 */ /* 0x040fe400078e0261 */
[----:B------:R-:W-:Y:S01]  /*5ee0*/  @!P2 IMAD.MOV R92, RZ, RZ, -R92 ;  /* 0x000000ffff5ca224 */ /* 0x000fe200078e0a5c */
[C---:B------:R-:W-:Y:S01]  /*5ef0*/  ISETP.GT.U32.AND P2, PT, R5.reuse, R96, PT ;  /* 0x000000600500720c */ /* 0x040fe20003f44070 */
[----:B------:R-:W-:Y:S01]  /*5f00*/  @!P4 IMAD.MOV R91, RZ, RZ, -R91 ;  /* 0x000000ffff5bc224 */ /* 0x000fe200078e0a5b */
[C---:B------:R-:W-:Y:S01]  /*5f10*/  ISETP.GT.U32.AND P4, PT, R5.reuse, R94, PT ;  /* 0x0000005e0500720c */ /* 0x040fe20003f84070 */
[C---:B------:R-:W-:Y:S01]  /*5f20*/  IMAD R98, R5.reuse, R10, R99 ;  /* 0x0000000a05627224 */ /* 0x040fe200078e0263 */
[----:B------:R-:W-:Y:S01]  /*5f30*/  IABS R99, R9 ;  /* 0x0000000900637213 */ /* 0x000fe20000000000 */
[----:B------:R-:W-:Y:S01]  /*5f40*/  @!P5 IMAD.MOV R93, RZ, RZ, -R93 ;  /* 0x000000ffff5dd224 */ /* 0x000fe200078e0a5d */
[----:B------:R-:W-:Y:S01]  /*5f50*/  ISETP.GT.U32.AND P5, PT, R5, R97, PT ;  /* 0x000000610500720c */ /* 0x000fe20003fa4070 */
[----:B------:R-:W-:Y:S01]  /*5f60*/  @!P6 IMAD.IADD R95, R95, 0x1, -R5 ;  /* 0x000000015f5fe824 */ /* 0x000fe200078e0a05 */
[----:B------:R-:W-:Y:S01]  /*5f70*/  ISETP.GT.U32.AND P6, PT, R5, R98, PT ;  /* 0x000000620500720c */ /* 0x000fe20003fc4070 */
[----:B------:R-:W-:-:S04]  /*5f80*/  IMAD.HI.U32 R8, R2, R99, RZ ;  /* 0x0000006302087227 */ /* 0x000fc800078e00ff */
[--C-:B------:R-:W-:Y:S01]  /*5f90*/  @!P2 IMAD.IADD R96, R96, 0x1, -R5.reuse ;  /* 0x000000016060a824 */ /* 0x100fe200078e0a05 */
[----:B------:R-:W-:Y:S01]  /*5fa0*/  ISETP.GE.AND P2, PT, R101, RZ, PT ;  /* 0x000000ff6500720c */ /* 0x000fe20003f46270 */
[--C-:B------:R-:W-:Y:S01]  /*5fb0*/  @!P4 IMAD.IADD R94, R94, 0x1, -R5.reuse ;  /* 0x000000015e5ec824 */ /* 0x100fe200078e0a05 */
[----:B------:R-:W-:Y:S01]  /*5fc0*/  ISETP.GE.AND P4, PT, R100, RZ, PT ;  /* 0x000000ff6400720c */ /* 0x000fe20003f86270 */
[----:B------:R-:W-:Y:S01]  /*5fd0*/  IMAD.MOV R10, RZ, RZ, -R8 ;  /* 0x000000ffff0a7224 */ /* 0x000fe200078e0a08 */
[----:B------:R-:W-:Y:S01]  /*5fe0*/  IABS R100, R104 ;  /* 0x0000006800647213 */ /* 0x000fe20000000000 */
[--C-:B------:R-:W-:Y:S01]  /*5ff0*/  @!P5 IMAD.IADD R97, R97, 0x1, -R5.reuse ;  /* 0x000000016161d824 */ /* 0x100fe200078e0a05 */
[C---:B------:R-:W-:Y:S01]  /*6000*/  ISETP.GT.U32.AND P5, PT, R5.reuse, R96, PT ;  /* 0x000000600500720c */ /* 0x040fe20003fa4070 */
[----:B------:R-:W-:Y:S01]  /*6010*/  @!P6 IMAD.IADD R98, R98, 0x1, -R5 ;  /* 0x000000016262e824 */ /* 0x000fe200078e0a05 */
[----:B------:R-:W-:Y:S01]  /*6020*/  IABS R101, R105 ;  /* 0x0000006900657213 */ /* 0x000fe20000000000 */
[----:B------:R-:W-:Y:S01]  /*6030*/  IMAD.HI.U32 R8, R2, R100, RZ ;  /* 0x0000006402087227 */ /* 0x000fe200078e00ff */
[----:B------:R-:W-:-:S03]  /*6040*/  ISETP.GT.U32.AND P6, PT, R5, R97, PT ;  /* 0x000000610500720c */ /* 0x000fc60003fc4070 */
[C---:B------:R-:W-:Y:S02]  /*6050*/  IMAD R99, R5.reuse, R10, R99 ;  /* 0x0000000a05637224 */ /* 0x040fe400078e0263 */
[----:B------:R-:W-:Y:S02]  /*6060*/  IMAD.MOV R8, RZ, RZ, -R8 ;  /* 0x000000ffff087224 */ /* 0x000fe400078e0a08 */
[----:B------:R-:W-:Y:S01]  /*6070*/  @!P0 IMAD.MOV R94, RZ, RZ, -R94 ;  /* 0x000000ffff5e8224 */ /* 0x000fe200078e0a5e */
[C---:B------:R-:W-:Y:S01]  /*6080*/  ISETP.GT.U32.AND P0, PT, R5.reuse, R98, PT ;  /* 0x000000620500720c */ /* 0x040fe20003f04070 */
[--C-:B------:R-:W-:Y:S01]  /*6090*/  @!P5 IMAD.IADD R96, R96, 0x1, -R5.reuse ;  /* 0x000000016060d824 */ /* 0x100fe200078e0a05 */
[C---:B------:R-:W-:Y:S01]  /*60a0*/  ISETP.GT.U32.AND P5, PT, R5.reuse, R99, PT ;  /* 0x000000630500720c */ /* 0x040fe20003fa4070 */
[----:B------:R-:W-:Y:S02]  /*60b0*/  IMAD R100, R5, R8, R100 ;  /* 0x0000000805647224 */ /* 0x000fe400078e0264 */
[----:B------:R-:W-:-:S02]  /*60c0*/  @!P6 IMAD.IADD R97, R97, 0x1, -R5 ;  /* 0x000000016161e824 */ /* 0x000fc400078e0a05 */
[----:B------:R-:W-:Y:S01]  /*60d0*/  IMAD.HI.U32 R8, R2, R101, RZ ;  /* 0x0000006502087227 */ /* 0x000fe200078e00ff */
[----:B------:R-:W-:-:S03]  /*60e0*/  ISETP.GT.U32.AND P6, PT, R5, R100, PT ;  /* 0x000000640500720c */ /* 0x000fc60003fc4070 */
[----:B------:R-:W-:Y:S02]  /*60f0*/  IMAD.MOV R10, RZ, RZ, -R8 ;  /* 0x000000ffff0a7224 */ /* 0x000fe400078e0a08 */
[----:B------:R-:W-:-:S04]  /*6100*/  IMAD.HI.U32 R8, R2, R102, RZ ;  /* 0x0000006602087227 */ /* 0x000fc800078e00ff */
[--C-:B------:R-:W-:Y:S01]  /*6110*/  @!P5 IMAD.IADD R99, R99, 0x1, -R5.reuse ;  /* 0x000000016363d824 */ /* 0x100fe200078e0a05 */
[----:B------:R-:W-:Y:S01]  /*6120*/  ISETP.GE.AND P5, PT, R104, RZ, PT ;  /* 0x000000ff6800720c */ /* 0x000fe20003fa6270 */
[--C-:B------:R-:W-:Y:S01]  /*6130*/  @!P0 IMAD.IADD R98, R98, 0x1, -R5.reuse ;  /* 0x0000000162628824 */ /* 0x100fe200078e0a05 */
[----:B------:R-:W-:Y:S01]  /*6140*/  ISETP.GE.AND P0, PT, R9, RZ, PT ;  /* 0x000000ff0900720c */ /* 0x000fe20003f06270 */
[----:B------:R-:W-:Y:S01]  /*6150*/  @!P6 IMAD.IADD R100, R100, 0x1, -R5 ;  /* 0x000000016464e824 */ /* 0x000fe200078e0a05 */
[C---:B------:R-:W-:Y:S01]  /*6160*/  ISETP.GT.U32.AND P6, PT, R5.reuse, R99, PT ;  /* 0x000000630500720c */ /* 0x040fe20003fc4070 */
[----:B------:R-:W-:Y:S01]  /*6170*/  IMAD R101, R5, R10, R101 ;  /* 0x0000000a05657224 */ /* 0x000fe200078e0265 */
[----:B------:R-:W-:Y:S01]  /*6180*/  LOP3.LUT R10, R7, 0x12c, RZ, 0xfc, !PT ;  /* 0x0000012c070a7812 */ /* 0x000fe200078efcff */
[----:B------:R-:W-:Y:S02]  /*6190*/  IMAD.MOV R9, RZ, RZ, -R8 ;  /* 0x000000ffff097224 */ /* 0x000fe400078e0a08 */
[----:B------:R-:W-:Y:S01]  /*61a0*/  @!P1 IMAD.MOV R96, RZ, RZ, -R96 ;  /* 0x000000ffff609224 */ /* 0x000fe200078e0a60 */
[C---:B------:R-:W-:Y:S01]  /*61b0*/  ISETP.GT.U32.AND P1, PT, R5.reuse, R101, PT ;  /* 0x000000650500720c */ /* 0x040fe20003f24070 */
[----:B------:R-:W-:Y:S01]  /*61c0*/  IMAD R102, R5, R9, R102 ;  /* 0x0000000905667224 */ /* 0x000fe200078e0266 */
[----:B------:R-:W-:Y:S01]  /*61d0*/  LOP3.LUT R9, R7, 0x12e, RZ, 0xfc, !PT ;  /* 0x0000012e07097812 */ /* 0x000fe200078efcff */
[----:B------:R-:W-:Y:S01]  /*61e0*/  @!P3 IMAD.MOV R95, RZ, RZ, -R95 ;  /* 0x000000ffff5fb224 */ /* 0x000fe200078e0a5f */
[----:B------:R-:W-:Y:S01]  /*61f0*/  ISETP.GT.U32.AND P3, PT, R5, R100, PT ;  /* 0x000000640500720c */ /* 0x000fe20003f64070 */
[----:B------:R-:W-:Y:S01]  /*6200*/  IMAD.HI.U32 R8, R2, R103, RZ ;  /* 0x0000006702087227 */ /* 0x000fe200078e00ff */
[----:B------:R-:W-:-:S03]  /*6210*/  IABS R104, R9 ;  /* 0x0000000900687213 */ /* 0x000fc60000000000 */
[--C-:B------:R-:W-:Y:S01]  /*6220*/  @!P6 IMAD.IADD R99, R99, 0x1, -R5.reuse ;  /* 0x000000016363e824 */ /* 0x100fe200078e0a05 */
[----:B------:R-:W-:Y:S01]  /*6230*/  ISETP.GT.U32.AND P6, PT, R5, R102, PT ;  /* 0x000000660500720c */ /* 0x000fe20003fc4070 */
[----:B------:R-:W-:Y:S02]  /*6240*/  IMAD.MOV R8, RZ, RZ, -R8 ;  /* 0x000000ffff087224 */ /* 0x000fe400078e0a08 */
[----:B------:R-:W-:Y:S01]  /*6250*/  @!P1 IMAD.IADD R101, R101, 0x1, -R5 ;  /* 0x0000000165659824 */ /* 0x000fe200078e0a05 */
[----:B------:R-:W-:Y:S01]  /*6260*/  ISETP.GE.AND P1, PT, R9, RZ, PT ;  /* 0x000000ff0900720c */ /* 0x000fe20003f26270 */
[----:B------:R-:W-:Y:S02]  /*6270*/  IMAD R103, R5, R8, R103 ;  /* 0x0000000805677224 */ /* 0x000fe400078e0267 */
[----:B------:R-:W-:Y:S01]  /*6280*/  @!P3 IMAD.IADD R100, R100, 0x1, -R5 ;  /* 0x000000016464b824 */ /* 0x000fe200078e0a05 */
[----:B------:R-:W-:Y:S01]  /*6290*/  ISETP.GE.AND P3, PT, R107, RZ, PT ;  /* 0x000000ff6b00720c */ /* 0x000fe20003f66270 */
[----:B------:R-:W-:Y:S01]  /*62a0*/  IMAD.HI.U32 R8, R2, R104, RZ ;  /* 0x0000006802087227 */ /* 0x000fe200078e00ff */
[----:B------:R-:W-:-:S03]  /*62b0*/  IABS R107, R112 ;  /* 0x00000070006b7213 */ /* 0x000fc60000000000 */
[----:B------:R-:W-:Y:S01]  /*62c0*/  @!P6 IMAD.IADD R102, R102, 0x1, -R5 ;  /* 0x000000016666e824 */ /* 0x000fe200078e0a05 */
[C---:B------:R-:W-:Y:S01]  /*62d0*/  ISETP.GT.U32.AND P6, PT, R5.reuse, R101, PT ;  /* 0x000000650500720c */ /* 0x040fe20003fc4070 */
[----:B------:R-:W-:Y:S02]  /*62e0*/  IMAD.MOV R8, RZ, RZ, -R8 ;  /* 0x000000ffff087224 */ /* 0x000fe400078e0a08 */
[----:B------:R-:W-:Y:S01]  /*62f0*/  @!P5 IMAD.MOV R100, RZ, RZ, -R100 ;  /* 0x000000ffff64d224 */ /* 0x000fe200078e0a64 */
[----:B------:R-:W-:Y:S01]  /*6300*/  ISETP.GT.U32.AND P5, PT, R5, R103, PT ;  /* 0x000000670500720c */ /* 0x000fe20003fa4070 */
[----:B------:R-:W-:Y:S01]  /*6310*/  @!P4 IMAD.MOV R97, RZ, RZ, -R97 ;  /* 0x000000ffff61c224 */ /* 0x000fe200078e0a61 */
[----:B------:R-:W-:Y:S01]  /*6320*/  ISETP.GE.AND P4, PT, R105, RZ, PT ;  /* 0x000000ff6900720c */ /* 0x000fe20003f86270 */
[----:B------:R-:W-:Y:S01]  /*6330*/  @!P0 IMAD.MOV R99, RZ, RZ, -R99 ;  /* 0x000000ffff638224 */ /* 0x000fe200078e0a63 */
[C---:B------:R-:W-:Y:S01]  /*6340*/  ISETP.GT.U32.AND P0, PT, R5.reuse, R102, PT ;  /* 0x000000660500720c */ /* 0x040fe20003f04070 */
[----:B------:R-:W-:Y:S01]  /*6350*/  IMAD R104, R5, R8, R104 ;  /* 0x0000000805687224 */ /* 0x000fe200078e0268 */
[----:B------:R-:W-:Y:S01]  /*6360*/  IABS R105, R10 ;  /* 0x0000000a00697213 */ /* 0x000fe20000000000 */
[----:B------:R-:W-:Y:S01]  /*6370*/  @!P2 IMAD.MOV R98, RZ, RZ, -R98 ;  /* 0x000000ffff62a224 */ /* 0x000fe200078e0a62 */
[----:B------:R-:W-:Y:S01]  /*6380*/  ISETP.GE.AND P2, PT, R106, RZ, PT ;  /* 0x000000ff6a00720c */ /* 0x000fe20003f46270 */
[----:B------:R-:W-:Y:S01]  /*6390*/  @!P6 IMAD.IADD R101, R101, 0x1, -R5 ;  /* 0x000000016565e824 */ /* 0x000fe200078e0a05 */
[----:B------:R-:W-:Y:S01]  /*63a0*/  ISETP.GT.U32.AND P6, PT, R5, R104, PT ;  /* 0x000000680500720c */ /* 0x000fe20003fc4070 */
[----:B------:R-:W-:Y:S01]  /*63b0*/  IMAD.HI.U32 R8, R2, R105, RZ ;  /* 0x0000006902087227 */ /* 0x000fe200078e00ff */
[----:B------:R-:W-:-:S03]  /*63c0*/  IABS R106, R108 ;  /* 0x0000006c006a7213 */ /* 0x000fc60000000000 */
[--C-:B------:R-:W-:Y:S01]  /*63d0*/  @!P5 IMAD.IADD R103, R103, 0x1, -R5.reuse ;  /* 0x000000016767d824 */ /* 0x100fe200078e0a05 */
[----:B------:R-:W-:Y:S01]  /*63e0*/  ISETP.GE.AND P5, PT, R108, RZ, PT ;  /* 0x000000ff6c00720c */ /* 0x000fe20003fa6270 */
[----:B------:R-:W-:Y:S01]  /*63f0*/  @!P0 IMAD.IADD R102, R102, 0x1, -R5 ;  /* 0x0000000166668824 */ /* 0x000fe200078e0a05 */
[----:B------:R-:W-:Y:S01]  /*6400*/  ISETP.GE.AND P0, PT, R10, RZ, PT ;  /* 0x000000ff0a00720c */ /* 0x000fe20003f06270 */
[----:B------:R-:W-:Y:S01]  /*6410*/  @!P4 IMAD.MOV R101, RZ, RZ, -R101 ;  /* 0x000000ffff65c224 */ /* 0x000fe200078e0a65 */
[----:B------:R-:W-:Y:S01]  /*6420*/  ISETP.GT.U32.AND P4, PT, R5, R103, PT ;  /* 0x000000670500720c */ /* 0x000fe20003f84070 */
[----:B------:R-:W-:Y:S01]  /*6430*/  IMAD.HI.U32 R9, R2, R106, RZ ;  /* 0x0000006a02097227 */ /* 0x000fe200078e00ff */
[----:B------:R-:W-:-:S03]  /*6440*/  IABS R108, R113 ;  /* 0x00000071006c7213 */ /* 0x000fc60000000000 */
[----:B------:R-:W-:Y:S02]  /*6450*/  IMAD.MOV R10, RZ, RZ, -R8 ;  /* 0x000000ffff0a7224 */ /* 0x000fe400078e0a08 */
[----:B------:R-:W-:Y:S02]  /*6460*/  @!P6 IMAD.IADD R104, R104, 0x1, -R5 ;  /* 0x000000016868e824 */ /* 0x000fe400078e0a05 */
[----:B------:R-:W-:Y:S02]  /*6470*/  IMAD.MOV R9, RZ, RZ, -R9 ;  /* 0x000000ffff097224 */ /* 0x000fe400078e0a09 */
[C---:B------:R-:W-:Y:S01]  /*6480*/  IMAD R105, R5.reuse, R10, R105 ;  /* 0x0000000a05697224 */ /* 0x040fe200078e0269 */
[----:B------:R-:W-:Y:S01]  /*6490*/  ISETP.GT.U32.AND P6, PT, R5, R104, PT ;  /* 0x000000680500720c */ /* 0x000fe20003fc4070 */
[----:B------:R-:W-:-:S04]  /*64a0*/  IMAD.HI.U32 R8, R2, R107, RZ ;  /* 0x0000006b02087227 */ /* 0x000fc800078e00ff */
[C---:B------:R-:W-:Y:S02]  /*64b0*/  IMAD R106, R5.reuse, R9, R106 ;  /* 0x00000009056a7224 */ /* 0x040fe400078e026a */
[----:B------:R-:W-:Y:S01]  /*64c0*/  @!P2 IMAD.MOV R102, RZ, RZ, -R102 ;  /* 0x000000ffff66a224 */ /* 0x000fe200078e0a66 */
[----:B------:R-:W-:Y:S01]  /*64d0*/  ISETP.GT.U32.AND P2, PT, R5, R105, PT ;  /* 0x000000690500720c */ /* 0x000fe20003f44070 */
[----:B------:R-:W-:Y:S02]  /*64e0*/  IMAD.MOV R8, RZ, RZ, -R8 ;  /* 0x000000ffff087224 */ /* 0x000fe400078e0a08 */
[----:B------:R-:W-:Y:S01]  /*64f0*/  @!P4 IMAD.IADD R103, R103, 0x1, -R5 ;  /* 0x000000016767c824 */ /* 0x000fe200078e0a05 */
[C---:B------:R-:W-:Y:S01]  /*6500*/  ISETP.GT.U32.AND P4, PT, R5.reuse, R106, PT ;  /* 0x0000006a0500720c */ /* 0x040fe20003f84070 */
[----:B------:R-:W-:Y:S02]  /*6510*/  IMAD R107, R5, R8, R107 ;  /* 0x00000008056b7224 */ /* 0x000fe400078e026b */
[----:B------:R-:W-:-:S02]  /*6520*/  @!P6 IMAD.IADD R104, R104, 0x1, -R5 ;  /* 0x000000016868e824 */ /* 0x000fc400078e0a05 */
[----:B------:R-:W-:Y:S01]  /*6530*/  IMAD.HI.U32 R8, R2, R108, RZ ;  /* 0x0000006c02087227 */ /* 0x000fe200078e00ff */
[----:B------:R-:W-:-:S03]  /*6540*/  ISETP.GT.U32.AND P6, PT, R5, R107, PT ;  /* 0x0000006b0500720c */ /* 0x000fc60003fc4070 */
[--C-:B------:R-:W-:Y:S01]  /*6550*/  @!P2 IMAD.IADD R105, R105, 0x1, -R5.reuse ;  /* 0x000000016969a824 */ /* 0x100fe200078e0a05 */
[----:B------:R-:W-:Y:S01]  /*6560*/  ISETP.GE.AND P2, PT, R112, RZ, PT ;  /* 0x000000ff7000720c */ /* 0x000fe20003f46270 */
[----:B------:R-:W-:Y:S01]  /*6570*/  IMAD.MOV R8, RZ, RZ, -R8 ;  /* 0x000000ffff087224 */ /* 0x000fe200078e0a08 */
[----:B------:R-:W-:Y:S01]  /*6580*/  IABS R112, R117 ;  /* 0x0000007500707213 */ /* 0x000fe20000000000 */
[----:B------:R-:W-:Y:S01]  /*6590*/  @!P4 IMAD.IADD R106, R106, 0x1, -R5 ;  /* 0x000000016a6ac824 */ /* 0x000fe200078e0a05 */
[----:B------:R-:W-:Y:S01]  /*65a0*/  ISETP.GT.U32.AND P4, PT, R5, R105, PT ;  /* 0x000000690500720c */ /* 0x000fe20003f84070 */
[----:B------:R-:W-:-:S04]  /*65b0*/  IMAD.HI.U32 R9, R2, R109, RZ ;  /* 0x0000006d02097227 */ /* 0x000fc800078e00ff */
[----:B------:R-:W-:Y:S01]  /*65c0*/  @!P6 IMAD.IADD R107, R107, 0x1, -R5 ;  /* 0x000000016b6be824 */ /* 0x000fe200078e0a05 */
[C---:B------:R-:W-:Y:S01]  /*65d0*/  ISETP.GT.U32.AND P6, PT, R5.reuse, R106, PT ;  /* 0x0000006a0500720c */ /* 0x040fe20003fc4070 */
[----:B------:R-:W-:Y:S02]  /*65e0*/  IMAD R108, R5, R8, R108 ;  /* 0x00000008056c7224 */ /* 0x000fe400078e026c */
[----:B------:R-:W-:Y:S02]  /*65f0*/  IMAD.MOV R10, RZ, RZ, -R9 ;  /* 0x000000ffff0a7224 */ /* 0x000fe400078e0a09 */
[----:B------:R-:W-:-:S04]  /*6600*/  IMAD.HI.U32 R9, R2, R111, RZ ;  /* 0x0000006f02097227 */ /* 0x000fc800078e00ff */
[----:B------:R-:W-:Y:S01]  /*6610*/  @!P4 IMAD.IADD R105, R105, 0x1, -R5 ;  /* 0x000000016969c824 */ /* 0x000fe200078e0a05 */
[C---:B------:R-:W-:Y:S01]  /*6620*/  ISETP.GT.U32.AND P4, PT, R5.reuse, R108, PT ;  /* 0x0000006c0500720c */ /* 0x040fe20003f84070 */
[C---:B------:R-:W-:Y:S02]  /*6630*/  IMAD R109, R5.reuse, R10, R109 ;  /* 0x0000000a056d7224 */ /* 0x040fe400078e026d */
[----:B------:R-:W-:Y:S02]  /*6640*/  @!P6 IMAD.IADD R106, R106, 0x1, -R5 ;  /* 0x000000016a6ae824 */ /* 0x000fe400078e0a05 */
[----:B------:R-:W-:Y:S01]  /*6650*/  IMAD.MOV R10, RZ, RZ, -R9 ;  /* 0x000000ffff0a7224 */ /* 0x000fe200078e0a09 */
[----:B------:R-:W-:Y:S01]  /*6660*/  ISETP.GT.U32.AND P6, PT, R5, R109, PT ;  /* 0x0000006d0500720c */ /* 0x000fe20003fc4070 */
[----:B------:R-:W-:Y:S01]  /*6670*/  IMAD.HI.U32 R8, R2, R110, RZ ;  /* 0x0000006e02087227 */ /* 0x000fe200078e00ff */
[----:B------:R-:W-:-:S03]  /*6680*/  LOP3.LUT R9, R7, 0x11c, RZ, 0xfc, !PT ;  /* 0x0000011c07097812 */ /* 0x000fc600078efcff */
[----:B------:R-:W-:Y:S01]  /*6690*/  IMAD R111, R5, R10, R111 ;  /* 0x0000000a056f7224 */ /* 0x000fe200078e026f */
[----:B------:R-:W-:Y:S01]  /*66a0*/  LOP3.LUT R10, R7, 0x116, RZ, 0xfc, !PT ;  /* 0x00000116070a7812 */ /* 0x000fe200078efcff */
[----:B------:R-:W-:Y:S02]  /*66b0*/  @!P4 IMAD.IADD R108, R108, 0x1, -R5 ;  /* 0x000000016c6cc824 */ /* 0x000fe400078e0a05 */
[----:B------:R-:W-:Y:S02]  /*66c0*/  @!P0 IMAD.MOV R105, RZ, RZ, -R105 ;  /* 0x000000ffff698224 */ /* 0x000fe400078e0a69 */
[----:B------:R-:W-:Y:S01]  /*66d0*/  @!P5 IMAD.MOV R106, RZ, RZ, -R106 ;  /* 0x000000ffff6ad224 */ /* 0x000fe200078e0a6a */
[C---:B------:R-:W-:Y:S01]  /*66e0*/  ISETP.GT.U32.AND P0, PT, R5.reuse, R108, PT ;  /* 0x0000006c0500720c */ /* 0x040fe20003f04070 */
[----:B------:R-:W-:Y:S01]  /*66f0*/  IMAD.MOV R8, RZ, RZ, -R8 ;  /* 0x000000ffff087224 */ /* 0x000fe200078e0a08 */
[----:B------:R-:W-:Y:S01]  /*6700*/  ISETP.GT.U32.AND P5, PT, R5, R111, PT ;  /* 0x0000006f0500720c */ /* 0x000fe20003fa4070 */
[----:B------:R-:W-:Y:S01]  /*6710*/  @!P1 IMAD.MOV R104, RZ, RZ, -R104 ;  /* 0x000000ffff689224 */ /* 0x000fe200078e0a68 */
[----:B------:R-:W-:Y:S01]  /*6720*/  ISETP.GE.AND P1, PT, R113, RZ, PT ;  /* 0x000000ff7100720c */ /* 0x000fe20003f26270 */
[----:B------:R-:W-:Y:S01]  /*6730*/  @!P6 IMAD.IADD R109, R109, 0x1, -R5 ;  /* 0x000000016d6de824 */ /* 0x000fe200078e0a05 */
[----:B------:R-:W-:Y:S01]  /*6740*/  IABS R113, R9 ;  /* 0x0000000900717213 */ /* 0x000fe20000000000 */
[----:B------:R-:W-:-:S02]  /*6750*/  IMAD R110, R5, R8, R110 ;  /* 0x00000008056e7224 */ /* 0x000fc400078e026e */
[----:B------:R-:W-:Y:S01]  /*6760*/  IMAD.HI.U32 R8, R2, R112, RZ ;  /* 0x0000007002087227 */ /* 0x000fe200078e00ff */
[C---:B------:R-:W-:Y:S02]  /*6770*/  ISETP.GT.U32.AND P6, PT, R5.reuse, R109, PT ;  /* 0x0000006d0500720c */ /* 0x040fe40003fc4070 */
[----:B------:R-:W-:Y:S01]  /*6780*/  ISETP.GT.U32.AND P4, PT, R5, R110, PT ;  /* 0x0000006e0500720c */ /* 0x000fe20003f84070 */
[----:B------:R-:W-:Y:S02]  /*6790*/  IMAD.MOV R8, RZ, RZ, -R8 ;  /* 0x000000ffff087224 */ /* 0x000fe400078e0a08 */
[--C-:B------:R-:W-:Y:S01]  /*67a0*/  @!P0 IMAD.IADD R108, R108, 0x1, -R5.reuse ;  /* 0x000000016c6c8824 */ /* 0x100fe200078e0a05 */
[----:B------:R-:W-:Y:S01]  /*67b0*/  ISETP.GE.AND P0, PT, R116, RZ, PT ;  /* 0x000000ff7400720c */ /* 0x000fe20003f06270 */
[----:B------:R-:W-:Y:S01]  /*67c0*/  @!P5 IMAD.IADD R111, R111, 0x1, -R5 ;  /* 0x000000016f6fd824 */ /* 0x000fe200078e0a05 */
[----:B------:R-:W-:Y:S01]  /*67d0*/  ISETP.GE.AND P5, PT, R117, RZ, PT ;  /* 0x000000ff7500720c */ /* 0x000fe20003fa6270 */
[----:B------:R-:W-:Y:S01]  /*67e0*/  @!P3 IMAD.MOV R103, RZ, RZ, -R103 ;  /* 0x000000ffff67b224 */ /* 0x000fe200078e0a67 */
[C---:B------:R-:W-:Y:S01]  /*67f0*/  ISETP.GT.U32.AND P3, PT, R5.reuse, R107, PT ;  /* 0x0000006b0500720c */ /* 0x040fe20003f64070 */
[C---:B------:R-:W-:Y:S01]  /*6800*/  IMAD R112, R5.reuse, R8, R112 ;  /* 0x0000000805707224 */ /* 0x040fe200078e0270 */
[----:B------:R-:W-:Y:S01]  /*6810*/  IABS R116, R10 ;  /* 0x0000000a00747213 */ /* 0x000fe20000000000 */
[----:B------:R-:W-:Y:S01]  /*6820*/  @!P1 IMAD.MOV R108, RZ, RZ, -R108 ;  /* 0x000000ffff6c9224 */ /* 0x000fe200078e0a6c */
[----:B------:R-:W-:Y:S01]  /*6830*/  ISETP.GT.U32.AND P1, PT, R5, R111, PT ;  /* 0x0000006f0500720c */ /* 0x000fe20003f24070 */
[----:B------:R-:W-:-:S04]  /*6840*/  IMAD.HI.U32 R8, R2, R113, RZ ;  /* 0x0000007102087227 */ /* 0x000fc800078e00ff */
[--C-:B------:R-:W-:Y:S01]  /*6850*/  @!P6 IMAD.IADD R109, R109, 0x1, -R5.reuse ;  /* 0x000000016d6de824 */ /* 0x100fe200078e0a05 */
[C---:B------:R-:W-:Y:S01]  /*6860*/  ISETP.GT.U32.AND P6, PT, R5.reuse, R112, PT ;  /* 0x000000700500720c */ /* 0x040fe20003fc4070 */
[----:B------:R-:W-:Y:S02]  /*6870*/  IMAD.MOV R8, RZ, RZ, -R8 ;  /* 0x000000ffff087224 */ /* 0x000fe400078e0a08 */
[----:B------:R-:W-:Y:S02]  /*6880*/  @!P4 IMAD.IADD R110, R110, 0x1, -R5 ;  /* 0x000000016e6ec824 */ /* 0x000fe400078e0a05 */
[----:B------:R-:W-:Y:S01]  /*6890*/  IMAD R113, R5, R8, R113 ;  /* 0x0000000805717224 */ /* 0x000fe200078e0271 */
[----:B------:R-:W-:Y:S01]  /*68a0*/  LOP3.LUT R8, R7, 0x11a, RZ, 0xfc, !PT ;  /* 0x0000011a07087812 */ /* 0x000fe200078efcff */
[--C-:B------:R-:W-:Y:S01]  /*68b0*/  @!P3 IMAD.IADD R107, R107, 0x1, -R5.reuse ;  /* 0x000000016b6bb824 */ /* 0x100fe200078e0a05 */
[----:B------:R-:W-:Y:S01]  /*68c0*/  ISETP.GT.U32.AND P4, PT, R5, R110, PT ;  /* 0x0000006e0500720c */ /* 0x000fe20003f84070 */
[----:B------:R-:W-:Y:S01]  /*68d0*/  @!P1 IMAD.IADD R111, R111, 0x1, -R5 ;  /* 0x000000016f6f9824 */ /* 0x000fe200078e0a05 */
[----:B------:R-:W-:Y:S01]  /*68e0*/  ISETP.GT.U32.AND P1, PT, R5, R113, PT ;  /* 0x000000710500720c */ /* 0x000fe20003f24070 */
[----:B------:R-:W-:Y:S01]  /*68f0*/  @!P2 IMAD.MOV R107, RZ, RZ, -R107 ;  /* 0x000000ffff6ba224 */ /* 0x000fe200078e0a6b */
[----:B------:R-:W-:Y:S01]  /*6900*/  ISETP.GE.AND P2, PT, R115, RZ, PT ;  /* 0x000000ff7300720c */ /* 0x000fe20003f46270 */
[----:B------:R-:W-:Y:S01]  /*6910*/  @!P6 IMAD.IADD R112, R112, 0x1, -R5 ;  /* 0x000000017070e824 */ /* 0x000fe200078e0a05 */
[----:B------:R-:W-:Y:S01]  /*6920*/  ISETP.GE.AND P3, PT, R114, RZ, PT ;  /* 0x000000ff7200720c */ /* 0x000fe20003f66270 */
[----:B------:R-:W-:Y:S01]  /*6930*/  @!P0 IMAD.MOV R111, RZ, RZ, -R111 ;  /* 0x000000ffff6f8224 */ /* 0x000fe200078e0a6f */
[----:B------:R-:W-:-:S02]  /*6940*/  IABS R115, R8 ;  /* 0x0000000800737213 */ /* 0x000fc40000000000 */
[----:B------:R-:W-:Y:S02]  /*6950*/  ISETP.GT.U32.AND P6, PT, R5, R112, PT ;  /* 0x000000700500720c */ /* 0x000fe40003fc4070 */
[----:B------:R-:W-:Y:S01]  /*6960*/  LOP3.LUT R114, R7, 0x114, RZ, 0xfc, !PT ;  /* 0x0000011407727812 */ /* 0x000fe200078efcff */
[--C-:B------:R-:W-:Y:S01]  /*6970*/  @!P4 IMAD.IADD R110, R110, 0x1, -R5.reuse ;  /* 0x000000016e6ec824 */ /* 0x100fe200078e0a05 */
[----:B------:R-:W-:Y:S01]  /*6980*/  ISETP.GE.AND P4, PT, R9, RZ, PT ;  /* 0x000000ff0900720c */ /* 0x000fe20003f86270 */
[----:B------:R-:W-:Y:S01]  /*6990*/  @!P1 IMAD.IADD R113, R113, 0x1, -R5 ;  /* 0x0000000171719824 */ /* 0x000fe200078e0a05 */
[----:B------:R-:W-:Y:S01]  /*69a0*/  LOP3.LUT R9, R7, 0x118, RZ, 0xfc, !PT ;  /* 0x0000011807097812 */ /* 0x000fe200078efcff */
[----:B------:R-:W-:Y:S01]  /*69b0*/  @!P2 IMAD.MOV R110, RZ, RZ, -R110 ;  /* 0x000000ffff6ea224 */ /* 0x000fe200078e0a6e */
[----:B------:R-:W-:Y:S01]  /*69c0*/  ISETP.GE.AND P0, PT, R10, RZ, PT ;  /* 0x000000ff0a00720c */ /* 0x000fe20003f06270 */
[----:B------:R-:W-:Y:S01]  /*69d0*/  @!P3 IMAD.MOV R109, RZ, RZ, -R109 ;  /* 0x000000ffff6db224 */ /* 0x000fe200078e0a6d */
[----:B------:R-:W-:-:S02]  /*69e0*/  ISETP.GE.AND P2, PT, R9, RZ, PT ;  /* 0x000000ff0900720c */ /* 0x000fc40003f46270 */
[----:B------:R-:W-:Y:S01]  /*69f0*/  IABS R9, R9 ;  /* 0x0000000900097213 */ /* 0x000fe20000000000 */
[----:B------:R-:W-:Y:S01]  /*6a00*/  @!P6 IMAD.IADD R112, R112, 0x1, -R5 ;  /* 0x000000017070e824 */ /* 0x000fe200078e0a05 */
[----:B------:R-:W-:Y:S01]  /*6a10*/  ISETP.GE.AND P3, PT, R8, RZ, PT ;  /* 0x000000ff0800720c */ /* 0x000fe20003f66270 */
[----:B------:R-:W-:Y:S01]  /*6a20*/  IMAD.HI.U32 R8, R2, R115, RZ ;  /* 0x0000007302087227 */ /* 0x000fe200078e00ff */
[----:B------:R-:W-:Y:S02]  /*6a30*/  ISETP.GT.U32.AND P1, PT, R5, R113, PT ;  /* 0x000000710500720c */ /* 0x000fe40003f24070 */
[----:B------:R-:W-:Y:S01]  /*6a40*/  ISETP.GE.AND P6, PT, R114, RZ, PT ;  /* 0x000000ff7200720c */ /* 0x000fe20003fc6270 */
[----:B------:R-:W-:Y:S01]  /*6a50*/  IMAD.MOV.U32 R10, RZ, RZ, R9 ;  /* 0x000000ffff0a7224 */ /* 0x000fe200078e0009 */
[----:B------:R-:W-:Y:S01]  /*6a60*/  IABS R117, R114 ;  /* 0x0000007200757213 */ /* 0x000fe20000000000 */
[----:B------:R-:W-:Y:S02]  /*6a70*/  IMAD.MOV R114, RZ, RZ, -R8 ;  /* 0x000000ffff727224 */ /* 0x000fe400078e0a08 */
[----:B------:R-:W-:-:S04]  /*6a80*/  IMAD.HI.U32 R9, R2, R116, RZ ;  /* 0x0000007402097227 */ /* 0x000fc800078e00ff */
[C---:B------:R-:W-:Y:S02]  /*6a90*/  IMAD R114, R5.reuse, R114, R115 ;  /* 0x0000007205727224 */ /* 0x040fe400078e0273 */
[----:B------:R-:W-:Y:S02]  /*6aa0*/  IMAD.MOV R9, RZ, RZ, -R9 ;  /* 0x000000ffff097224 */ /* 0x000fe400078e0a09 */
[----:B------:R-:W-:Y:S01]  /*6ab0*/  @!P5 IMAD.MOV R112, RZ, RZ, -R112 ;  /* 0x000000ffff70d224 */ /* 0x000fe200078e0a70 */
[----:B------:R-:W-:Y:S01]  /*6ac0*/  ISETP.GT.U32.AND P5, PT, R5, R114, PT ;  /* 0x000000720500720c */ /* 0x000fe20003fa4070 */
[----:B------:R-:W-:Y:S02]  /*6ad0*/  @!P1 IMAD.IADD R113, R113, 0x1, -R5 ;  /* 0x0000000171719824 */ /* 0x000fe400078e0a05 */
[----:B------:R-:W-:Y:S02]  /*6ae0*/  IMAD R116, R5, R9, R116 ;  /* 0x0000000905747224 */ /* 0x000fe400078e0274 */
[----:B------:R-:W-:-:S02]  /*6af0*/  @!P4 IMAD.MOV R113, RZ, RZ, -R113 ;  /* 0x000000ffff71c224 */ /* 0x000fc400078e0a71 */
[----:B------:R-:W-:Y:S01]  /*6b00*/  IMAD.HI.U32 R8, R2, R10, RZ ;  /* 0x0000000a02087227 */ /* 0x000fe200078e00ff */
[----:B------:R-:W-:-:S03]  /*6b10*/  ISETP.GT.U32.AND P4, PT, R5, R116, PT ;  /* 0x000000740500720c */ /* 0x000fc60003f84070 */
[----:B------:R-:W-:Y:S02]  /*6b20*/  IMAD.MOV R115, RZ, RZ, -R8 ;  /* 0x000000ffff737224 */ /* 0x000fe400078e0a08 */
[----:B------:R-:W-:Y:S02]  /*6b30*/  @!P5 IMAD.IADD R114, R114, 0x1, -R5 ;  /* 0x000000017272d824 */ /* 0x000fe400078e0a05 */
[----:B------:R-:W-:-:S03]  /*6b40*/  IMAD.HI.U32 R8, R2, R117, RZ ;  /* 0x0000007502087227 */ /* 0x000fc600078e00ff */
[C---:B------:R-:W-:Y:S01]  /*6b50*/  ISETP.GT.U32.AND P5, PT, R5.reuse, R114, PT ;  /* 0x000000720500720c */ /* 0x040fe20003fa4070 */
[C---:B------:R-:W-:Y:S02]  /*6b60*/  IMAD R115, R5.reuse, R115, R10 ;  /* 0x0000007305737224 */ /* 0x040fe400078e020a */
[----:B------:R-:W-:Y:S02]  /*6b70*/  @!P4 IMAD.IADD R116, R116, 0x1, -R5 ;  /* 0x000000017474c824 */ /* 0x000fe400078e0a05 */
[----:B------:R-:W-:Y:S01]  /*6b80*/  IMAD.MOV R8, RZ, RZ, -R8 ;  /* 0x000000ffff087224 */ /* 0x000fe200078e0a08 */
[C---:B------:R-:W-:Y:S01]  /*6b90*/  ISETP.GT.U32.AND P1, PT, R5.reuse, R115, PT ;  /* 0x000000730500720c */ /* 0x040fe20003f24070 */
[----:B------:R-:W-:Y:S01]  /*6ba0*/  IMAD.HI.U32 R9, R2, R119, RZ ;  /* 0x0000007702097227 */ /* 0x000fe200078e00ff */
[----:B------:R-:W-:-:S03]  /*6bb0*/  ISETP.GT.U32.AND P4, PT, R5, R116, PT ;  /* 0x000000740500720c */ /* 0x000fc60003f84070 */
[C---:B------:R-:W-:Y:S02]  /*6bc0*/  IMAD R117, R5.reuse, R8, R117 ;  /* 0x0000000805757224 */ /* 0x040fe400078e0275 */
[----:B------:R-:W-:Y:S02]  /*6bd0*/  IMAD.MOV R10, RZ, RZ, -R9 ;  /* 0x000000ffff0a7224 */ /* 0x000fe400078e0a09 */
[----:B------:R-:W-:Y:S01]  /*6be0*/  @!P5 IMAD.IADD R114, R114, 0x1, -R5 ;  /* 0x000000017272d824 */ /* 0x000fe200078e0a05 */
[C---:B------:R-:W-:Y:S01]  /*6bf0*/  ISETP.GT.U32.AND P5, PT, R5.reuse, R117, PT ;  /* 0x000000750500720c */ /* 0x040fe20003fa4070 */
[----:B------:R-:W-:Y:S02]  /*6c00*/  IMAD R119, R5, R10, R119 ;  /* 0x0000000a05777224 */ /* 0x000fe400078e0277 */
[----:B------:R-:W-:-:S04]  /*6c10*/  IMAD.HI.U32 R8, R2, R118, RZ ;  /* 0x0000007602087227 */ /* 0x000fc800078e00ff */
[--C-:B------:R-:W-:Y:S01]  /*6c20*/  @!P4 IMAD.IADD R116, R116, 0x1, -R5.reuse ;  /* 0x000000017474c824 */ /* 0x100fe200078e0a05 */
[----:B------:R-:W-:Y:S01]  /*6c30*/  ISETP.GT.U32.AND P4, PT, R5, R119, PT ;  /* 0x000000770500720c */ /* 0x000fe20003f84070 */
[--C-:B------:R-:W-:Y:S02]  /*6c40*/  @!P1 IMAD.IADD R115, R115, 0x1, -R5.reuse ;  /* 0x0000000173739824 */ /* 0x100fe400078e0a05 */
[----:B------:R-:W-:Y:S02]  /*6c50*/  IMAD.MOV R8, RZ, RZ, -R8 ;  /* 0x000000ffff087224 */ /* 0x000fe400078e0a08 */
[----:B------:R-:W-:Y:S01]  /*6c60*/  @!P5 IMAD.IADD R117, R117, 0x1, -R5 ;  /* 0x000000017575d824 */ /* 0x000fe200078e0a05 */
[C---:B------:R-:W-:Y:S01]  /*6c70*/  ISETP.GT.U32.AND P1, PT, R5.reuse, R115, PT ;  /* 0x000000730500720c */ /* 0x040fe20003f24070 */
[C---:B------:R-:W-:Y:S02]  /*6c80*/  IMAD R118, R5.reuse, R8, R118 ;  /* 0x0000000805767224 */ /* 0x040fe400078e0276 */
[----:B------:R-:W-:Y:S01]  /*6c90*/  IMAD.HI.U32 R8, R2, R120, RZ ;  /* 0x0000007802087227 */ /* 0x000fe200078e00ff */
[----:B------:R-:W-:-:S03]  /*6ca0*/  ISETP.GT.U32.AND P5, PT, R5, R117, PT ;  /* 0x000000750500720c */ /* 0x000fc60003fa4070 */
[----:B------:R-:W-:Y:S01]  /*6cb0*/  @!P3 IMAD.MOV R114, RZ, RZ, -R114 ;  /* 0x000000ffff72b224 */ /* 0x000fe200078e0a72 */
[----:B------:R-:W-:Y:S01]  /*6cc0*/  ISETP.GE.AND P3, PT, R122, RZ, PT ;  /* 0x000000ff7a00720c */ /* 0x000fe20003f66270 */
[----:B------:R-:W-:Y:S01]  /*6cd0*/  @!P4 IMAD.IADD R119, R119, 0x1, -R5 ;  /* 0x000000017777c824 */ /* 0x000fe200078e0a05 */
[----:B------:R-:W-:Y:S01]  /*6ce0*/  IABS R122, R126 ;  /* 0x0000007e007a7213 */ /* 0x000fe20000000000 */
[----:B------:R-:W-:Y:S02]  /*6cf0*/  IMAD.MOV R8, RZ, RZ, -R8 ;  /* 0x000000ffff087224 */ /* 0x000fe400078e0a08 */
[----:B------:R-:W-:Y:S01]  /*6d00*/  IMAD.HI.U32 R9, R2, R121, RZ ;  /* 0x0000007902097227 */ /* 0x000fe200078e00ff */
[----:B------:R-:W-:-:S03]  /*6d10*/  ISETP.GT.U32.AND P4, PT, R5, R119, PT ;  /* 0x000000770500720c */ /* 0x000fc60003f84070 */
[----:B------:R-:W-:Y:S02]  /*6d20*/  IMAD R120, R5, R8, R120 ;  /* 0x0000000805787224 */ /* 0x000fe400078e0278 */
[----:B------:R-:W-:-:S04]  /*6d30*/  IMAD.HI.U32 R8, R2, R122, RZ ;  /* 0x0000007a02087227 */ /* 0x000fc800078e00ff */
[----:B------:R-:W-:Y:S01]  /*6d40*/  @!P1 IMAD.IADD R115, R115, 0x1, -R5 ;  /* 0x0000000173739824 */ /* 0x000fe200078e0a05 */
[----:B------:R-:W-:Y:S01]  /*6d50*/  ISETP.GT.U32.AND P1, PT, R5, R118, PT ;  /* 0x000000760500720c */ /* 0x000fe20003f24070 */
[----:B------:R-:W-:Y:S01]  /*6d60*/  IMAD.MOV R10, RZ, RZ, -R9 ;  /* 0x000000ffff0a7224 */ /* 0x000fe200078e0a09 */
[----:B------:R-:W-:Y:S01]  /*6d70*/  LOP3.LUT R9, R7, 0x108, RZ, 0xfc, !PT ;  /* 0x0000010807097812 */ /* 0x000fe200078efcff */
[----:B------:R-:W-:Y:S02]  /*6d80*/  IMAD.MOV R8, RZ, RZ, -R8 ;  /* 0x000000ffff087224 */ /* 0x000fe400078e0a08 */
[----:B------:R-:W-:Y:S02]  /*6d90*/  IMAD R121, R5, R10, R121 ;  /* 0x0000000a05797224 */ /* 0x000fe400078e0279 */
[----:B------:R-:W-:Y:S01]  /*6da0*/  @!P5 IMAD.IADD R117, R117, 0x1, -R5 ;  /* 0x000000017575d824 */ /* 0x000fe200078e0a05 */
[C---:B------:R-:W-:Y:S01]  /*6db0*/  ISETP.GT.U32.AND P5, PT, R5.reuse, R120, PT ;  /* 0x000000780500720c */ /* 0x040fe20003fa4070 */
[----:B------:R-:W-:-:S02]  /*6dc0*/  IMAD R122, R5, R8, R122 ;  /* 0x00000008057a7224 */ /* 0x000fc400078e027a */
[----:B------:R-:W-:Y:S01]  /*6dd0*/  @!P6 IMAD.MOV R117, RZ, RZ, -R117 ;  /* 0x000000ffff75e224 */ /* 0x000fe200078e0a75 */
[----:B------:R-:W-:Y:S01]  /*6de0*/  ISETP.GT.U32.AND P6, PT, R5, R121, PT ;  /* 0x000000790500720c */ /* 0x000fe20003fc4070 */
[--C-:B------:R-:W-:Y:S01]  /*6df0*/  @!P4 IMAD.IADD R119, R119, 0x1, -R5.reuse ;  /* 0x000000017777c824 */ /* 0x100fe200078e0a05 */
[----:B------:R-:W-:Y:S01]  /*6e00*/  ISETP.GT.U32.AND P4, PT, R5, R122, PT ;  /* 0x0000007a0500720c */ /* 0x000fe20003f84070 */
[----:B------:R-:W-:Y:S01]  /*6e10*/  @!P1 IMAD.IADD R118, R118, 0x1, -R5 ;  /* 0x0000000176769824 */ /* 0x000fe200078e0a05 */
[----:B------:R-:W-:Y:S01]  /*6e20*/  ISETP.GE.AND P1, PT, R123, RZ, PT ;  /* 0x000000ff7b00720c */ /* 0x000fe20003f26270 */
[----:B------:R-:W-:Y:S01]  /*6e30*/  @!P2 IMAD.MOV R115, RZ, RZ, -R115 ;  /* 0x000000ffff73a224 */ /* 0x000fe200078e0a73 */
[----:B------:R-:W-:Y:S01]  /*6e40*/  IABS R123, R9 ;  /* 0x00000009007b7213 */ /* 0x000fe20000000000 */
[----:B------:R-:W-:Y:S01]  /*6e50*/  @!P0 IMAD.MOV R116, RZ, RZ, -R116 ;  /* 0x000000ffff748224 */ /* 0x000fe200078e0a74 */
[----:B------:R-:W-:Y:S01]  /*6e60*/  ISETP.GT.U32.AND P2, PT, R5, R118, PT ;  /* 0x000000760500720c */ /* 0x000fe20003f44070 */
[----:B------:R-:W-:Y:S01]  /*6e70*/  @!P5 IMAD.IADD R120, R120, 0x1, -R5 ;  /* 0x000000017878d824 */ /* 0x000fe200078e0a05 */
[----:B------:R-:W-:Y:S01]  /*6e80*/  ISETP.GE.AND P0, PT, R124, RZ, PT ;  /* 0x000000ff7c00720c */ /* 0x000fe20003f06270 */
[----:B------:R-:W-:Y:S01]  /*6e90*/  IMAD.HI.U32 R8, R2, R123, RZ ;  /* 0x0000007b02087227 */ /* 0x000fe200078e00ff */
[----:B------:R-:W-:-:S02]  /*6ea0*/  IABS R124, R127 ;  /* 0x0000007f007c7213 */ /* 0x000fc40000000000 */
[----:B------:R-:W-:Y:S01]  /*6eb0*/  ISETP.GE.AND P5, PT, R126, RZ, PT ;  /* 0x000000ff7e00720c */ /* 0x000fe20003fa6270 */
[--C-:B------:R-:W-:Y:S01]  /*6ec0*/  @!P6 IMAD.IADD R121, R121, 0x1, -R5.reuse ;  /* 0x000000017979e824 */ /* 0x100fe200078e0a05 */
[C---:B------:R-:W-:Y:S01]  /*6ed0*/  ISETP.GT.U32.AND P6, PT, R5.reuse, R120, PT ;  /* 0x000000780500720c */ /* 0x040fe20003fc4070 */
[----:B------:R-:W-:Y:S01]  /*6ee0*/  @!P4 IMAD.IADD R122, R122, 0x1, -R5 ;  /* 0x000000017a7ac824 */ /* 0x000fe200078e0a05 */
[----:B------:R-:W-:Y:S01]  /*6ef0*/  IABS R126, R130 ;  /* 0x00000082007e7213 */ /* 0x000fe20000000000 */
[----:B------:R-:W-:Y:S02]  /*6f00*/  IMAD.MOV R10, RZ, RZ, -R8 ;  /* 0x000000ffff0a7224 */ /* 0x000fe400078e0a08 */
[----:B------:R-:W-:Y:S01]  /*6f10*/  IMAD.HI.U32 R8, R2, R124, RZ ;  /* 0x0000007c02087227 */ /* 0x000fe200078e00ff */
[----:B------:R-:W-:-:S03]  /*6f20*/  ISETP.GT.U32.AND P4, PT, R5, R122, PT ;  /* 0x0000007a0500720c */ /* 0x000fc60003f84070 */
[----:B------:R-:W-:Y:S01]  /*6f30*/  @!P2 IMAD.IADD R118, R118, 0x1, -R5 ;  /* 0x000000017676a824 */ /* 0x000fe200078e0a05 */
[----:B------:R-:W-:Y:S01]  /*6f40*/  ISETP.GE.AND P2, PT, R125, RZ, PT ;  /* 0x000000ff7d00720c */ /* 0x000fe20003f46270 */
[----:B------:R-:W-:Y:S01]  /*6f50*/  IMAD R123, R5, R10, R123 ;  /* 0x0000000a057b7224 */ /* 0x000fe200078e027b */
[----:B------:R-:W-:Y:S01]  /*6f60*/  IABS R125, R129 ;  /* 0x00000081007d7213 */ /* 0x000fe20000000000 */
[----:B------:R-:W-:Y:S01]  /*6f70*/  IMAD.MOV R8, RZ, RZ, -R8 ;  /* 0x000000ffff087224 */ /* 0x000fe200078e0a08 */
[----:B------:R-:W-:Y:S01]  /*6f80*/  LOP3.LUT R10, R7, 0x100, RZ, 0xfc, !PT ;  /* 0x00000100070a7812 */ /* 0x000fe200078efcff */
[----:B------:R-:W-:Y:S01]  /*6f90*/  @!P3 IMAD.MOV R118, RZ, RZ, -R118 ;  /* 0x000000ffff76b224 */ /* 0x000fe200078e0a76 */
[C---:B------:R-:W-:Y:S01]  /*6fa0*/  ISETP.GT.U32.AND P3, PT, R5.reuse, R121, PT ;  /* 0x000000790500720c */ /* 0x040fe20003f64070 */
[----:B------:R-:W-:Y:S01]  /*6fb0*/  @!P6 IMAD.IADD R120, R120, 0x1, -R5 ;  /* 0x000000017878e824 */ /* 0x000fe200078e0a05 */
[C---:B------:R-:W-:Y:S01]  /*6fc0*/  ISETP.GT.U32.AND P6, PT, R5.reuse, R123, PT ;  /* 0x0000007b0500720c */ /* 0x040fe20003fc4070 */
[----:B------:R-:W-:-:S02]  /*6fd0*/  IMAD R124, R5, R8, R124 ;  /* 0x00000008057c7224 */ /* 0x000fc400078e027c */
[----:B------:R-:W-:Y:S02]  /*6fe0*/  @!P4 IMAD.IADD R122, R122, 0x1, -R5 ;  /* 0x000000017a7ac824 */ /* 0x000fe400078e0a05 */
[----:B------:R-:W-:Y:S01]  /*6ff0*/  IMAD.HI.U32 R8, R2, R125, RZ ;  /* 0x0000007d02087227 */ /* 0x000fe200078e00ff */
[----:B------:R-:W-:-:S03]  /*7000*/  ISETP.GT.U32.AND P4, PT, R5, R124, PT ;  /* 0x0000007c0500720c */ /* 0x000fc60003f84070 */
[----:B------:R-:W-:Y:S02]  /*7010*/  IMAD.MOV R8, RZ, RZ, -R8 ;  /* 0x000000ffff087224 */ /* 0x000fe400078e0a08 */
[----:B------:R-:W-:Y:S01]  /*7020*/  @!P3 IMAD.IADD R121, R121, 0x1, -R5 ;  /* 0x000000017979b824 */ /* 0x000fe200078e0a05 */
[----:B------:R-:W-:Y:S01]  /*7030*/  ISETP.GE.AND P3, PT, R9, RZ, PT ;  /* 0x000000ff0900720c */ /* 0x000fe20003f66270 */
[----:B------:R-:W-:-:S04]  /*7040*/  IMAD.HI.U32 R9, R2, R126, RZ ;  /* 0x0000007e02097227 */ /* 0x000fc800078e00ff */
[----:B------:R-:W-:Y:S01]  /*7050*/  @!P6 IMAD.IADD R123, R123, 0x1, -R5 ;  /* 0x000000017b7be824 */ /* 0x000fe200078e0a05 */
[----:B------:R-:W-:Y:S01]  /*7060*/  ISETP.GE.AND P6, PT, R127, RZ, PT ;  /* 0x000000ff7f00720c */ /* 0x000fe20003fc6270 */
[----:B------:R-:W-:Y:S01]  /*7070*/  IMAD.MOV R9, RZ, RZ, -R9 ;  /* 0x000000ffff097224 */ /* 0x000fe200078e0a09 */
[----:B------:R-:W-:Y:S01]  /*7080*/  IABS R127, R10 ;  /* 0x0000000a007f7213 */ /* 0x000fe20000000000 */
[----:B------:R-:W-:Y:S01]  /*7090*/  @!P4 IMAD.IADD R124, R124, 0x1, -R5 ;  /* 0x000000017c7cc824 */ /* 0x000fe200078e0a05 */
[C---:B------:R-:W-:Y:S01]  /*70a0*/  ISETP.GT.U32.AND P4, PT, R5.reuse, R123, PT ;  /* 0x0000007b0500720c */ /* 0x040fe20003f84070 */
[C---:B------:R-:W-:Y:S02]  /*70b0*/  IMAD R126, R5.reuse, R9, R126 ;  /* 0x00000009057e7224 */ /* 0x040fe400078e027e */
[----:B------:R-:W-:Y:S01]  /*70c0*/  @!P1 IMAD.MOV R119, RZ, RZ, -R119 ;  /* 0x000000ffff779224 */ /* 0x000fe200078e0a77 */
[C---:B------:R-:W-:Y:S01]  /*70d0*/  ISETP.GT.U32.AND P1, PT, R5.reuse, R124, PT ;  /* 0x0000007c0500720c */ /* 0x040fe20003f24070 */
[----:B------:R-:W-:-:S02]  /*70e0*/  IMAD R125, R5, R8, R125 ;  /* 0x00000008057d7224 */ /* 0x000fc400078e027d */
[----:B------:R-:W-:-:S04]  /*70f0*/  IMAD.HI.U32 R8, R2, R127, RZ ;  /* 0x0000007f02087227 */ /* 0x000fc800078e00ff */
[----:B------:R-:W-:Y:S01]  /*7100*/  @!P2 IMAD.MOV R121, RZ, RZ, -R121 ;  /* 0x000000ffff79a224 */ /* 0x000fe200078e0a79 */
[----:B------:R-:W-:Y:S01]  /*7110*/  ISETP.GT.U32.AND P2, PT, R5, R126, PT ;  /* 0x0000007e0500720c */ /* 0x000fe20003f44070 */
[----:B------:R-:W-:-:S04]  /*7120*/  IMAD.HI.U32 R9, R2, R128, RZ ;  /* 0x0000008002097227 */ /* 0x000fc800078e00ff */
[----:B------:R-:W-:Y:S02]  /*7130*/  IMAD.MOV R8, RZ, RZ, -R8 ;  /* 0x000000ffff087224 */ /* 0x000fe400078e0a08 */
[----:B------:R-:W-:Y:S01]  /*7140*/  @!P4 IMAD.IADD R123, R123, 0x1, -R5 ;  /* 0x000000017b7bc824 */ /* 0x000fe200078e0a05 */
[----:B------:R-:W-:Y:S01]  /*7150*/  ISETP.GE.AND P4, PT, R130, RZ, PT ;  /* 0x000000ff8200720c */ /* 0x000fe20003f86270 */
[----:B------:R-:W-:Y:S02]  /*7160*/  IMAD.MOV R9, RZ, RZ, -R9 ;  /* 0x000000ffff097224 */ /* 0x000fe400078e0a09 */
[C---:B------:R-:W-:Y:S02]  /*7170*/  IMAD R127, R5.reuse, R8, R127 ;  /* 0x00000008057f7224 */ /* 0x040fe400078e027f */
[----:B------:R-:W-:Y:S01]  /*7180*/  @!P1 IMAD.IADD R124, R124, 0x1, -R5 ;  /* 0x000000017c7c9824 */ /* 0x000fe200078e0a05 */
[----:B------:R-:W-:Y:S01]  /*7190*/  ISETP.GE.AND P1, PT, R10, RZ, PT ;  /* 0x000000ff0a00720c */ /* 0x000fe20003f26270 */
[----:B------:R-:W-:Y:S01]  /*71a0*/  IMAD R128, R5, R9, R128 ;  /* 0x0000000905807224 */ /* 0x000fe200078e0280 */
[----:B------:R-:W-:Y:S01]  /*71b0*/  LOP3.LUT R9, R7, 0xfc, RZ, 0xfc, !PT ;  /* 0x000000fc07097812 */ /* 0x000fe200078efcff */
[----:B------:R-:W-:Y:S01]  /*71c0*/  @!P3 IMAD.MOV R123, RZ, RZ, -R123 ;  /* 0x000000ffff7bb224 */ /* 0x000fe200078e0a7b */
[C---:B------:R-:W-:Y:S01]  /*71d0*/  ISETP.GT.U32.AND P3, PT, R5.reuse, R127, PT ;  /* 0x0000007f0500720c */ /* 0x040fe20003f64070 */
[----:B------:R-:W-:Y:S01]  /*71e0*/  @!P0 IMAD.MOV R120, RZ, RZ, -R120 ;  /* 0x000000ffff788224 */ /* 0x000fe200078e0a78 */
[----:B------:R-:W-:Y:S01]  /*71f0*/  ISETP.GT.U32.AND P0, PT, R5, R125, PT ;  /* 0x0000007d0500720c */ /* 0x000fe20003f04070 */
[----:B------:R-:W-:Y:S01]  /*7200*/  @!P2 IMAD.IADD R126, R126, 0x1, -R5 ;  /* 0x000000017e7ea824 */ /* 0x000fe200078e0a05 */
[----:B------:R-:W-:Y:S01]  /*7210*/  LOP3.LUT R10, R7, 0xfa, RZ, 0xfc, !PT ;  /* 0x000000fa070a7812 */ /* 0x000fe200078efcff */
[----:B------:R-:W-:Y:S01]  /*7220*/  @!P6 IMAD.MOV R124, RZ, RZ, -R124 ;  /* 0x000000ffff7ce224 */ /* 0x000fe200078e0a7c */
[C---:B------:R-:W-:Y:S01]  /*7230*/  ISETP.GT.U32.AND P6, PT, R5.reuse, R128, PT ;  /* 0x000000800500720c */ /* 0x040fe20003fc4070 */
[----:B------:R-:W-:Y:S01]  /*7240*/  @!P5 IMAD.MOV R122, RZ, RZ, -R122 ;  /* 0x000000ffff7ad224 */ /* 0x000fe200078e0a7a */
[----:B------:R-:W-:-:S02]  /*7250*/  ISETP.GT.U32.AND P2, PT, R5, R126, PT ;  /* 0x0000007e0500720c */ /* 0x000fc40003f44070 */
[----:B------:R-:W-:Y:S02]  /*7260*/  ISETP.GE.AND P5, PT, R129, RZ, PT ;  /* 0x000000ff8100720c */ /* 0x000fe40003fa6270 */
[----:B------:R-:W-:Y:S01]  /*7270*/  IABS R129, R9 ;  /* 0x0000000900817213 */ /* 0x000fe20000000000 */
[--C-:B------:R-:W-:Y:S01]  /*7280*/  @!P3 IMAD.IADD R127, R127, 0x1, -R5.reuse ;  /* 0x000000017f7fb824 */ /* 0x100fe200078e0a05 */
[----:B------:R-:W-:Y:S01]  /*7290*/  IABS R130, R10 ;  /* 0x0000000a00827213 */ /* 0x000fe20000000000 */
[--C-:B------:R-:W-:Y:S02]  /*72a0*/  @!P0 IMAD.IADD R125, R125, 0x1, -R5.reuse ;  /* 0x000000017d7d8824 */ /* 0x100fe400078e0a05 */
[----:B------:R-:W-:Y:S01]  /*72b0*/  IMAD.HI.U32 R8, R2, R129, RZ ;  /* 0x0000008102087227 */ /* 0x000fe200078e00ff */
[C---:B------:R-:W-:Y:S02]  /*72c0*/  ISETP.GT.U32.AND P3, PT, R5.reuse, R127, PT ;  /* 0x0000007f0500720c */ /* 0x040fe40003f64070 */
[----:B------:R-:W-:Y:S01]  /*72d0*/  ISETP.GT.U32.AND P0, PT, R5, R125, PT ;  /* 0x0000007d0500720c */ /* 0x000fe20003f04070 */
[----:B------:R-:W-:-:S02]  /*72e0*/  @!P6 IMAD.IADD R128, R128, 0x1, -R5 ;  /* 0x000000018080e824 */ /* 0x000fc400078e0a05 */
[----:B------:R-:W-:Y:S01]  /*72f0*/  @!P2 IMAD.IADD R126, R126, 0x1, -R5 ;  /* 0x000000017e7ea824 */ /* 0x000fe200078e0a05 */
[----:B------:R-:W-:Y:S01]  /*7300*/  ISETP.GE.AND P2, PT, R9, RZ, PT ;  /* 0x000000ff0900720c */ /* 0x000fe20003f46270 */
[----:B------:R-:W-:Y:S01]  /*7310*/  IMAD.HI.U32 R9, R2, R130, RZ ;  /* 0x0000008202097227 */ /* 0x000fe200078e00ff */
[----:B------:R-:W-:-:S03]  /*7320*/  ISETP.GT.U32.AND P6, PT, R5, R128, PT ;  /* 0x000000800500720c */ /* 0x000fc60003fc4070 */
[----:B------:R-:W-:Y:S02]  /*7330*/  IMAD.MOV R8, RZ, RZ, -R8 ;  /* 0x000000ffff087224 */ /* 0x000fe400078e0a08 */
[----:B------:R-:W-:Y:S02]  /*7340*/  IMAD.MOV R9, RZ, RZ, -R9 ;  /* 0x000000ffff097224 */ /* 0x000fe400078e0a09 */
[C---:B------:R-:W-:Y:S02]  /*7350*/  IMAD R129, R5.reuse, R8, R129 ;  /* 0x0000000805817224 */ /* 0x040fe400078e0281 */
[----:B------:R-:W-:Y:S02]  /*7360*/  IMAD R130, R5, R9, R130 ;  /* 0x0000000905827224 */ /* 0x000fe400078e0282 */
[--C-:B------:R-:W-:Y:S01]  /*7370*/  @!P3 IMAD.IADD R127, R127, 0x1, -R5.reuse ;  /* 0x000000017f7fb824 */ /* 0x100fe200078e0a05 */
[----:B------:R-:W-:Y:S01]  /*7380*/  ISETP.GT.U32.AND P3, PT, R5, R129, PT ;  /* 0x000000810500720c */ /* 0x000fe20003f64070 */
[--C-:B------:R-:W-:Y:S01]  /*7390*/  @!P0 IMAD.IADD R125, R125, 0x1, -R5.reuse ;  /* 0x000000017d7d8824 */ /* 0x100fe200078e0a05 */
[----:B------:R-:W-:Y:S01]  /*73a0*/  ISETP.GE.AND P0, PT, R131, RZ, PT ;  /* 0x000000ff8300720c */ /* 0x000fe20003f06270 */
[----:B------:R-:W-:Y:S01]  /*73b0*/  @!P6 IMAD.IADD R128, R128, 0x1, -R5 ;  /* 0x000000018080e824 */ /* 0x000fe200078e0a05 */
[----:B------:R-:W-:Y:S01]  /*73c0*/  ISETP.GT.U32.AND P6, PT, R5, R130, PT ;  /* 0x000000820500720c */ /* 0x000fe20003fc4070 */
[----:B------:R-:W-:Y:S01]  /*73d0*/  @!P5 IMAD.MOV R125, RZ, RZ, -R125 ;  /* 0x000000ffff7dd224 */ /* 0x000fe200078e0a7d */
[----:B------:R-:W-:Y:S01]  /*73e0*/  IABS R131, R135 ;  /* 0x0000008700837213 */ /* 0x000fe20000000000 */
[----:B------:R-:W-:Y:S01]  /*73f0*/  IMAD.HI.U32 R9, R2, R133, RZ ;  /* 0x0000008502097227 */ /* 0x000fe200078e00ff */
[----:B------:R-:W-:-:S03]  /*7400*/  ISETP.GE.AND P5, PT, R10, RZ, PT ;  /* 0x000000ff0a00720c */ /* 0x000fc60003fa6270 */
[----:B------:R-:W-:-:S04]  /*7410*/  IMAD.HI.U32 R8, R2, R131, RZ ;  /* 0x0000008302087227 */ /* 0x000fc800078e00ff */
[--C-:B------:R-:W-:Y:S02]  /*7420*/  @!P3 IMAD.IADD R129, R129, 0x1, -R5.reuse ;  /* 0x000000018181b824 */ /* 0x100fe400078e0a05 */
[----:B------:R-:W-:Y:S02]  /*7430*/  IMAD.MOV R8, RZ, RZ, -R8 ;  /* 0x000000ffff087224 */ /* 0x000fe400078e0a08 */
[----:B------:R-:W-:Y:S01]  /*7440*/  @!P6 IMAD.IADD R130, R130, 0x1, -R5 ;  /* 0x000000018282e824 */ /* 0x000fe200078e0a05 */
[C---:B------:R-:W-:Y:S01]  /*7450*/  ISETP.GT.U32.AND P6, PT, R5.reuse, R129, PT ;  /* 0x000000810500720c */ /* 0x040fe20003fc4070 */
[----:B------:R-:W-:Y:S02]  /*7460*/  IMAD R131, R5, R8, R131 ;  /* 0x0000000805837224 */ /* 0x000fe400078e0283 */
[----:B------:R-:W-:-:S03]  /*7470*/  IMAD.HI.U32 R8, R2, R132, RZ ;  /* 0x0000008402087227 */ /* 0x000fc600078e00ff */
[----:B------:R-:W-:Y:S01]  /*7480*/  ISETP.GT.U32.AND P3, PT, R5, R131, PT ;  /* 0x000000830500720c */ /* 0x000fe20003f64070 */
[----:B------:R-:W-:Y:S02]  /*7490*/  IMAD.MOV R8, RZ, RZ, -R8 ;  /* 0x000000ffff087224 */ /* 0x000fe400078e0a08 */
[----:B------:R-:W-:Y:S01]  /*74a0*/  @!P4 IMAD.MOV R126, RZ, RZ, -R126 ;  /* 0x000000ffff7ec224 */ /* 0x000fe200078e0a7e */
[----:B------:R-:W-:Y:S01]  /*74b0*/  ISETP.GE.AND P4, PT, R135, RZ, PT ;  /* 0x000000ff8700720c */ /* 0x000fe20003f86270 */
[----:B------:R-:W-:Y:S01]  /*74c0*/  IMAD R132, R5, R8, R132 ;  /* 0x0000000805847224 */ /* 0x000fe200078e0284 */
[----:B------:R-:W-:Y:S01]  /*74d0*/  IABS R135, R140 ;  /* 0x0000008c00877213 */ /* 0x000fe20000000000 */
[----:B------:R-:W-:Y:S02]  /*74e0*/  @!P6 IMAD.IADD R129, R129, 0x1, -R5 ;  /* 0x000000018181e824 */ /* 0x000fe400078e0a05 */
[----:B------:R-:W-:Y:S01]  /*74f0*/  IMAD.HI.U32 R8, R2, R134, RZ ;  /* 0x0000008602087227 */ /* 0x000fe200078e00ff */
[----:B------:R-:W-:-:S03]  /*7500*/  ISETP.GT.U32.AND P6, PT, R5, R132, PT ;  /* 0x000000840500720c */ /* 0x000fc60003fc4070 */
[----:B------:R-:W-:Y:S02]  /*7510*/  IMAD.MOV R8, RZ, RZ, -R8 ;  /* 0x000000ffff087224 */ /* 0x000fe400078e0a08 */
[----:B------:R-:W-:Y:S01]  /*7520*/  @!P3 IMAD.IADD R131, R131, 0x1, -R5 ;  /* 0x000000018383b824 */ /* 0x000fe200078e0a05 */
[C---:B------:R-:W-:Y:S01]  /*7530*/  ISETP.GT.U32.AND P3, PT, R5.reuse, R130, PT ;  /* 0x000000820500720c */ /* 0x040fe20003f64070 */
[C---:B------:R-:W-:Y:S02]  /*7540*/  IMAD R134, R5.reuse, R8, R134 ;  /* 0x0000000805867224 */ /* 0x040fe400078e0286 */
[----:B------:R-:W-:Y:S02]  /*7550*/  IMAD.MOV R10, RZ, RZ, -R9 ;  /* 0x000000ffff0a7224 */ /* 0x000fe400078e0a09 */
[----:B------:R-:W-:Y:S01]  /*7560*/  @!P0 IMAD.MOV R128, RZ, RZ, -R128 ;  /* 0x000000ffff808224 */ /* 0x000fe200078e0a80 */
[----:B------:R-:W-:Y:S01]  /*7570*/  ISETP.GE.AND P0, PT, R136, RZ, PT ;  /* 0x000000ff8800720c */ /* 0x000fe20003f06270 */
[----:B------:R-:W-:Y:S01]  /*7580*/  @!P6 IMAD.IADD R132, R132, 0x1, -R5 ;  /* 0x000000018484e824 */ /* 0x000fe200078e0a05 */
[C---:B------:R-:W-:Y:S01]  /*7590*/  ISETP.GT.U32.AND P6, PT, R5.reuse, R134, PT ;  /* 0x000000860500720c */ /* 0x040fe20003fc4070 */
[----:B------:R-:W-:Y:S01]  /*75a0*/  IMAD R133, R5, R10, R133 ;  /* 0x0000000a05857224 */ /* 0x000fe200078e0285 */
[----:B------:R-:W-:Y:S01]  /*75b0*/  IABS R136, R141 ;  /* 0x0000008d00887213 */ /* 0x000fe20000000000 */
[----:B------:R-:W-:-:S04]  /*75c0*/  IMAD.HI.U32 R9, R2, R135, RZ ;  /* 0x0000008702097227 */ /* 0x000fc800078e00ff */
[----:B------:R-:W-:Y:S01]  /*75d0*/  @!P3 IMAD.IADD R130, R130, 0x1, -R5 ;  /* 0x000000018282b824 */ /* 0x000fe200078e0a05 */
[----:B------:R-:W-:Y:S01]  /*75e0*/  ISETP.GE.AND P3, PT, R137, RZ, PT ;  /* 0x000000ff8900720c */ /* 0x000fe20003f66270 */
[----:B------:R-:W-:Y:S01]  /*75f0*/  @!P2 IMAD.MOV R129, RZ, RZ, -R129 ;  /* 0x000000ffff81a224 */ /* 0x000fe200078e0a81 */
[C---:B------:R-:W-:Y:S01]  /*7600*/  ISETP.GT.U32.AND P2, PT, R5.reuse, R133, PT ;  /* 0x000000850500720c */ /* 0x040fe20003f44070 */
[----:B------:R-:W-:Y:S01]  /*7610*/  @!P5 IMAD.MOV R130, RZ, RZ, -R130 ;  /* 0x000000ffff82d224 */ /* 0x000fe200078e0a82 */
[C---:B------:R-:W-:Y:S01]  /*7620*/  ISETP.GT.U32.AND P5, PT, R5.reuse, R132, PT ;  /* 0x000000840500720c */ /* 0x040fe20003fa4070 */
[----:B------:R-:W-:Y:S01]  /*7630*/  @!P6 IMAD.IADD R134, R134, 0x1, -R5 ;  /* 0x000000018686e824 */ /* 0x000fe200078e0a05 */
[----:B------:R-:W-:Y:S01]  /*7640*/  IABS R137, R142 ;  /* 0x0000008e00897213 */ /* 0x000fe20000000000 */
[----:B------:R-:W-:Y:S02]  /*7650*/  IMAD.MOV R10, RZ, RZ, -R9 ;  /* 0x000000ffff0a7224 */ /* 0x000fe400078e0a09 */
[----:B------:R-:W-:Y:S01]  /*7660*/  @!P1 IMAD.MOV R127, RZ, RZ, -R127 ;  /* 0x000000ffff7f9224 */ /* 0x000fe200078e0a7f */
[C---:B------:R-:W-:Y:S01]  /*7670*/  ISETP.GT.U32.AND P6, PT, R5.reuse, R134, PT ;  /* 0x000000860500720c */ /* 0x040fe20003fc4070 */
[----:B------:R-:W-:Y:S01]  /*7680*/  IMAD.HI.U32 R8, R2, R136, RZ ;  /* 0x0000008802087227 */ /* 0x000fe200078e00ff */
[----:B------:R-:W-:-:S03]  /*7690*/  ISETP.GT.U32.AND P1, PT, R5, R131, PT ;  /* 0x000000830500720c */ /* 0x000fc60003f24070 */
[C---:B------:R-:W-:Y:S02]  /*76a0*/  IMAD R135, R5.reuse, R10, R135 ;  /* 0x0000000a05877224 */ /* 0x040fe400078e0287 */
[----:B------:R-:W-:Y:S02]  /*76b0*/  IMAD.MOV R8, RZ, RZ, -R8 ;  /* 0x000000ffff087224 */ /* 0x000fe400078e0a08 */
[--C-:B------:R-:W-:Y:S01]  /*76c0*/  @!P5 IMAD.IADD R132, R132, 0x1, -R5.reuse ;  /* 0x000000018484d824 */ /* 0x100fe200078e0a05 */
[C---:B------:R-:W-:Y:S01]  /*76d0*/  ISETP.GT.U32.AND P5, PT, R5.reuse, R135, PT ;  /* 0x000000870500720c */ /* 0x040fe20003fa4070 */
[----:B------:R-:W-:Y:S02]  /*76e0*/  IMAD R136, R5, R8, R136 ;  /* 0x0000000805887224 */ /* 0x000fe400078e0288 */
[--C-:B------:R-:W-:Y:S02]  /*76f0*/  @!P2 IMAD.IADD R133, R133, 0x1, -R5.reuse ;  /* 0x000000018585a824 */ /* 0x100fe400078e0a05 */
[--C-:B------:R-:W-:Y:S01]  /*7700*/  @!P6 IMAD.IADD R134, R134, 0x1, -R5.reuse ;  /* 0x000000018686e824 */ /* 0x100fe200078e0a05 */
[----:B------:R-:W-:Y:S01]  /*7710*/  ISETP.GT.U32.AND P6, PT, R5, R136, PT ;  /* 0x000000880500720c */ /* 0x000fe20003fc4070 */
[----:B------:R-:W-:Y:S01]  /*7720*/  @!P1 IMAD.IADD R131, R131, 0x1, -R5 ;  /* 0x0000000183839824 */ /* 0x000fe200078e0a05 */
[----:B------:R-:W-:Y:S01]  /*7730*/  ISETP.GE.AND P1, PT, R138, RZ, PT ;  /* 0x000000ff8a00720c */ /* 0x000fe20003f26270 */
[----:B------:R-:W-:Y:S01]  /*7740*/  IMAD.HI.U32 R8, R2, R137, RZ ;  /* 0x0000008902087227 */ /* 0x000fe200078e00ff */
[----:B------:R-:W-:-:S02]  /*7750*/  ISETP.GT.U32.AND P2, PT, R5, R133, PT ;  /* 0x000000850500720c */ /* 0x000fc40003f44070 */
[----:B------:R-:W-:Y:S01]  /*7760*/  IABS R138, R143 ;  /* 0x0000008f008a7213 */ /* 0x000fe20000000000 */
[----:B------:R-:W-:Y:S01]  /*7770*/  @!P5 IMAD.IADD R135, R135, 0x1, -R5 ;  /* 0x000000018787d824 */ /* 0x000fe200078e0a05 */
[----:B------:R-:W-:Y:S01]  /*7780*/  ISETP.GE.AND P5, PT, R141, RZ, PT ;  /* 0x000000ff8d00720c */ /* 0x000fe20003fa6270 */
[----:B------:R-:W-:Y:S02]  /*7790*/  IMAD.MOV R8, RZ, RZ, -R8 ;  /* 0x000000ffff087224 */ /* 0x000fe400078e0a08 */
[----:B------:R-:W-:-:S04]  /*77a0*/  IMAD.HI.U32 R9, R2, R138, RZ ;  /* 0x0000008a02097227 */ /* 0x000fc800078e00ff */
[----:B------:R-:W-:Y:S01]  /*77b0*/  @!P4 IMAD.MOV R131, RZ, RZ, -R131 ;  /* 0x000000ffff83c224 */ /* 0x000fe200078e0a83 */
[C---:B------:R-:W-:Y:S01]  /*77c0*/  ISETP.GT.U32.AND P4, PT, R5.reuse, R135, PT ;  /* 0x000000870500720c */ /* 0x040fe20003f84070 */
[----:B------:R-:W-:Y:S02]  /*77d0*/  IMAD.MOV R9, RZ, RZ, -R9 ;  /* 0x000000ffff097224 */ /* 0x000fe400078e0a09 */
[----:B------:R-:W-:Y:S02]  /*77e0*/  IMAD R137, R5, R8, R137 ;  /* 0x0000000805897224 */ /* 0x000fe400078e0289 */
[----:B------:R-:W-:-:S04]  /*77f0*/  IMAD.HI.U32 R10, R2, R139, RZ ;  /* 0x0000008b020a7227 */ /* 0x000fc800078e00ff */
[--C-:B------:R-:W-:Y:S02]  /*7800*/  @!P6 IMAD.IADD R136, R136, 0x1, -R5.reuse ;  /* 0x000000018888e824 */ /* 0x100fe400078e0a05 */
[----:B------:R-:W-:Y:S01]  /*7810*/  @!P2 IMAD.IADD R133, R133, 0x1, -R5 ;  /* 0x000000018585a824 */ /* 0x000fe200078e0a05 */
[----:B------:R-:W-:Y:S01]  /*7820*/  ISETP.GE.AND P2, PT, R140, RZ, PT ;  /* 0x000000ff8c00720c */ /* 0x000fe20003f46270 */
[C---:B------:R-:W-:Y:S01]  /*7830*/  IMAD R138, R5.reuse, R9, R138 ;  /* 0x00000009058a7224 */ /* 0x040fe200078e028a */
[----:B------:R-:W-:Y:S01]  /*7840*/  IABS R140, R145 ;  /* 0x00000091008c7213 */ /* 0x000fe20000000000 */
[----:B------:R-:W-:Y:S01]  /*7850*/  @!P0 IMAD.MOV R132, RZ, RZ, -R132 ;  /* 0x000000ffff848224 */ /* 0x000fe200078e0a84 */
[C---:B------:R-:W-:Y:S01]  /*7860*/  ISETP.GT.U32.AND P0, PT, R5.reuse, R137, PT ;  /* 0x000000890500720c */ /* 0x040fe20003f04070 */
[----:B------:R-:W-:Y:S01]  /*7870*/  IMAD.MOV R10, RZ, RZ, -R10 ;  /* 0x000000ffff0a7224 */ /* 0x000fe200078e0a0a */
[C---:B------:R-:W-:Y:S01]  /*7880*/  ISETP.GT.U32.AND P6, PT, R5.reuse, R136, PT ;  /* 0x000000880500720c */ /* 0x040fe20003fc4070 */
[----:B------:R-:W-:Y:S01]  /*7890*/  @!P3 IMAD.MOV R133, RZ, RZ, -R133 ;  /* 0x000000ffff85b224 */ /* 0x000fe200078e0a85 */
[C---:B------:R-:W-:Y:S01]  /*78a0*/  ISETP.GT.U32.AND P3, PT, R5.reuse, R138, PT ;  /* 0x0000008a0500720c */ /* 0x040fe20003f64070 */
[----:B------:R-:W-:Y:S01]  /*78b0*/  IMAD R139, R5, R10, R139 ;  /* 0x0000000a058b7224 */ /* 0x000fe200078e028b */
[----:B------:R-:W-:Y:S01]  /*78c0*/  LOP3.LUT R10, R7, 0xe4, RZ, 0xfc, !PT ;  /* 0x000000e4070a7812 */ /* 0x000fe200078efcff */
[----:B------:R-:W-:-:S03]  /*78d0*/  IMAD.HI.U32 R8, R2, R140, RZ ;  /* 0x0000008c02087227 */ /* 0x000fc600078e00ff */
[----:B------:R-:W-:Y:S01]  /*78e0*/  IABS R141, R10 ;  /* 0x0000000a008d7213 */ /* 0x000fe20000000000 */
[--C-:B------:R-:W-:Y:S01]  /*78f0*/  @!P4 IMAD.IADD R135, R135, 0x1, -R5.reuse ;  /* 0x000000018787c824 */ /* 0x100fe200078e0a05 */
[----:B------:R-:W-:Y:S01]  /*7900*/  ISETP.GT.U32.AND P4, PT, R5, R139, PT ;  /* 0x0000008b0500720c */ /* 0x000fe20003f84070 */
[----:B------:R-:W-:Y:S02]  /*7910*/  IMAD.MOV R9, RZ, RZ, -R8 ;  /* 0x000000ffff097224 */ /* 0x000fe400078e0a08 */
[--C-:B------:R-:W-:Y:S01]  /*7920*/  @!P0 IMAD.IADD R137, R137, 0x1, -R5.reuse ;  /* 0x0000000189898824 */ /* 0x100fe200078e0a05 */
[----:B------:R-:W-:Y:S01]  /*7930*/  ISETP.GE.AND P0, PT, R144, RZ, PT ;  /* 0x000000ff9000720c */ /* 0x000fe20003f06270 */
[--C-:B------:R-:W-:Y:S01]  /*7940*/  @!P6 IMAD.IADD R136, R136, 0x1, -R5.reuse ;  /* 0x000000018888e824 */ /* 0x100fe200078e0a05 */
[----:B------:R-:W-:Y:S01]  /*7950*/  LOP3.LUT R144, R7, 0xe2, RZ, 0xfc, !PT ;  /* 0x000000e207907812 */ /* 0x000fe200078efcff */
[----:B------:R-:W-:Y:S01]  /*7960*/  IMAD R140, R5, R9, R140 ;  /* 0x00000009058c7224 */ /* 0x000fe200078e028c */
[----:B------:R-:W-:Y:S01]  /*7970*/  ISETP.GE.AND P6, PT, R143, RZ, PT ;  /* 0x000000ff8f00720c */ /* 0x000fe20003fc6270 */
[--C-:B------:R-:W-:Y:S01]  /*7980*/  @!P3 IMAD.IADD R138, R138, 0x1, -R5.reuse ;  /* 0x000000018a8ab824 */ /* 0x100fe200078e0a05 */
[C---:B------:R-:W-:Y:S01]  /*7990*/  ISETP.GT.U32.AND P3, PT, R5.reuse, R137, PT ;  /* 0x000000890500720c */ /* 0x040fe20003f64070 */
[----:B------:R-:W-:Y:S01]  /*79a0*/  @!P5 IMAD.MOV R136, RZ, RZ, -R136 ;  /* 0x000000ffff88d224 */ /* 0x000fe200078e0a88 */
[----:B------:R-:W-:Y:S01]  /*79b0*/  ISETP.GT.U32.AND P5, PT, R5, R140, PT ;  /* 0x0000008c0500720c */ /* 0x000fe20003fa4070 */
[----:B------:R-:W-:Y:S01]  /*79c0*/  @!P1 IMAD.MOV R134, RZ, RZ, -R134 ;  /* 0x000000ffff869224 */ /* 0x000fe200078e0a86 */
[----:B------:R-:W-:Y:S01]  /*79d0*/  ISETP.GE.AND P1, PT, R142, RZ, PT ;  /* 0x000000ff8e00720c */ /* 0x000fe20003f26270 */
[----:B------:R-:W-:Y:S01]  /*79e0*/  @!P4 IMAD.IADD R139, R139, 0x1, -R5 ;  /* 0x000000018b8bc824 */ /* 0x000fe200078e0a05 */
[----:B------:R-:W-:Y:S01]  /*79f0*/  ISETP.GT.U32.AND P4, PT, R5, R138, PT ;  /* 0x0000008a0500720c */ /* 0x000fe20003f84070 */
[----:B------:R-:W-:Y:S01]  /*7a00*/  IMAD.HI.U32 R8, R2, R141, RZ ;  /* 0x0000008d02087227 */ /* 0x000fe200078e00ff */
[----:B------:R-:W-:-:S02]  /*7a10*/  IABS R142, R144 ;  /* 0x00000090008e7213 */ /* 0x000fc40000000000 */
[----:B------:R-:W-:Y:S01]  /*7a20*/  IABS R143, R146 ;  /* 0x00000092008f7213 */ /* 0x000fe20000000000 */
[----:B------:R-:W-:Y:S02]  /*7a30*/  IMAD.MOV R8, RZ, RZ, -R8 ;  /* 0x000000ffff087224 */ /* 0x000fe400078e0a08 */
[----:B------:R-:W-:Y:S01]  /*7a40*/  @!P3 IMAD.IADD R137, R137, 0x1, -R5 ;  /* 0x000000018989b824 */ /* 0x000fe200078e0a05 */
[----:B------:R-:W-:Y:S01]  /*7a50*/  ISETP.GE.AND P3, PT, R145, RZ, PT ;  /* 0x000000ff9100720c */ /* 0x000fe20003f66270 */
[----:B------:R-:W-:Y:S01]  /*7a60*/  IMAD R141, R5, R8, R141 ;  /* 0x00000008058d7224 */ /* 0x000fe200078e028d */
[----:B------:R-:W-:Y:S01]  /*7a70*/  LOP3.LUT R145, R7, 0xde, RZ, 0xfc, !PT ;  /* 0x000000de07917812 */ /* 0x000fe200078efcff */
[----:B------:R-:W-:Y:S01]  /*7a80*/  @!P5 IMAD.IADD R140, R140, 0x1, -R5 ;  /* 0x000000018c8cd824 */ /* 0x000fe200078e0a05 */
[----:B------:R-:W-:Y:S01]  /*7a90*/  ISETP.GE.AND P5, PT, R144, RZ, PT ;  /* 0x000000ff9000720c */ /* 0x000fe20003fa6270 */
[----:B------:R-:W-:Y:S01]  /*7aa0*/  IMAD.HI.U32 R8, R2, R142, RZ ;  /* 0x0000008e02087227 */ /* 0x000fe200078e00ff */
[----:B------:R-:W-:-:S03]  /*7ab0*/  IABS R144, R145 ;  /* 0x0000009100907213 */ /* 0x000fc60000000000 */
[----:B------:R-:W-:Y:S01]  /*7ac0*/  @!P4 IMAD.IADD R138, R138, 0x1, -R5 ;  /* 0x000000018a8ac824 */ /* 0x000fe200078e0a05 */
[C---:B------:R-:W-:Y:S01]  /*7ad0*/  ISETP.GT.U32.AND P4, PT, R5.reuse, R141, PT ;  /* 0x0000008d0500720c */ /* 0x040fe20003f84070 */
[----:B------:R-:W-:Y:S01]  /*7ae0*/  @!P1 IMAD.MOV R137, RZ, RZ, -R137 ;  /* 0x000000ffff899224 */ /* 0x000fe200078e0a89 */
[C---:B------:R-:W-:Y:S01]  /*7af0*/  ISETP.GT.U32.AND P1, PT, R5.reuse, R140, PT ;  /* 0x0000008c0500720c */ /* 0x040fe20003f24070 */
[----:B------:R-:W-:Y:S02]  /*7b00*/  IMAD.MOV R8, RZ, RZ, -R8 ;  /* 0x000000ffff087224 */ /* 0x000fe400078e0a08 */
[----:B------:R-:W-:Y:S01]  /*7b10*/  @!P2 IMAD.MOV R135, RZ, RZ, -R135 ;  /* 0x000000ffff87a224 */ /* 0x000fe200078e0a87 */
[C---:B------:R-:W-:Y:S01]  /*7b20*/  ISETP.GT.U32.AND P2, PT, R5.reuse, R139, PT ;  /* 0x0000008b0500720c */ /* 0x040fe20003f44070 */
[----:B------:R-:W-:Y:S02]  /*7b30*/  IMAD R142, R5, R8, R142 ;  /* 0x00000008058e7224 */ /* 0x000fe400078e028e */
[----:B------:R-:W-:-:S04]  /*7b40*/  IMAD.HI.U32 R8, R2, R144, RZ ;  /* 0x0000009002087227 */ /* 0x000fc800078e00ff */
[----:B------:R-:W-:Y:S02]  /*7b50*/  IMAD.MOV R8, RZ, RZ, -R8 ;  /* 0x000000ffff087224 */ /* 0x000fe400078e0a08 */
[--C-:B------:R-:W-:Y:S02]  /*7b60*/  @!P4 IMAD.IADD R141, R141, 0x1, -R5.reuse ;  /* 0x000000018d8dc824 */ /* 0x100fe400078e0a05 */
[----:B------:R-:W-:Y:S02]  /*7b70*/  @!P1 IMAD.IADD R140, R140, 0x1, -R5 ;  /* 0x000000018c8c9824 */ /* 0x000fe400078e0a05 */
[C---:B------:R-:W-:Y:S01]  /*7b80*/  IMAD R144, R5.reuse, R8, R144 ;  /* 0x0000000805907224 */ /* 0x040fe200078e0290 */
[C---:B------:R-:W-:Y:S01]  /*7b90*/  ISETP.GT.U32.AND P4, PT, R5.reuse, R141, PT ;  /* 0x0000008d0500720c */ /* 0x040fe20003f84070 */
[----:B------:R-:W-:Y:S02]  /*7ba0*/  @!P3 IMAD.MOV R140, RZ, RZ, -R140 ;  /* 0x000000ffff8cb224 */ /* 0x000fe400078e0a8c */
[----:B------:R-:W-:Y:S01]  /*7bb0*/  IMAD.HI.U32 R9, R2, R143, RZ ;  /* 0x0000008f02097227 */ /* 0x000fe200078e00ff */
[----:B------:R-:W-:-:S03]  /*7bc0*/  ISETP.GT.U32.AND P3, PT, R5, R144, PT ;  /* 0x000000900500720c */ /* 0x000fc60003f64070 */
[----:B------:R-:W-:Y:S01]  /*7bd0*/  @!P2 IMAD.IADD R139, R139, 0x1, -R5 ;  /* 0x000000018b8ba824 */ /* 0x000fe200078e0a05 */
[----:B------:R-:W-:Y:S01]  /*7be0*/  ISETP.GE.AND P2, PT, R10, RZ, PT ;  /* 0x000000ff0a00720c */ /* 0x000fe20003f46270 */
[----:B------:R-:W-:Y:S01]  /*7bf0*/  IMAD.MOV R10, RZ, RZ, -R9 ;  /* 0x000000ffff0a7224 */ /* 0x000fe200078e0a09 */
[----:B------:R-:W-:Y:S01]  /*7c00*/  LOP3.LUT R9, R7, 0xdc, RZ, 0xfc, !PT ;  /* 0x000000dc07097812 */ /* 0x000fe200078efcff */
[----:B------:R-:W-:Y:S01]  /*7c10*/  @!P0 IMAD.MOV R139, RZ, RZ, -R139 ;  /* 0x000000ffff8b8224 */ /* 0x000fe200078e0a8b */
[----:B------:R-:W-:Y:S01]  /*7c20*/  ISETP.GE.AND P0, PT, R146, RZ, PT ;  /* 0x000000ff9200720c */ /* 0x000fe20003f06270 */
[C---:B------:R-:W-:Y:S01]  /*7c30*/  IMAD R143, R5.reuse, R10, R143 ;  /* 0x0000000a058f7224 */ /* 0x040fe200078e028f */
[----:B------:R-:W-:Y:S01]  /*7c40*/  IABS R146, R148 ;  /* 0x0000009400927213 */ /* 0x000fe20000000000 */
        /* <DEDUP_REMOVED lines=8> */
[----:B------:R-:W-:Y:S01]  /*7cd0*/  IMAD.HI.U32 R10, R2, R147, RZ ;  /* 0x00000093020a7227 */ /* 0x000fe200078e00ff */
[----:B------:R-:W-:-:S02]  /*7ce0*/  ISETP.GE.AND P2, PT, R9, RZ, PT ;  /* 0x000000ff0900720c */ /* 0x000fc40003f46270 */
[----:B------:R-:W-:Y:S01]  /*7cf0*/  ISETP.GT.U32.AND P3, PT, R5, R144, PT ;  /* 0x000000900500720c */ /* 0x000fe20003f64070 */
[----:B------:R-:W-:-:S04]  /*7d00*/  IMAD.HI.U32 R9, R2, R146, RZ ;  /* 0x0000009202097227 */ /* 0x000fc800078e00ff */
[----:B------:R-:W-:Y:S02]  /*7d10*/  IMAD.MOV R9, RZ, RZ, -R9 ;  /* 0x000000ffff097224 */ /* 0x000fe400078e0a09 */
[--C-:B------:R-:W-:Y:S02]  /*7d20*/  @!P1 IMAD.IADD R143, R143, 0x1, -R5.reuse ;  /* 0x000000018f8f9824 */ /* 0x100fe400078e0a05 */
[--C-:B------:R-:W-:Y:S02]  /*7d30*/  @!P6 IMAD.IADD R142, R142, 0x1, -R5.reuse ;  /* 0x000000018e8ee824 */ /* 0x100fe400078e0a05 */
[C---:B------:R-:W-:Y:S01]  /*7d40*/  IMAD R146, R5.reuse, R9, R146 ;  /* 0x0000000905927224 */ /* 0x040fe200078e0292 */
[C---:B------:R-:W-:Y:S01]  /*7d50*/  ISETP.GT.U32.AND P1, PT, R5.reuse, R143, PT ;  /* 0x0000008f0500720c */ /* 0x040fe20003f24070 */
[----:B------:R-:W-:Y:S01]  /*7d60*/  @!P3 IMAD.IADD R144, R144, 0x1, -R5 ;  /* 0x000000019090b824 */ /* 0x000fe200078e0a05 */
[C---:B------:R-:W-:Y:S01]  /*7d70*/  ISETP.GT.U32.AND P6, PT, R5.reuse, R142, PT ;  /* 0x0000008e0500720c */ /* 0x040fe20003fc4070 */
[----:B------:R-:W-:Y:S01]  /*7d80*/  IMAD.HI.U32 R8, R2, R145, RZ ;  /* 0x0000009102087227 */ /* 0x000fe200078e00ff */
[----:B------:R-:W-:-:S03]  /*7d90*/  ISETP.GT.U32.AND P3, PT, R5, R146, PT ;  /* 0x000000920500720c */ /* 0x000fc60003f64070 */
[----:B------:R-:W-:Y:S02]  /*7da0*/  IMAD.MOV R8, RZ, RZ, -R8 ;  /* 0x000000ffff087224 */ /* 0x000fe400078e0a08 */
[----:B------:R-:W-:Y:S02]  /*7db0*/  IMAD.MOV R10, RZ, RZ, -R10 ;  /* 0x000000ffff0a7224 */ /* 0x000fe400078e0a0a */
[----:B------:R-:W-:Y:S01]  /*7dc0*/  IMAD R145, R5, R8, R145 ;  /* 0x0000000805917224 */ /* 0x000fe200078e0291 */
[----:B------:R-:W-:Y:S01]  /*7dd0*/  LOP3.LUT R8, R7, 0xd6, RZ, 0xfc, !PT ;  /* 0x000000d607087812 */ /* 0x000fe200078efcff */
[--C-:B------:R-:W-:Y:S01]  /*7de0*/  @!P1 IMAD.IADD R143, R143, 0x1, -R5.reuse ;  /* 0x000000018f8f9824 */ /* 0x100fe200078e0a05 */
[----:B------:R-:W-:Y:S01]  /*7df0*/  ISETP.GE.AND P1, PT, R149, RZ, PT ;  /* 0x000000ff9500720c */ /* 0x000fe20003f26270 */
[--C-:B------:R-:W-:Y:S01]  /*7e00*/  @!P6 IMAD.IADD R142, R142, 0x1, -R5.reuse ;  /* 0x000000018e8ee824 */ /* 0x100fe200078e0a05 */
[----:B------:R-:W-:Y:S01]  /*7e10*/  IABS R149, R8 ;  /* 0x0000000800957213 */ /* 0x000fe20000000000 */
[----:B------:R-:W-:Y:S01]  /*7e20*/  @!P3 IMAD.IADD R146, R146, 0x1, -R5 ;  /* 0x000000019292b824 */ /* 0x000fe200078e0a05 */
[----:B------:R-:W-:Y:S01]  /*7e30*/  ISETP.GE.AND P6, PT, R148, RZ, PT ;  /* 0x000000ff9400720c */ /* 0x000fe20003fc6270 */
[----:B------:R-:W-:-:S02]  /*7e40*/  IMAD R147, R5, R10, R147 ;  /* 0x0000000a05937224 */ /* 0x000fc400078e0293 */
[----:B------:R-:W-:Y:S01]  /*7e50*/  @!P5 IMAD.MOV R142, RZ, RZ, -R142 ;  /* 0x000000ffff8ed224 */ /* 0x000fe200078e0a8e */
[C---:B------:R-:W-:Y:S01]  /*7e60*/  ISETP.GT.U32.AND P5, PT, R5.reuse, R145, PT ;  /* 0x000000910500720c */ /* 0x040fe20003fa4070 */
[----:B------:R-:W-:Y:S01]  /*7e70*/  @!P0 IMAD.MOV R143, RZ, RZ, -R143 ;  /* 0x000000ffff8f8224 */ /* 0x000fe200078e0a8f */
[----:B------:R-:W-:Y:S01]  /*7e80*/  ISETP.GE.AND P0, PT, R8, RZ, PT ;  /* 0x000000ff0800720c */ /* 0x000fe20003f06270 */
[----:B------:R-:W-:Y:S01]  /*7e90*/  IMAD.HI.U32 R8, R2, R149, RZ ;  /* 0x0000009502087227 */ /* 0x000fe200078e00ff */
[----:B------:R-:W-:-:S03]  /*7ea0*/  ISETP.GT.U32.AND P3, PT, R5, R146, PT ;  /* 0x000000920500720c */ /* 0x000fc60003f64070 */
[----:B------:R-:W-:Y:S01]  /*7eb0*/  @!P4 IMAD.MOV R144, RZ, RZ, -R144 ;  /* 0x000000ffff90c224 */ /* 0x000fe200078e0a90 */
[----:B------:R-:W-:Y:S01]  /*7ec0*/  ISETP.GT.U32.AND P4, PT, R5, R147, PT ;  /* 0x000000930500720c */ /* 0x000fe20003f84070 */
[----:B------:R-:W-:-:S04]  /*7ed0*/  IMAD.HI.U32 R148, R2, R152, RZ ;  /* 0x0000009802947227 */ /* 0x000fc800078e00ff */
[----:B------:R-:W-:-:S04]  /*7ee0*/  IMAD.HI.U32 R9, R2, R150, RZ ;  /* 0x0000009602097227 */ /* 0x000fc800078e00ff */
[----:B------:R-:W-:Y:S02]  /*7ef0*/  IMAD.MOV R8, RZ, RZ, -R8 ;  /* 0x000000ffff087224 */ /* 0x000fe400078e0a08 */
[----:B------:R-:W-:Y:S02]  /*7f00*/  IMAD.MOV R153, RZ, RZ, -R148 ;  /* 0x000000ffff997224 */ /* 0x000fe400078e0a94 */
[----:B------:R-:W-:Y:S02]  /*7f10*/  IMAD.MOV R9, RZ, RZ, -R9 ;  /* 0x000000ffff097224 */ /* 0x000fe400078e0a09 */
[----:B------:R-:W-:Y:S02]  /*7f20*/  IMAD R148, R5, R8, R149 ;  /* 0x0000000805947224 */ /* 0x000fe400078e0295 */
[----:B------:R-:W-:Y:S02]  /*7f30*/  @!P5 IMAD.IADD R145, R145, 0x1, -R5 ;  /* 0x000000019191d824 */ /* 0x000fe400078e0a05 */
[----:B------:R-:W-:-:S02]  /*7f40*/  IMAD R149, R5, R9, R150 ;  /* 0x0000000905957224 */ /* 0x000fc400078e0296 */
[--C-:B------:R-:W-:Y:S01]  /*7f50*/  @!P3 IMAD.IADD R146, R146, 0x1, -R5.reuse ;  /* 0x000000019292b824 */ /* 0x100fe200078e0a05 */
[----:B------:R-:W-:Y:S01]  /*7f60*/  ISETP.GT.U32.AND P3, PT, R5, R148, PT ;  /* 0x000000940500720c */ /* 0x000fe20003f64070 */
[----:B------:R-:W-:Y:S01]  /*7f70*/  @!P4 IMAD.IADD R147, R147, 0x1, -R5 ;  /* 0x000000019393c824 */ /* 0x000fe200078e0a05 */
[C---:B------:R-:W-:Y:S01]  /*7f80*/  ISETP.GT.U32.AND P5, PT, R5.reuse, R145, PT ;  /* 0x000000910500720c */ /* 0x040fe20003fa4070 */
[----:B------:R-:W-:Y:S01]  /*7f90*/  IMAD.HI.U32 R10, R2, R151, RZ ;  /* 0x00000097020a7227 */ /* 0x000fe200078e00ff */
[----:B------:R-:W-:-:S03]  /*7fa0*/  ISETP.GT.U32.AND P4, PT, R5, R149, PT ;  /* 0x000000950500720c */ /* 0x000fc60003f84070 */
[----:B------:R-:W-:Y:S02]  /*7fb0*/  IMAD.MOV R10, RZ, RZ, -R10 ;  /* 0x000000ffff0a7224 */ /* 0x000fe400078e0a0a */
[----:B------:R-:W-:Y:S02]  /*7fc0*/  @!P6 IMAD.MOV R146, RZ, RZ, -R146 ;  /* 0x000000ffff92e224 */ /* 0x000fe400078e0a92 */
[C---:B------:R-:W-:Y:S02]  /*7fd0*/  IMAD R150, R5.reuse, R10, R151 ;  /* 0x0000000a05967224 */ /* 0x040fe400078e0297 */
[----:B------:R-:W-:Y:S01]  /*7fe0*/  IMAD R151, R5, R153, R152 ;  /* 0x0000009905977224 */ /* 0x000fe200078e0298 */
[----:B------:R-:W-:Y:S01]  /*7ff0*/  IABS R152, R158 ;  /* 0x0000009e00987213 */ /* 0x000fe20000000000 */
[--C-:B------:R-:W-:Y:S01]  /*8000*/  @!P3 IMAD.IADD R148, R148, 0x1, -R5.reuse ;  /* 0x000000019494b824 */ /* 0x100fe200078e0a05 */
[----:B------:R-:W-:Y:S01]  /*8010*/  IABS R153, R159 ;  /* 0x0000009f00997213 */ /* 0x000fe20000000000 */
[--C-:B------:R-:W-:Y:S01]  /*8020*/  @!P5 IMAD.IADD R145, R145, 0x1, -R5.reuse ;  /* 0x000000019191d824 */ /* 0x100fe200078e0a05 */
[----:B------:R-:W-:Y:S01]  /*8030*/  ISETP.GT.U32.AND P3, PT, R5, R147, PT ;  /* 0x000000930500720c */ /* 0x000fe20003f64070 */
[----:B------:R-:W-:Y:S01]  /*8040*/  @!P4 IMAD.IADD R149, R149, 0x1, -R5 ;  /* 0x000000019595c824 */ /* 0x000fe200078e0a05 */
[C---:B------:R-:W-:Y:S01]  /*8050*/  ISETP.GT.U32.AND P4, PT, R5.reuse, R148, PT ;  /* 0x000000940500720c */ /* 0x040fe20003f84070 */
[----:B------:R-:W-:Y:S01]  /*8060*/  IMAD.HI.U32 R8, R2, R152, RZ ;  /* 0x0000009802087227 */ /* 0x000fe200078e00ff */
[----:B------:R-:W-:-:S02]  /*8070*/  ISETP.GT.U32.AND P6, PT, R5, R150, PT ;  /* 0x000000960500720c */ /* 0x000fc40003fc4070 */
[----:B------:R-:W-:Y:S01]  /*8080*/  ISETP.GE.AND P5, PT, R154, RZ, PT ;  /* 0x000000ff9a00720c */ /* 0x000fe20003fa6270 */
[----:B------:R-:W-:Y:S01]  /*8090*/  @!P2 IMAD.MOV R145, RZ, RZ, -R145 ;  /* 0x000000ffff91a224 */ /* 0x000fe200078e0a91 */
[----:B------:R-:W-:Y:S01]  /*80a0*/  ISETP.GT.U32.AND P2, PT, R5, R149, PT ;  /* 0x000000950500720c */ /* 0x000fe20003f44070 */
[----:B------:R-:W-:Y:S01]  /*80b0*/  IMAD.HI.U32 R9, R2, R153, RZ ;  /* 0x0000009902097227 */ /* 0x000fe200078e00ff */
[----:B------:R-:W-:-:S03]  /*80c0*/  IABS R154, R160 ;  /* 0x000000a0009a7213 */ /* 0x000fc60000000000 */
[----:B------:R-:W-:Y:S02]  /*80d0*/  IMAD.MOV R8, RZ, RZ, -R8 ;  /* 0x000000ffff087224 */ /* 0x000fe400078e0a08 */
[----:B------:R-:W-:Y:S02]  /*80e0*/  IMAD.MOV R10, RZ, RZ, -R9 ;  /* 0x000000ffff0a7224 */ /* 0x000fe400078e0a09 */
[C---:B------:R-:W-:Y:S02]  /*80f0*/  IMAD R152, R5.reuse, R8, R152 ;  /* 0x0000000805987224 */ /* 0x040fe400078e0298 */
[C---:B------:R-:W-:Y:S02]  /*8100*/  IMAD R153, R5.reuse, R10, R153 ;  /* 0x0000000a05997224 */ /* 0x040fe400078e0299 */
[--C-:B------:R-:W-:Y:S01]  /*8110*/  @!P4 IMAD.IADD R148, R148, 0x1, -R5.reuse ;  /* 0x000000019494c824 */ /* 0x100fe200078e0a05 */
[----:B------:R-:W-:Y:S01]  /*8120*/  ISETP.GT.U32.AND P4, PT, R5, R152, PT ;  /* 0x000000980500720c */ /* 0x000fe20003f84070 */
[--C-:B------:R-:W-:Y:S01]  /*8130*/  @!P3 IMAD.IADD R147, R147, 0x1, -R5.reuse ;  /* 0x000000019393b824 */ /* 0x100fe200078e0a05 */
[----:B------:R-:W-:Y:S01]  /*8140*/  ISETP.GT.U32.AND P3, PT, R5, R151, PT ;  /* 0x000000970500720c */ /* 0x000fe20003f64070 */
[--C-:B------:R-:W-:Y:S01]  /*8150*/  @!P2 IMAD.IADD R149, R149, 0x1, -R5.reuse ;  /* 0x000000019595a824 */ /* 0x100fe200078e0a05 */
[----:B------:R-:W-:Y:S01]  /*8160*/  ISETP.GT.U32.AND P2, PT, R5, R153, PT ;  /* 0x000000990500720c */ /* 0x000fe20003f44070 */
[----:B------:R-:W-:Y:S01]  /*8170*/  @!P6 IMAD.IADD R150, R150, 0x1, -R5 ;  /* 0x000000019696e824 */ /* 0x000fe200078e0a05 */
[----:B------:R-:W-:Y:S01]  /*8180*/  ISETP.GE.AND P6, PT, R156, RZ, PT ;  /* 0x000000ff9c00720c */ /* 0x000fe20003fc6270 */
[----:B------:R-:W-:Y:S01]  /*8190*/  IMAD.HI.U32 R8, R2, R154, RZ ;  /* 0x0000009a02087227 */ /* 0x000fe200078e00ff */
[----:B------:R-:W-:-:S03]  /*81a0*/  IABS R156, R162 ;  /* 0x000000a2009c7213 */ /* 0x000fc60000000000 */
[----:B------:R-:W-:Y:S02]  /*81b0*/  @!P1 IMAD.MOV R147, RZ, RZ, -R147 ;  /* 0x000000ffff939224 */ /* 0x000fe400078e0a93 */
[--C-:B------:R-:W-:Y:S01]  /*81c0*/  @!P4 IMAD.IADD R152, R152, 0x1, -R5.reuse ;  /* 0x000000019898c824 */ /* 0x100fe200078e0a05 */
[----:B------:R-:W-:Y:S01]  /*81d0*/  ISETP.GT.U32.AND P4, PT, R5, R150, PT ;  /* 0x000000960500720c */ /* 0x000fe20003f84070 */
[--C-:B------:R-:W-:Y:S01]  /*81e0*/  @!P3 IMAD.IADD R151, R151, 0x1, -R5.reuse ;  /* 0x000000019797b824 */ /* 0x100fe200078e0a05 */
[----:B------:R-:W-:Y:S01]  /*81f0*/  ISETP.GE.AND P3, PT, R157, RZ, PT ;  /* 0x000000ff9d00720c */ /* 0x000fe20003f66270 */
[----:B------:R-:W-:Y:S01]  /*8200*/  @!P2 IMAD.IADD R153, R153, 0x1, -R5 ;  /* 0x000000019999a824 */ /* 0x000fe200078e0a05 */
[C---:B------:R-:W-:Y:S01]  /*8210*/  ISETP.GT.U32.AND P2, PT, R5.reuse, R152, PT ;  /* 0x000000980500720c */ /* 0x040fe20003f44070 */
[----:B------:R-:W-:Y:S01]  /*8220*/  IMAD.HI.U32 R9, R2, R155, RZ ;  /* 0x0000009b02097227 */ /* 0x000fe200078e00ff */
[----:B------:R-:W-:Y:S02]  /*8230*/  ISETP.GT.U32.AND P1, PT, R5, R151, PT ;  /* 0x000000970500720c */ /* 0x000fe40003f24070 */
[----:B------:R-:W-:Y:S01]  /*8240*/  IABS R157, R163 ;  /* 0x000000a3009d7213 */ /* 0x000fe20000000000 */
[----:B------:R-:W-:-:S02]  /*8250*/  IMAD.MOV R8, RZ, RZ, -R8 ;  /* 0x000000ffff087224 */ /* 0x000fc400078e0a08 */
[----:B------:R-:W-:Y:S02]  /*8260*/  IMAD.MOV R10, RZ, RZ, -R9 ;  /* 0x000000ffff0a7224 */ /* 0x000fe400078e0a09 */
[C---:B------:R-:W-:Y:S02]  /*8270*/  IMAD R154, R5.reuse, R8, R154 ;  /* 0x00000008059a7224 */ /* 0x040fe400078e029a */
[----:B------:R-:W-:Y:S01]  /*8280*/  @!P0 IMAD.MOV R148, RZ, RZ, -R148 ;  /* 0x000000ffff948224 */ /* 0x000fe200078e0a94 */
[----:B------:R-:W-:Y:S01]  /*8290*/  ISETP.GT.U32.AND P0, PT, R5, R153, PT ;  /* 0x000000990500720c */ /* 0x000fe20003f04070 */
[----:B------:R-:W-:Y:S01]  /*82a0*/  @!P4 IMAD.IADD R150, R150, 0x1, -R5 ;  /* 0x000000019696c824 */ /* 0x000fe200078e0a05 */
[----:B------:R-:W-:Y:S01]  /*82b0*/  ISETP.GE.AND P4, PT, R158, RZ, PT ;  /* 0x000000ff9e00720c */ /* 0x000fe20003f86270 */
[----:B------:R-:W-:-:S04]  /*82c0*/  IMAD.HI.U32 R8, R2, R156, RZ ;  /* 0x0000009c02087227 */ /* 0x000fc800078e00ff */
[C---:B------:R-:W-:Y:S02]  /*82d0*/  IMAD R155, R5.reuse, R10, R155 ;  /* 0x0000000a059b7224 */ /* 0x040fe400078e029b */
[----:B------:R-:W-:Y:S01]  /*82e0*/  @!P5 IMAD.MOV R149, RZ, RZ, -R149 ;  /* 0x000000ffff95d224 */ /* 0x000fe200078e0a95 */
[----:B------:R-:W-:Y:S01]  /*82f0*/  ISETP.GT.U32.AND P5, PT, R5, R154, PT ;  /* 0x0000009a0500720c */ /* 0x000fe20003fa4070 */
[----:B------:R-:W-:Y:S01]  /*8300*/  @!P2 IMAD.IADD R152, R152, 0x1, -R5 ;  /* 0x000000019898a824 */ /* 0x000fe200078e0a05 */
[----:B------:R-:W-:Y:S01]  /*8310*/  ISETP.GE.AND P2, PT, R159, RZ, PT ;  /* 0x000000ff9f00720c */ /* 0x000fe20003f46270 */
[----:B------:R-:W-:-:S04]  /*8320*/  IMAD.HI.U32 R9, R2, R157, RZ ;  /* 0x0000009d02097227 */ /* 0x000fc800078e00ff */
[----:B------:R-:W-:Y:S02]  /*8330*/  IMAD.MOV R8, RZ, RZ, -R8 ;  /* 0x000000ffff087224 */ /* 0x000fe400078e0a08 */
[----:B------:R-:W-:Y:S01]  /*8340*/  @!P1 IMAD.IADD R151, R151, 0x1, -R5 ;  /* 0x0000000197979824 */ /* 0x000fe200078e0a05 */
[----:B------:R-:W-:Y:S01]  /*8350*/  ISETP.GT.U32.AND P1, PT, R5, R155, PT ;  /* 0x0000009b0500720c */ /* 0x000fe20003f24070 */
[----:B------:R-:W-:Y:S01]  /*8360*/  IMAD.MOV R10, RZ, RZ, -R9 ;  /* 0x000000ffff0a7224 */ /* 0x000fe200078e0a09 */
[----:B------:R-:W-:Y:S01]  /*8370*/  LOP3.LUT R9, R7, 0xc0, RZ, 0xfc, !PT ;  /* 0x000000c007097812 */ /* 0x000fe200078efcff */
[----:B------:R-:W-:Y:S01]  /*8380*/  IMAD R156, R5, R8, R156 ;  /* 0x00000008059c7224 */ /* 0x000fe200078e029c */
[----:B------:R-:W-:Y:S01]  /*8390*/  LOP3.LUT R8, R7, 0xc2, RZ, 0xfc, !PT ;  /* 0x000000c207087812 */ /* 0x000fe200078efcff */
[----:B------:R-:W-:Y:S01]  /*83a0*/  @!P0 IMAD.IADD R153, R153, 0x1, -R5 ;  /* 0x0000000199998824 */ /* 0x000fe200078e0a05 */
[----:B------:R-:W-:Y:S01]  /*83b0*/  ISETP.GE.AND P0, PT, R160, RZ, PT ;  /* 0x000000ffa000720c */ /* 0x000fe20003f06270 */
[C---:B------:R-:W-:Y:S01]  /*83c0*/  IMAD R157, R5.reuse, R10, R157 ;  /* 0x0000000a059d7224 */ /* 0x040fe200078e029d */
[----:B------:R-:W-:Y:S01]  /*83d0*/  IABS R159, R9 ;  /* 0x00000009009f7213 */ /* 0x000fe20000000000 */
[----:B------:R-:W-:Y:S01]  /*83e0*/  @!P4 IMAD.MOV R152, RZ, RZ, -R152 ;  /* 0x000000ffff98c224 */ /* 0x000fe200078e0a98 */
[----:B------:R-:W-:Y:S01]  /*83f0*/  ISETP.GT.U32.AND P4, PT, R5, R156, PT ;  /* 0x0000009c0500720c */ /* 0x000fe20003f84070 */
[----:B------:R-:W-:Y:S01]  /*8400*/  @!P5 IMAD.IADD R154, R154, 0x1, -R5 ;  /* 0x000000019a9ad824 */ /* 0x000fe200078e0a05 */
[----:B------:R-:W-:Y:S01]  /*8410*/  ISETP.GE.AND P5, PT, R161, RZ, PT ;  /* 0x000000ffa100720c */ /* 0x000fe20003fa6270 */
[----:B------:R-:W-:Y:S01]  /*8420*/  @!P2 IMAD.MOV R153, RZ, RZ, -R153 ;  /* 0x000000ffff99a224 */ /* 0x000fe200078e0a99 */
[----:B------:R-:W-:Y:S01]  /*8430*/  ISETP.GT.U32.AND P2, PT, R5, R157, PT ;  /* 0x0000009d0500720c */ /* 0x000fe20003f44070 */
[----:B------:R-:W-:Y:S01]  /*8440*/  @!P1 IMAD.IADD R155, R155, 0x1, -R5 ;  /* 0x000000019b9b9824 */ /* 0x000fe200078e0a05 */
[C---:B------:R-:W-:Y:S01]  /*8450*/  ISETP.GT.U32.AND P1, PT, R5.reuse, R154, PT ;  /* 0x0000009a0500720c */ /* 0x040fe20003f24070 */
[----:B------:R-:W-:Y:S01]  /*8460*/  @!P6 IMAD.MOV R150, RZ, RZ, -R150 ;  /* 0x000000ffff96e224 */ /* 0x000fe200078e0a96 */
[----:B------:R-:W-:Y:S01]  /*8470*/  IABS R158, R8 ;  /* 0x00000008009e7213 */ /* 0x000fe20000000000 */
[----:B------:R-:W-:Y:S01]  /*8480*/  @!P3 IMAD.MOV R151, RZ, RZ, -R151 ;  /* 0x000000ffff97b224 */ /* 0x000fe200078e0a97 */
[----:B------:R-:W-:-:S02]  /*8490*/  ISETP.GT.U32.AND P6, PT, R5, R155, PT ;  /* 0x0000009b0500720c */ /* 0x000fc40003fc4070 */
[----:B------:R-:W-:Y:S01]  /*84a0*/  ISETP.GE.AND P3, PT, R162, RZ, PT ;  /* 0x000000ffa200720c */ /* 0x000fe20003f66270 */
[----:B------:R-:W-:Y:S01]  /*84b0*/  @!P4 IMAD.IADD R156, R156, 0x1, -R5 ;  /* 0x000000019c9cc824 */ /* 0x000fe200078e0a05 */
[----:B------:R-:W-:Y:S01]  /*84c0*/  ISETP.GE.AND P4, PT, R9, RZ, PT ;  /* 0x000000ff0900720c */ /* 0x000fe20003f86270 */
[----:B------:R-:W-:Y:S01]  /*84d0*/  IMAD.HI.U32 R9, R2, R159, RZ ;  /* 0x0000009f02097227 */ /* 0x000fe200078e00ff */
[----:B------:R-:W-:-:S03]  /*84e0*/  LOP3.LUT R10, R7, 0xbe, RZ, 0xfc, !PT ;  /* 0x000000be070a7812 */ /* 0x000fc600078efcff */
[--C-:B------:R-:W-:Y:S01]  /*84f0*/  @!P2 IMAD.IADD R157, R157, 0x1, -R5.reuse ;  /* 0x000000019d9da824 */ /* 0x100fe200078e0a05 */
[----:B------:R-:W-:Y:S01]  /*8500*/  ISETP.GT.U32.AND P2, PT, R5, R156, PT ;  /* 0x0000009c0500720c */ /* 0x000fe20003f44070 */
        /* <DEDUP_REMOVED lines=8> */
[----:B------:R-:W-:Y:S01]  /*8590*/  IMAD.MOV R160, RZ, RZ, -R9 ;  /* 0x000000ffffa07224 */ /* 0x000fe200078e0a09 */
[----:B------:R-:W-:Y:S01]  /*85a0*/  LOP3.LUT R9, R7, 0xba, RZ, 0xfc, !PT ;  /* 0x000000ba07097812 */ /* 0x000fe200078efcff */
[----:B------:R-:W-:Y:S01]  /*85b0*/  @!P5 IMAD.MOV R155, RZ, RZ, -R155 ;  /* 0x000000ffff9bd224 */ /* 0x000fe200078e0a9b */
[----:B------:R-:W-:Y:S01]  /*85c0*/  ISETP.GE.AND P5, PT, R10, RZ, PT ;  /* 0x000000ff0a00720c */ /* 0x000fe20003fa6270 */
[----:B------:R-:W-:Y:S01]  /*85d0*/  IMAD.MOV R8, RZ, RZ, -R8 ;  /* 0x000000ffff087224 */ /* 0x000fe200078e0a08 */
[----:B------:R-:W-:Y:S01]  /*85e0*/  IABS R10, R10 ;  /* 0x0000000a000a7213 */ /* 0x000fe20000000000 */
[C---:B------:R-:W-:Y:S01]  /*85f0*/  IMAD R159, R5.reuse, R160, R159 ;  /* 0x000000a0059f7224 */ /* 0x040fe200078e029f */
[----:B------:R-:W-:Y:S01]  /*8600*/  IABS R162, R9 ;  /* 0x0000000900a27213 */ /* 0x000fe20000000000 */
[--C-:B------:R-:W-:Y:S02]  /*8610*/  @!P2 IMAD.IADD R156, R156, 0x1, -R5.reuse ;  /* 0x000000019c9ca824 */ /* 0x100fe400078e0a05 */
[----:B------:R-:W-:Y:S01]  /*8620*/  IMAD R158, R5, R8, R158 ;  /* 0x00000008059e7224 */ /* 0x000fe200078e029e */
[----:B------:R-:W-:Y:S01]  /*8630*/  LOP3.LUT R8, R7, 0xbc, RZ, 0xfc, !PT ;  /* 0x000000bc07087812 */ /* 0x000fe200078efcff */
[----:B------:R-:W-:Y:S01]  /*8640*/  @!P3 IMAD.MOV R156, RZ, RZ, -R156 ;  /* 0x000000ffff9cb224 */ /* 0x000fe200078e0a9c */
[----:B------:R-:W-:Y:S01]  /*8650*/  ISETP.GT.U32.AND P3, PT, R5, R159, PT ;  /* 0x0000009f0500720c */ /* 0x000fe20003f64070 */
[----:B------:R-:W-:Y:S01]  /*8660*/  IMAD.MOV.U32 R160, RZ, RZ, R10 ;  /* 0x000000ffffa07224 */ /* 0x000fe200078e000a */
[----:B------:R-:W-:Y:S01]  /*8670*/  IABS R161, R8 ;  /* 0x0000000800a17213 */ /* 0x000fe20000000000 */
[----:B------:R-:W-:Y:S01]  /*8680*/  @!P0 IMAD.IADD R157, R157, 0x1, -R5 ;  /* 0x000000019d9d8824 */ /* 0x000fe200078e0a05 */
[----:B------:R-:W-:Y:S01]  /*8690*/  ISETP.GE.AND P0, PT, R8, RZ, PT ;  /* 0x000000ff0800720c */ /* 0x000fe20003f06270 */
[----:B------:R-:W-:Y:S01]  /*86a0*/  IMAD.HI.U32 R8, R2, R160, RZ ;  /* 0x000000a002087227 */ /* 0x000fe200078e00ff */
[----:B------:R-:W-:-:S03]  /*86b0*/  ISETP.GT.U32.AND P2, PT, R5, R158, PT ;  /* 0x0000009e0500720c */ /* 0x000fc60003f44070 */
[----:B------:R-:W-:Y:S02]  /*86c0*/  IMAD.MOV R10, RZ, RZ, -R8 ;  /* 0x000000ffff0a7224 */ /* 0x000fe400078e0a08 */
[----:B------:R-:W-:-:S04]  /*86d0*/  IMAD.HI.U32 R8, R2, R161, RZ ;  /* 0x000000a102087227 */ /* 0x000fc800078e00ff */
[--C-:B------:R-:W-:Y:S02]  /*86e0*/  @!P3 IMAD.IADD R159, R159, 0x1, -R5.reuse ;  /* 0x000000019f9fb824 */ /* 0x100fe400078e0a05 */
[----:B------:R-:W-:Y:S02]  /*86f0*/  IMAD.MOV R8, RZ, RZ, -R8 ;  /* 0x000000ffff087224 */ /* 0x000fe400078e0a08 */
[----:B------:R-:W-:Y:S01]  /*8700*/  @!P2 IMAD.IADD R158, R158, 0x1, -R5 ;  /* 0x000000019e9ea824 */ /* 0x000fe200078e0a05 */
[C---:B------:R-:W-:Y:S01]  /*8710*/  ISETP.GT.U32.AND P3, PT, R5.reuse, R159, PT ;  /* 0x0000009f0500720c */ /* 0x040fe20003f64070 */
[C---:B------:R-:W-:Y:S02]  /*8720*/  IMAD R161, R5.reuse, R8, R161 ;  /* 0x0000000805a17224 */ /* 0x040fe400078e02a1 */
[----:B------:R-:W-:Y:S01]  /*8730*/  IMAD.HI.U32 R8, R2, R162, RZ ;  /* 0x000000a202087227 */ /* 0x000fe200078e00ff */
[----:B------:R-:W-:-:S03]  /*8740*/  ISETP.GT.U32.AND P2, PT, R5, R158, PT ;  /* 0x0000009e0500720c */ /* 0x000fc60003f44070 */
[----:B------:R-:W-:Y:S02]  /*8750*/  IMAD.MOV R8, RZ, RZ, -R8 ;  /* 0x000000ffff087224 */ /* 0x000fe400078e0a08 */
[C---:B------:R-:W-:Y:S02]  /*8760*/  IMAD R160, R5.reuse, R10, R160 ;  /* 0x0000000a05a07224 */ /* 0x040fe400078e02a0 */
[----:B------:R-:W-:Y:S02]  /*8770*/  IMAD R162, R5, R8, R162 ;  /* 0x0000000805a27224 */ /* 0x000fe400078e02a2 */
[----:B------:R-:W-:Y:S02]  /*8780*/  @!P3 IMAD.IADD R159, R159, 0x1, -R5 ;  /* 0x000000019f9fb824 */ /* 0x000fe400078e0a05 */
[----:B------:R-:W-:Y:S01]  /*8790*/  IMAD.HI.U32 R8, R2, R164, RZ ;  /* 0x000000a402087227 */ /* 0x000fe200078e00ff */
[----:B------:R-:W-:-:S03]  /*87a0*/  ISETP.GT.U32.AND P3, PT, R5, R162, PT ;  /* 0x000000a20500720c */ /* 0x000fc60003f64070 */
[----:B------:R-:W-:Y:S01]  /*87b0*/  @!P2 IMAD.IADD R158, R158, 0x1, -R5 ;  /* 0x000000019e9ea824 */ /* 0x000fe200078e0a05 */
[C---:B------:R-:W-:Y:S01]  /*87c0*/  ISETP.GT.U32.AND P2, PT, R5.reuse, R160, PT ;  /* 0x000000a00500720c */ /* 0x040fe20003f44070 */
[----:B------:R-:W-:Y:S02]  /*87d0*/  IMAD.MOV R8, RZ, RZ, -R8 ;  /* 0x000000ffff087224 */ /* 0x000fe400078e0a08 */
[----:B------:R-:W-:Y:S01]  /*87e0*/  @!P6 IMAD.MOV R158, RZ, RZ, -R158 ;  /* 0x000000ffff9ee224 */ /* 0x000fe200078e0a9e */
[C---:B------:R-:W-:Y:S01]  /*87f0*/  ISETP.GT.U32.AND P6, PT, R5.reuse, R161, PT ;  /* 0x000000a10500720c */ /* 0x040fe20003fc4070 */
[----:B------:R-:W-:Y:S02]  /*8800*/  @!P4 IMAD.MOV R159, RZ, RZ, -R159 ;  /* 0x000000ffff9fc224 */ /* 0x000fe400078e0a9f */
[----:B------:R-:W-:Y:S02]  /*8810*/  IMAD R164, R5, R8, R164 ;  /* 0x0000000805a47224 */ /* 0x000fe400078e02a4 */
[----:B------:R-:W-:-:S02]  /*8820*/  @!P3 IMAD.IADD R162, R162, 0x1, -R5 ;  /* 0x00000001a2a2b824 */ /* 0x000fc400078e0a05 */
[----:B------:R-:W-:-:S03]  /*8830*/  IMAD.HI.U32 R8, R2, R165, RZ ;  /* 0x000000a502087227 */ /* 0x000fc600078e00ff */
[----:B------:R-:W-:Y:S01]  /*8840*/  ISETP.GT.U32.AND P4, PT, R5, R162, PT ;  /* 0x000000a20500720c */ /* 0x000fe20003f84070 */
[----:B------:R-:W-:Y:S02]  /*8850*/  IMAD.MOV R8, RZ, RZ, -R8 ;  /* 0x000000ffff087224 */ /* 0x000fe400078e0a08 */
[----:B------:R-:W-:Y:S01]  /*8860*/  @!P1 IMAD.MOV R157, RZ, RZ, -R157 ;  /* 0x000000ffff9d9224 */ /* 0x000fe200078e0a9d */
[----:B------:R-:W-:Y:S01]  /*8870*/  ISETP.GE.AND P1, PT, R9, RZ, PT ;  /* 0x000000ff0900720c */ /* 0x000fe20003f26270 */
[----:B------:R-:W-:Y:S02]  /*8880*/  @!P6 IMAD.IADD R161, R161, 0x1, -R5 ;  /* 0x00000001a1a1e824 */ /* 0x000fe400078e0a05 */
[----:B------:R-:W-:-:S03]  /*8890*/  IMAD.HI.U32 R9, R2, R163, RZ ;  /* 0x000000a302097227 */ /* 0x000fc600078e00ff */
[C---:B------:R-:W-:Y:S01]  /*88a0*/  ISETP.GT.U32.AND P3, PT, R5.reuse, R161, PT ;  /* 0x000000a10500720c */ /* 0x040fe20003f64070 */
[----:B------:R-:W-:Y:S02]  /*88b0*/  @!P2 IMAD.IADD R160, R160, 0x1, -R5 ;  /* 0x00000001a0a0a824 */ /* 0x000fe400078e0a05 */
[C---:B------:R-:W-:Y:S02]  /*88c0*/  IMAD R165, R5.reuse, R8, R165 ;  /* 0x0000000805a57224 */ /* 0x040fe400078e02a5 */
[----:B------:R-:W-:Y:S01]  /*88d0*/  IMAD.MOV R10, RZ, RZ, -R9 ;  /* 0x000000ffff0a7224 */ /* 0x000fe200078e0a09 */
[C---:B------:R-:W-:Y:S01]  /*88e0*/  ISETP.GT.U32.AND P6, PT, R5.reuse, R160, PT ;  /* 0x000000a00500720c */ /* 0x040fe20003fc4070 */
[----:B------:R-:W-:Y:S01]  /*88f0*/  @!P4 IMAD.IADD R162, R162, 0x1, -R5 ;  /* 0x00000001a2a2c824 */ /* 0x000fe200078e0a05 */
[C---:B------:R-:W-:Y:S01]  /*8900*/  ISETP.GT.U32.AND P4, PT, R5.reuse, R165, PT ;  /* 0x000000a50500720c */ /* 0x040fe20003f84070 */
[----:B------:R-:W-:Y:S02]  /*8910*/  IMAD R163, R5, R10, R163 ;  /* 0x0000000a05a37224 */ /* 0x000fe400078e02a3 */
[----:B------:R-:W-:-:S03]  /*8920*/  IMAD.HI.U32 R8, R2, R166, RZ ;  /* 0x000000a602087227 */ /* 0x000fc600078e00ff */
[----:B------:R-:W-:Y:S01]  /*8930*/  ISETP.GT.U32.AND P2, PT, R5, R163, PT ;  /* 0x000000a30500720c */ /* 0x000fe20003f44070 */
[--C-:B------:R-:W-:Y:S01]  /*8940*/  @!P3 IMAD.IADD R161, R161, 0x1, -R5.reuse ;  /* 0x00000001a1a1b824 */ /* 0x100fe200078e0a05 */
[----:B------:R-:W-:Y:S01]  /*8950*/  ISETP.GE.AND P3, PT, R168, RZ, PT ;  /* 0x000000ffa800720c */ /* 0x000fe20003f66270 */
[----:B------:R-:W-:Y:S01]  /*8960*/  IMAD.MOV R8, RZ, RZ, -R8 ;  /* 0x000000ffff087224 */ /* 0x000fe200078e0a08 */
[----:B------:R-:W-:Y:S01]  /*8970*/  IABS R168, R173 ;  /* 0x000000ad00a87213 */ /* 0x000fe20000000000 */
[--C-:B------:R-:W-:Y:S01]  /*8980*/  @!P6 IMAD.IADD R160, R160, 0x1, -R5.reuse ;  /* 0x00000001a0a0e824 */ /* 0x100fe200078e0a05 */
[----:B------:R-:W-:Y:S01]  /*8990*/  ISETP.GT.U32.AND P6, PT, R5, R164, PT ;  /* 0x000000a40500720c */ /* 0x000fe20003fc4070 */
[----:B------:R-:W-:Y:S02]  /*89a0*/  @!P4 IMAD.IADD R165, R165, 0x1, -R5 ;  /* 0x00000001a5a5c824 */ /* 0x000fe400078e0a05 */
[----:B------:R-:W-:Y:S02]  /*89b0*/  @!P5 IMAD.MOV R160, RZ, RZ, -R160 ;  /* 0x000000ffffa0d224 */ /* 0x000fe400078e0aa0 */
[C---:B------:R-:W-:Y:S01]  /*89c0*/  IMAD R166, R5.reuse, R8, R166 ;  /* 0x0000000805a67224 */ /* 0x040fe200078e02a6 */
[----:B------:R-:W-:Y:S01]  /*89d0*/  ISETP.GT.U32.AND P5, PT, R5, R165, PT ;  /* 0x000000a50500720c */ /* 0x000fe20003fa4070 */
[----:B------:R-:W-:-:S04]  /*89e0*/  IMAD.HI.U32 R8, R2, R168, RZ ;  /* 0x000000a802087227 */ /* 0x000fc800078e00ff */
[----:B------:R-:W-:Y:S02]  /*89f0*/  @!P2 IMAD.IADD R163, R163, 0x1, -R5 ;  /* 0x00000001a3a3a824 */ /* 0x000fe400078e0a05 */
[----:B------:R-:W-:Y:S02]  /*8a00*/  IMAD.MOV R8, RZ, RZ, -R8 ;  /* 0x000000ffff087224 */ /* 0x000fe400078e0a08 */
[----:B------:R-:W-:Y:S01]  /*8a10*/  IMAD.HI.U32 R9, R2, R167, RZ ;  /* 0x000000a702097227 */ /* 0x000fe200078e00ff */
[----:B------:R-:W-:-:S03]  /*8a20*/  ISETP.GT.U32.AND P2, PT, R5, R163, PT ;  /* 0x000000a30500720c */ /* 0x000fc60003f44070 */
[----:B------:R-:W-:Y:S02]  /*8a30*/  IMAD R168, R5, R8, R168 ;  /* 0x0000000805a87224 */ /* 0x000fe400078e02a8 */
[----:B------:R-:W-:Y:S02]  /*8a40*/  @!P5 IMAD.IADD R165, R165, 0x1, -R5 ;  /* 0x00000001a5a5d824 */ /* 0x000fe400078e0a05 */
[----:B------:R-:W-:Y:S01]  /*8a50*/  IMAD.MOV R10, RZ, RZ, -R9 ;  /* 0x000000ffff0a7224 */ /* 0x000fe200078e0a09 */
[----:B------:R-:W-:Y:S01]  /*8a60*/  ISETP.GT.U32.AND P5, PT, R5, R168, PT ;  /* 0x000000a80500720c */ /* 0x000fe20003fa4070 */
[----:B------:R-:W-:Y:S01]  /*8a70*/  @!P6 IMAD.IADD R164, R164, 0x1, -R5 ;  /* 0x00000001a4a4e824 */ /* 0x000fe200078e0a05 */
[----:B------:R-:W-:Y:S01]  /*8a80*/  LOP3.LUT R9, R7, 0xac, RZ, 0xfc, !PT ;  /* 0x000000ac07097812 */ /* 0x000fe200078efcff */
[----:B------:R-:W-:Y:S01]  /*8a90*/  IMAD R167, R5, R10, R167 ;  /* 0x0000000a05a77224 */ /* 0x000fe200078e02a7 */
[----:B------:R-:W-:Y:S01]  /*8aa0*/  ISETP.GE.AND P6, PT, R170, RZ, PT ;  /* 0x000000ffaa00720c */ /* 0x000fe20003fc6270 */
[----:B------:R-:W-:Y:S01]  /*8ab0*/  @!P2 IMAD.IADD R163, R163, 0x1, -R5 ;  /* 0x00000001a3a3a824 */ /* 0x000fe200078e0a05 */
[----:B------:R-:W-:Y:S01]  /*8ac0*/  ISETP.GE.AND P2, PT, R169, RZ, PT ;  /* 0x000000ffa900720c */ /* 0x000fe20003f46270 */
[----:B------:R-:W-:Y:S01]  /*8ad0*/  @!P0 IMAD.MOV R161, RZ, RZ, -R161 ;  /* 0x000000ffffa18224 */ /* 0x000fe200078e0aa1 */
[----:B------:R-:W-:Y:S01]  /*8ae0*/  IABS R169, R9 ;  /* 0x0000000900a97213 */ /* 0x000fe20000000000 */
[----:B------:R-:W-:Y:S01]  /*8af0*/  @!P3 IMAD.MOV R163, RZ, RZ, -R163 ;  /* 0x000000ffffa3b224 */ /* 0x000fe200078e0aa3 */
[C---:B------:R-:W-:Y:S01]  /*8b00*/  ISETP.GT.U32.AND P0, PT, R5.reuse, R166, PT ;  /* 0x000000a60500720c */ /* 0x040fe20003f04070 */
[----:B------:R-:W-:Y:S01]  /*8b10*/  @!P1 IMAD.MOV R162, RZ, RZ, -R162 ;  /* 0x000000ffffa29224 */ /* 0x000fe200078e0aa2 */
[----:B------:R-:W-:Y:S01]  /*8b20*/  IABS R170, R174 ;  /* 0x000000ae00aa7213 */ /* 0x000fe20000000000 */
[----:B------:R-:W-:Y:S01]  /*8b30*/  @!P5 IMAD.IADD R168, R168, 0x1, -R5 ;  /* 0x00000001a8a8d824 */ /* 0x000fe200078e0a05 */
[C---:B------:R-:W-:Y:S01]  /*8b40*/  ISETP.GT.U32.AND P3, PT, R5.reuse, R167, PT ;  /* 0x000000a70500720c */ /* 0x040fe20003f64070 */
[----:B------:R-:W-:Y:S01]  /*8b50*/  IMAD.HI.U32 R8, R2, R169, RZ ;  /* 0x000000a902087227 */ /* 0x000fe200078e00ff */
[----:B------:R-:W-:-:S02]  /*8b60*/  ISETP.GT.U32.AND P4, PT, R5, R164, PT ;  /* 0x000000a40500720c */ /* 0x000fc40003f84070 */
[----:B------:R-:W-:Y:S01]  /*8b70*/  ISETP.GT.U32.AND P5, PT, R5, R168, PT ;  /* 0x000000a80500720c */ /* 0x000fe20003fa4070 */
[----:B------:R-:W-:Y:S01]  /*8b80*/  IMAD.MOV R10, RZ, RZ, -R8 ;  /* 0x000000ffff0a7224 */ /* 0x000fe200078e0a08 */
[----:B------:R-:W-:Y:S01]  /*8b90*/  ISETP.GE.AND P1, PT, R171, RZ, PT ;  /* 0x000000ffab00720c */ /* 0x000fe20003f26270 */
[----:B------:R-:W-:Y:S01]  /*8ba0*/  IMAD.HI.U32 R8, R2, R170, RZ ;  /* 0x000000aa02087227 */ /* 0x000fe200078e00ff */
[----:B------:R-:W-:-:S03]  /*8bb0*/  IABS R171, R175 ;  /* 0x000000af00ab7213 */ /* 0x000fc60000000000 */
[----:B------:R-:W-:Y:S02]  /*8bc0*/  IMAD.MOV R8, RZ, RZ, -R8 ;  /* 0x000000ffff087224 */ /* 0x000fe400078e0a08 */
[--C-:B------:R-:W-:Y:S01]  /*8bd0*/  @!P0 IMAD.IADD R166, R166, 0x1, -R5.reuse ;  /* 0x00000001a6a68824 */ /* 0x100fe200078e0a05 */
[----:B------:R-:W-:Y:S01]  /*8be0*/  ISETP.GE.AND P0, PT, R173, RZ, PT ;  /* 0x000000ffad00720c */ /* 0x000fe20003f06270 */
[----:B------:R-:W-:Y:S02]  /*8bf0*/  IMAD R170, R5, R8, R170 ;  /* 0x0000000805aa7224 */ /* 0x000fe400078e02aa */
[--C-:B------:R-:W-:Y:S01]  /*8c00*/  @!P3 IMAD.IADD R167, R167, 0x1, -R5.reuse ;  /* 0x00000001a7a7b824 */ /* 0x100fe200078e0a05 */
[C---:B------:R-:W-:Y:S01]  /*8c10*/  ISETP.GT.U32.AND P3, PT, R5.reuse, R166, PT ;  /* 0x000000a60500720c */ /* 0x040fe20003f64070 */
[--C-:B------:R-:W-:Y:S01]  /*8c20*/  @!P5 IMAD.IADD R168, R168, 0x1, -R5.reuse ;  /* 0x00000001a8a8d824 */ /* 0x100fe200078e0a05 */
[C---:B------:R-:W-:Y:S01]  /*8c30*/  ISETP.GT.U32.AND P5, PT, R5.reuse, R170, PT ;  /* 0x000000aa0500720c */ /* 0x040fe20003fa4070 */
[----:B------:R-:W-:Y:S01]  /*8c40*/  @!P4 IMAD.IADD R164, R164, 0x1, -R5 ;  /* 0x00000001a4a4c824 */ /* 0x000fe200078e0a05 */
[----:B------:R-:W-:Y:S01]  /*8c50*/  ISETP.GE.AND P4, PT, R172, RZ, PT ;  /* 0x000000ffac00720c */ /* 0x000fe20003f86270 */
[----:B------:R-:W-:Y:S01]  /*8c60*/  IMAD R169, R5, R10, R169 ;  /* 0x0000000a05a97224 */ /* 0x000fe200078e02a9 */
[----:B------:R-:W-:Y:S01]  /*8c70*/  LOP3.LUT R10, R7, 0xa4, RZ, 0xfc, !PT ;  /* 0x000000a4070a7812 */ /* 0x000fe200078efcff */
[----:B------:R-:W-:Y:S01]  /*8c80*/  @!P2 IMAD.MOV R164, RZ, RZ, -R164 ;  /* 0x000000ffffa4a224 */ /* 0x000fe200078e0aa4 */
[----:B------:R-:W-:Y:S01]  /*8c90*/  ISETP.GT.U32.AND P2, PT, R5, R167, PT ;  /* 0x000000a70500720c */ /* 0x000fe20003f44070 */
[----:B------:R-:W-:Y:S01]  /*8ca0*/  IMAD.HI.U32 R8, R2, R171, RZ ;  /* 0x000000ab02087227 */ /* 0x000fe200078e00ff */
[----:B------:R-:W-:-:S02]  /*8cb0*/  IABS R173, R10 ;  /* 0x0000000a00ad7213 */ /* 0x000fc40000000000 */
[----:B------:R-:W-:Y:S01]  /*8cc0*/  IABS R172, R176 ;  /* 0x000000b000ac7213 */ /* 0x000fe20000000000 */
[--C-:B------:R-:W-:Y:S01]  /*8cd0*/  @!P3 IMAD.IADD R166, R166, 0x1, -R5.reuse ;  /* 0x00000001a6a6b824 */ /* 0x100fe200078e0a05 */
[C---:B------:R-:W-:Y:S01]  /*8ce0*/  ISETP.GT.U32.AND P3, PT, R5.reuse, R169, PT ;  /* 0x000000a90500720c */ /* 0x040fe20003f64070 */
[----:B------:R-:W-:Y:S02]  /*8cf0*/  @!P5 IMAD.IADD R170, R170, 0x1, -R5 ;  /* 0x00000001aaaad824 */ /* 0x000fe400078e0a05 */
[----:B------:R-:W-:Y:S02]  /*8d00*/  IMAD.MOV R8, RZ, RZ, -R8 ;  /* 0x000000ffff087224 */ /* 0x000fe400078e0a08 */
[----:B------:R-:W-:Y:S01]  /*8d10*/  @!P1 IMAD.MOV R166, RZ, RZ, -R166 ;  /* 0x000000ffffa69224 */ /* 0x000fe200078e0aa6 */
[C---:B------:R-:W-:Y:S01]  /*8d20*/  ISETP.GT.U32.AND P1, PT, R5.reuse, R170, PT ;  /* 0x000000aa0500720c */ /* 0x040fe20003f24070 */
[----:B------:R-:W-:Y:S02]  /*8d30*/  IMAD R171, R5, R8, R171 ;  /* 0x0000000805ab7224 */ /* 0x000fe400078e02ab */
[----:B------:R-:W-:-:S04]  /*8d40*/  IMAD.HI.U32 R8, R2, R173, RZ ;  /* 0x000000ad02087227 */ /* 0x000fc800078e00ff */
[----:B------:R-:W-:Y:S01]  /*8d50*/  @!P2 IMAD.IADD R167, R167, 0x1, -R5 ;  /* 0x00000001a7a7a824 */ /* 0x000fe200078e0a05 */
[----:B------:R-:W-:Y:S01]  /*8d60*/  ISETP.GE.AND P2, PT, R9, RZ, PT ;  /* 0x000000ff0900720c */ /* 0x000fe20003f46270 */
[----:B------:R-:W-:-:S04]  /*8d70*/  IMAD.HI.U32 R9, R2, R172, RZ ;  /* 0x000000ac02097227 */ /* 0x000fc800078e00ff */
[----:B------:R-:W-:Y:S02]  /*8d80*/  IMAD.MOV R8, RZ, RZ, -R8 ;  /* 0x000000ffff087224 */ /* 0x000fe400078e0a08 */
[----:B------:R-:W-:Y:S02]  /*8d90*/  IMAD.MOV R9, RZ, RZ, -R9 ;  /* 0x000000ffff097224 */ /* 0x000fe400078e0a09 */
[C---:B------:R-:W-:Y:S02]  /*8da0*/  IMAD R173, R5.reuse, R8, R173 ;  /* 0x0000000805ad7224 */ /* 0x040fe400078e02ad */
[----:B------:R-:W-:Y:S01]  /*8db0*/  IMAD R172, R5, R9, R172 ;  /* 0x0000000905ac7224 */ /* 0x000fe200078e02ac */
[----:B------:R-:W-:Y:S01]  /*8dc0*/  LOP3.LUT R9, R7, 0xa0, RZ, 0xfc, !PT ;  /* 0x000000a007097812 */ /* 0x000fe200078efcff */
[----:B------:R-:W-:Y:S01]  /*8dd0*/  @!P6 IMAD.MOV R165, RZ, RZ, -R165 ;  /* 0x000000ffffa5e224 */ /* 0x000fe200078e0aa5 */
[C---:B------:R-:W-:Y:S01]  /*8de0*/  ISETP.GT.U32.AND P6, PT, R5.reuse, R171, PT ;  /* 0x000000ab0500720c */ /* 0x040fe20003fc4070 */
[--C-:B------:R-:W-:Y:S01]  /*8df0*/  @!P1 IMAD.IADD R170, R170, 0x1, -R5.reuse ;  /* 0x00000001aaaa9824 */ /* 0x100fe200078e0a05 */
[C---:B------:R-:W-:Y:S01]  /*8e00*/  ISETP.GT.U32.AND P1, PT, R5.reuse, R173, PT ;  /* 0x000000ad0500720c */ /* 0x040fe20003f24070 */
[----:B------:R-:W-:Y:S01]  /*8e10*/  @!P0 IMAD.MOV R168, RZ, RZ, -R168 ;  /* 0x000000ffffa88224 */ /* 0x000fe200078e0aa8 */
[----:B------:R-:W-:Y:S01]  /*8e20*/  ISETP.GT.U32.AND P0, PT, R5, R172, PT ;  /* 0x000000ac0500720c */ /* 0x000fe20003f04070 */
[----:B------:R-:W-:Y:S01]  /*8e30*/  @!P3 IMAD.IADD R169, R169, 0x1, -R5 ;  /* 0x00000001a9a9b824 */ /* 0x000fe200078e0a05 */
[----:B------:R-:W-:Y:S01]  /*8e40*/  ISETP.GE.AND P3, PT, R174, RZ, PT ;  /* 0x000000ffae00720c */ /* 0x000fe20003f66270 */
[----:B------:R-:W-:Y:S01]  /*8e50*/  @!P4 IMAD.MOV R167, RZ, RZ, -R167 ;  /* 0x000000ffffa7c224 */ /* 0x000fe200078e0aa7 */
[----:B------:R-:W-:-:S02]  /*8e60*/  IABS R174, R177 ;  /* 0x000000b100ae7213 */ /* 0x000fc40000000000 */
[----:B------:R-:W-:Y:S02]  /*8e70*/  ISETP.GE.AND P4, PT, R175, RZ, PT ;  /* 0x000000ffaf00720c */ /* 0x000fe40003f86270 */
[----:B------:R-:W-:Y:S01]  /*8e80*/  IABS R175, R9 ;  /* 0x0000000900af7213 */ /* 0x000fe20000000000 */
[----:B------:R-:W-:Y:S01]  /*8e90*/  IMAD.HI.U32 R8, R2, R174, RZ ;  /* 0x000000ae02087227 */ /* 0x000fe200078e00ff */
[----:B------:R-:W-:-:S03]  /*8ea0*/  ISETP.GT.U32.AND P5, PT, R5, R169, PT ;  /* 0x000000a90500720c */ /* 0x000fc60003fa4070 */
[--C-:B------:R-:W-:Y:S01]  /*8eb0*/  @!P6 IMAD.IADD R171, R171, 0x1, -R5.reuse ;  /* 0x00000001ababe824 */ /* 0x100fe200078e0a05 */
[----:B------:R-:W-:Y:S01]  /*8ec0*/  ISETP.GE.AND P6, PT, R10, RZ, PT ;  /* 0x000000ff0a00720c */ /* 0x000fe20003fc6270 */
[--C-:B------:R-:W-:Y:S01]  /*8ed0*/  @!P1 IMAD.IADD R173, R173, 0x1, -R5.reuse ;  /* 0x00000001adad9824 */ /* 0x100fe200078e0a05 */
[----:B------:R-:W-:Y:S01]  /*8ee0*/  LOP3.LUT R10, R7, 0x9e, RZ, 0xfc, !PT ;  /* 0x0000009e070a7812 */ /* 0x000fe200078efcff */
[----:B------:R-:W-:Y:S02]  /*8ef0*/  IMAD.MOV R8, RZ, RZ, -R8 ;  /* 0x000000ffff087224 */ /* 0x000fe400078e0a08 */
        /* <DEDUP_REMOVED lines=8> */
[----:B------:R-:W-:Y:S01]  /*8f80*/  IMAD R175, R5, R8, R175 ;  /* 0x0000000805af7224 */ /* 0x000fe200078e02af */
[----:B------:R-:W-:Y:S01]  /*8f90*/  IABS R176, R10 ;  /* 0x0000000a00b07213 */ /* 0x000fe20000000000 */
[--C-:B------:R-:W-:Y:S01]  /*8fa0*/  @!P0 IMAD.IADD R171, R171, 0x1, -R5.reuse ;  /* 0x00000001abab8824 */ /* 0x100fe200078e0a05 */
[----:B------:R-:W-:Y:S01]  /*8fb0*/  ISETP.GT.U32.AND P0, PT, R5, R174, PT ;  /* 0x000000ae0500720c */ /* 0x000fe20003f04070 */
[----:B------:R-:W-:Y:S01]  /*8fc0*/  @!P1 IMAD.IADD R173, R173, 0x1, -R5 ;  /* 0x00000001adad9824 */ /* 0x000fe200078e0a05 */
[C---:B------:R-:W-:Y:S01]  /*8fd0*/  ISETP.GT.U32.AND P1, PT, R5.reuse, R175, PT ;  /* 0x000000af0500720c */ /* 0x040fe20003f24070 */
[----:B------:R-:W-:Y:S01]  /*8fe0*/  @!P2 IMAD.MOV R169, RZ, RZ, -R169 ;  /* 0x000000ffffa9a224 */ /* 0x000fe200078e0aa9 */
[----:B------:R-:W-:Y:S01]  /*8ff0*/  ISETP.GT.U32.AND P2, PT, R5, R172, PT ;  /* 0x000000ac0500720c */ /* 0x000fe20003f44070 */
[----:B------:R-:W-:-:S04]  /*9000*/  IMAD.HI.U32 R8, R2, R176, RZ ;  /* 0x000000b002087227 */ /* 0x000fc800078e00ff */
[----:B------:R-:W-:Y:S01]  /*9010*/  @!P3 IMAD.MOV R170, RZ, RZ, -R170 ;  /* 0x000000ffffaab224 */ /* 0x000fe200078e0aaa */
[----:B------:R-:W-:Y:S01]  /*9020*/  ISETP.GE.AND P3, PT, R177, RZ, PT ;  /* 0x000000ffb100720c */ /* 0x000fe20003f66270 */
[----:B------:R-:W-:Y:S01]  /*9030*/  IMAD.MOV R8, RZ, RZ, -R8 ;  /* 0x000000ffff087224 */ /* 0x000fe200078e0a08 */
[----:B------:R-:W-:Y:S01]  /*9040*/  IABS R177, R179 ;  /* 0x000000b300b17213 */ /* 0x000fe20000000000 */
[--C-:B------:R-:W-:Y:S01]  /*9050*/  @!P0 IMAD.IADD R174, R174, 0x1, -R5.reuse ;  /* 0x00000001aeae8824 */ /* 0x100fe200078e0a05 */
[----:B------:R-:W-:Y:S01]  /*9060*/  ISETP.GE.AND P0, PT, R10, RZ, PT ;  /* 0x000000ff0a00720c */ /* 0x000fe20003f06270 */
[----:B------:R-:W-:Y:S01]  /*9070*/  @!P1 IMAD.IADD R175, R175, 0x1, -R5 ;  /* 0x00000001afaf9824 */ /* 0x000fe200078e0a05 */
[----:B------:R-:W-:Y:S01]  /*9080*/  LOP3.LUT R10, R7, 0x98, RZ, 0xfc, !PT ;  /* 0x00000098070a7812 */ /* 0x000fe200078efcff */
[----:B------:R-:W-:Y:S01]  /*9090*/  @!P4 IMAD.MOV R171, RZ, RZ, -R171 ;  /* 0x000000ffffabc224 */ /* 0x000fe200078e0aab */
[C---:B------:R-:W-:Y:S01]  /*90a0*/  ISETP.GT.U32.AND P4, PT, R5.reuse, R174, PT ;  /* 0x000000ae0500720c */ /* 0x040fe20003f84070 */
[C---:B------:R-:W-:Y:S01]  /*90b0*/  IMAD R176, R5.reuse, R8, R176 ;  /* 0x0000000805b07224 */ /* 0x040fe200078e02b0 */
[----:B------:R-:W-:Y:S01]  /*90c0*/  ISETP.GT.U32.AND P1, PT, R5, R175, PT ;  /* 0x000000af0500720c */ /* 0x000fe20003f24070 */
[----:B------:R-:W-:-:S04]  /*90d0*/  IMAD.HI.U32 R8, R2, R177, RZ ;  /* 0x000000b102087227 */ /* 0x000fc800078e00ff */
[----:B------:R-:W-:Y:S01]  /*90e0*/  @!P2 IMAD.IADD R172, R172, 0x1, -R5 ;  /* 0x00000001acaca824 */ /* 0x000fe200078e0a05 */
[----:B------:R-:W-:Y:S01]  /*90f0*/  ISETP.GE.AND P2, PT, R9, RZ, PT ;  /* 0x000000ff0900720c */ /* 0x000fe20003f46270 */
[----:B------:R-:W-:-:S04]  /*9100*/  IMAD.HI.U32 R9, R2, R178, RZ ;  /* 0x000000b202097227 */ /* 0x000fc800078e00ff */
[----:B------:R-:W-:Y:S02]  /*9110*/  IMAD.MOV R8, RZ, RZ, -R8 ;  /* 0x000000ffff087224 */ /* 0x000fe400078e0a08 */
[----:B------:R-:W-:Y:S01]  /*9120*/  @!P5 IMAD.MOV R172, RZ, RZ, -R172 ;  /* 0x000000ffffacd224 */ /* 0x000fe200078e0aac */
[C---:B------:R-:W-:Y:S01]  /*9130*/  ISETP.GT.U32.AND P5, PT, R5.reuse, R176, PT ;  /* 0x000000b00500720c */ /* 0x040fe20003fa4070 */
[----:B------:R-:W-:Y:S02]  /*9140*/  IMAD.MOV R9, RZ, RZ, -R9 ;  /* 0x000000ffff097224 */ /* 0x000fe400078e0a09 */
[C---:B------:R-:W-:Y:S02]  /*9150*/  IMAD R177, R5.reuse, R8, R177 ;  /* 0x0000000805b17224 */ /* 0x040fe400078e02b1 */
[--C-:B------:R-:W-:Y:S01]  /*9160*/  @!P4 IMAD.IADD R174, R174, 0x1, -R5.reuse ;  /* 0x00000001aeaec824 */ /* 0x100fe200078e0a05 */
[----:B------:R-:W-:Y:S01]  /*9170*/  ISETP.GE.AND P4, PT, R180, RZ, PT ;  /* 0x000000ffb400720c */ /* 0x000fe20003f86270 */
[----:B------:R-:W-:Y:S01]  /*9180*/  IMAD R178, R5, R9, R178 ;  /* 0x0000000905b27224 */ /* 0x000fe200078e02b2 */
[----:B------:R-:W-:Y:S01]  /*9190*/  LOP3.LUT R9, R7, 0x96, RZ, 0xfc, !PT ;  /* 0x0000009607097812 */ /* 0x000fe200078efcff */
[--C-:B------:R-:W-:Y:S01]  /*91a0*/  @!P1 IMAD.IADD R175, R175, 0x1, -R5.reuse ;  /* 0x00000001afaf9824 */ /* 0x100fe200078e0a05 */
[C---:B------:R-:W-:Y:S01]  /*91b0*/  ISETP.GT.U32.AND P1, PT, R5.reuse, R177, PT ;  /* 0x000000b10500720c */ /* 0x040fe20003f24070 */
[----:B------:R-:W-:Y:S01]  /*91c0*/  @!P3 IMAD.MOV R174, RZ, RZ, -R174 ;  /* 0x000000ffffaeb224 */ /* 0x000fe200078e0aae */
[----:B------:R-:W-:Y:S01]  /*91d0*/  ISETP.GT.U32.AND P3, PT, R5, R178, PT ;  /* 0x000000b20500720c */ /* 0x000fe20003f64070 */
[----:B------:R-:W-:Y:S01]  /*91e0*/  @!P5 IMAD.IADD R176, R176, 0x1, -R5 ;  /* 0x00000001b0b0d824 */ /* 0x000fe200078e0a05 */
[----:B------:R-:W-:Y:S01]  /*91f0*/  IABS R180, R9 ;  /* 0x0000000900b47213 */ /* 0x000fe20000000000 */
[----:B------:R-:W-:Y:S01]  /*9200*/  @!P6 IMAD.MOV R173, RZ, RZ, -R173 ;  /* 0x000000ffffade224 */ /* 0x000fe200078e0aad */
[----:B------:R-:W-:Y:S01]  /*9210*/  ISETP.GE.AND P6, PT, R179, RZ, PT ;  /* 0x000000ffb300720c */ /* 0x000fe20003fc6270 */
[----:B------:R-:W-:Y:S01]  /*9220*/  @!P2 IMAD.MOV R175, RZ, RZ, -R175 ;  /* 0x000000ffffafa224 */ /* 0x000fe200078e0aaf */
[----:B------:R-:W-:-:S02]  /*9230*/  ISETP.GT.U32.AND P5, PT, R5, R176, PT ;  /* 0x000000b00500720c */ /* 0x000fc40003fa4070 */
[----:B------:R-:W-:Y:S02]  /*9240*/  IABS R179, R10 ;  /* 0x0000000a00b37213 */ /* 0x000fe40000000000 */
[----:B------:R-:W-:Y:S01]  /*9250*/  ISETP.GE.AND P2, PT, R10, RZ, PT ;  /* 0x000000ff0a00720c */ /* 0x000fe20003f46270 */
[--C-:B------:R-:W-:Y:S02]  /*9260*/  @!P1 IMAD.IADD R177, R177, 0x1, -R5.reuse ;  /* 0x00000001b1b19824 */ /* 0x100fe400078e0a05 */
[----:B------:R-:W-:Y:S02]  /*9270*/  @!P3 IMAD.IADD R178, R178, 0x1, -R5 ;  /* 0x00000001b2b2b824 */ /* 0x000fe400078e0a05 */
[----:B------:R-:W-:Y:S01]  /*9280*/  IMAD.HI.U32 R8, R2, R179, RZ ;  /* 0x000000b302087227 */ /* 0x000fe200078e00ff */
[C---:B------:R-:W-:Y:S02]  /*9290*/  ISETP.GT.U32.AND P1, PT, R5.reuse, R177, PT ;  /* 0x000000b10500720c */ /* 0x040fe40003f24070 */
[----:B------:R-:W-:Y:S01]  /*92a0*/  ISETP.GT.U32.AND P3, PT, R5, R178, PT ;  /* 0x000000b20500720c */ /* 0x000fe20003f64070 */
[----:B------:R-:W-:-:S02]  /*92b0*/  IMAD.MOV R10, RZ, RZ, -R8 ;  /* 0x000000ffff0a7224 */ /* 0x000fc400078e0a08 */
[----:B------:R-:W-:Y:S01]  /*92c0*/  @!P5 IMAD.IADD R176, R176, 0x1, -R5 ;  /* 0x00000001b0b0d824 */ /* 0x000fe200078e0a05 */
[----:B------:R-:W-:Y:S01]  /*92d0*/  ISETP.GE.AND P5, PT, R9, RZ, PT ;  /* 0x000000ff0900720c */ /* 0x000fe20003fa6270 */
[----:B------:R-:W-:-:S04]  /*92e0*/  IMAD.HI.U32 R9, R2, R181, RZ ;  /* 0x000000b502097227 */ /* 0x000fc800078e00ff */
[----:B------:R-:W-:Y:S02]  /*92f0*/  IMAD R179, R5, R10, R179 ;  /* 0x0000000a05b37224 */ /* 0x000fe400078e02b3 */
[----:B------:R-:W-:Y:S02]  /*9300*/  IMAD.MOV R10, RZ, RZ, -R9 ;  /* 0x000000ffff0a7224 */ /* 0x000fe400078e0a09 */
[----:B------:R-:W-:Y:S01]  /*9310*/  @!P1 IMAD.IADD R177, R177, 0x1, -R5 ;  /* 0x00000001b1b19824 */ /* 0x000fe200078e0a05 */
[C---:B------:R-:W-:Y:S01]  /*9320*/  ISETP.GT.U32.AND P1, PT, R5.reuse, R179, PT ;  /* 0x000000b30500720c */ /* 0x040fe20003f24070 */
[----:B------:R-:W-:Y:S02]  /*9330*/  IMAD R181, R5, R10, R181 ;  /* 0x0000000a05b57224 */ /* 0x000fe400078e02b5 */
[----:B------:R-:W-:Y:S02]  /*9340*/  @!P3 IMAD.IADD R178, R178, 0x1, -R5 ;  /* 0x00000001b2b2b824 */ /* 0x000fe400078e0a05 */
[----:B------:R-:W-:-:S04]  /*9350*/  IMAD.HI.U32 R8, R2, R180, RZ ;  /* 0x000000b402087227 */ /* 0x000fc800078e00ff */
[----:B------:R-:W-:Y:S01]  /*9360*/  @!P4 IMAD.MOV R178, RZ, RZ, -R178 ;  /* 0x000000ffffb2c224 */ /* 0x000fe200078e0ab2 */
[----:B------:R-:W-:Y:S01]  /*9370*/  ISETP.GT.U32.AND P4, PT, R5, R181, PT ;  /* 0x000000b50500720c */ /* 0x000fe20003f84070 */
[----:B------:R-:W-:Y:S02]  /*9380*/  IMAD.MOV R8, RZ, RZ, -R8 ;  /* 0x000000ffff087224 */ /* 0x000fe400078e0a08 */
[----:B------:R-:W-:Y:S02]  /*9390*/  @!P1 IMAD.IADD R179, R179, 0x1, -R5 ;  /* 0x00000001b3b39824 */ /* 0x000fe400078e0a05 */
[----:B------:R-:W-:Y:S01]  /*93a0*/  IMAD R180, R5, R8, R180 ;  /* 0x0000000805b47224 */ /* 0x000fe200078e02b4 */
[----:B------:R-:W-:Y:S01]  /*93b0*/  LOP3.LUT R8, R7, 0x92, RZ, 0xfc, !PT ;  /* 0x0000009207087812 */ /* 0x000fe200078efcff */
[----:B------:R-:W-:Y:S01]  /*93c0*/  @!P0 IMAD.MOV R176, RZ, RZ, -R176 ;  /* 0x000000ffffb08224 */ /* 0x000fe200078e0ab0 */
[----:B------:R-:W-:Y:S01]  /*93d0*/  ISETP.GE.AND P0, PT, R182, RZ, PT ;  /* 0x000000ffb600720c */ /* 0x000fe20003f06270 */
[----:B------:R-:W-:Y:S01]  /*93e0*/  @!P6 IMAD.MOV R177, RZ, RZ, -R177 ;  /* 0x000000ffffb1e224 */ /* 0x000fe200078e0ab1 */
[C---:B------:R-:W-:Y:S01]  /*93f0*/  ISETP.GT.U32.AND P6, PT, R5.reuse, R180, PT ;  /* 0x000000b40500720c */ /* 0x040fe20003fc4070 */
[----:B------:R-:W-:Y:S01]  /*9400*/  IMAD.HI.U32 R9, R2, R183, RZ ;  /* 0x000000b702097227 */ /* 0x000fe200078e00ff */
[----:B------:R-:W-:-:S02]  /*9410*/  ISETP.GT.U32.AND P1, PT, R5, R179, PT ;  /* 0x000000b30500720c */ /* 0x000fc40003f24070 */
[----:B------:R-:W-:Y:S01]  /*9420*/  IABS R182, R8 ;  /* 0x0000000800b67213 */ /* 0x000fe20000000000 */
[----:B------:R-:W-:Y:S01]  /*9430*/  @!P4 IMAD.IADD R181, R181, 0x1, -R5 ;  /* 0x00000001b5b5c824 */ /* 0x000fe200078e0a05 */
[----:B------:R-:W-:Y:S01]  /*9440*/  ISETP.GE.AND P3, PT, R8, RZ, PT ;  /* 0x000000ff0800720c */ /* 0x000fe20003f66270 */
[----:B------:R-:W-:Y:S02]  /*9450*/  IMAD.MOV R184, RZ, RZ, -R9 ;  /* 0x000000ffffb87224 */ /* 0x000fe400078e0a09 */
[----:B------:R-:W-:Y:S01]  /*9460*/  IMAD.HI.U32 R8, R2, R182, RZ ;  /* 0x000000b602087227 */ /* 0x000fe200078e00ff */
[----:B------:R-:W-:-:S03]  /*9470*/  ISETP.GT.U32.AND P4, PT, R5, R181, PT ;  /* 0x000000b50500720c */ /* 0x000fc60003f84070 */
[----:B------:R-:W-:Y:S02]  /*9480*/  IMAD.MOV R10, RZ, RZ, -R8 ;  /* 0x000000ffff0a7224 */ /* 0x000fe400078e0a08 */
[----:B------:R-:W-:-:S04]  /*9490*/  IMAD.HI.U32 R8, R2, R185, RZ ;  /* 0x000000b902087227 */ /* 0x000fc800078e00ff */
[----:B------:R-:W-:-:S04]  /*94a0*/  IMAD.HI.U32 R9, R2, R186, RZ ;  /* 0x000000ba02097227 */ /* 0x000fc800078e00ff */
[--C-:B------:R-:W-:Y:S02]  /*94b0*/  @!P6 IMAD.IADD R180, R180, 0x1, -R5.reuse ;  /* 0x00000001b4b4e824 */ /* 0x100fe400078e0a05 */
[----:B------:R-:W-:Y:S01]  /*94c0*/  @!P1 IMAD.IADD R179, R179, 0x1, -R5 ;  /* 0x00000001b3b39824 */ /* 0x000fe200078e0a05 */
[----:B------:R-:W-:Y:S01]  /*94d0*/  ISETP.GE.AND P1, PT, R187, RZ, PT ;  /* 0x000000ffbb00720c */ /* 0x000fe20003f26270 */
[C---:B------:R-:W-:Y:S01]  /*94e0*/  IMAD R183, R5.reuse, R184, R183 ;  /* 0x000000b805b77224 */ /* 0x040fe200078e02b7 */
[C---:B------:R-:W-:Y:S01]  /*94f0*/  ISETP.GT.U32.AND P6, PT, R5.reuse, R180, PT ;  /* 0x000000b40500720c */ /* 0x040fe20003fc4070 */
[----:B------:R-:W-:Y:S01]  /*9500*/  IMAD.MOV R8, RZ, RZ, -R8 ;  /* 0x000000ffff087224 */ /* 0x000fe200078e0a08 */
[----:B------:R-:W-:Y:S01]  /*9510*/  IABS R187, R190 ;  /* 0x000000be00bb7213 */ /* 0x000fe20000000000 */
[----:B------:R-:W-:Y:S02]  /*9520*/  IMAD.MOV R9, RZ, RZ, -R9 ;  /* 0x000000ffff097224 */ /* 0x000fe400078e0a09 */
[----:B------:R-:W-:Y:S01]  /*9530*/  @!P2 IMAD.MOV R179, RZ, RZ, -R179 ;  /* 0x000000ffffb3a224 */ /* 0x000fe200078e0ab3 */
[C---:B------:R-:W-:Y:S01]  /*9540*/  ISETP.GT.U32.AND P2, PT, R5.reuse, R183, PT ;  /* 0x000000b70500720c */ /* 0x040fe20003f44070 */
[----:B------:R-:W-:-:S02]  /*9550*/  IMAD R184, R5, R8, R185 ;  /* 0x0000000805b87224 */ /* 0x000fc400078e02b9 */
[----:B------:R-:W-:Y:S02]  /*9560*/  IMAD R185, R5, R9, R186 ;  /* 0x0000000905b97224 */ /* 0x000fe400078e02ba */
[----:B------:R-:W-:Y:S01]  /*9570*/  @!P4 IMAD.IADD R181, R181, 0x1, -R5 ;  /* 0x00000001b5b5c824 */ /* 0x000fe200078e0a05 */
[C---:B------:R-:W-:Y:S01]  /*9580*/  ISETP.GT.U32.AND P4, PT, R5.reuse, R184, PT ;  /* 0x000000b80500720c */ /* 0x040fe20003f84070 */
[----:B------:R-:W-:Y:S01]  /*9590*/  IMAD R182, R5, R10, R182 ;  /* 0x0000000a05b67224 */ /* 0x000fe200078e02b6 */
[----:B------:R-:W-:Y:S01]  /*95a0*/  LOP3.LUT R10, R7, 0x8a, RZ, 0xfc, !PT ;  /* 0x0000008a070a7812 */ /* 0x000fe200078efcff */
[----:B------:R-:W-:Y:S01]  /*95b0*/  @!P0 IMAD.MOV R181, RZ, RZ, -R181 ;  /* 0x000000ffffb58224 */ /* 0x000fe200078e0ab5 */
[----:B------:R-:W-:Y:S01]  /*95c0*/  ISETP.GT.U32.AND P0, PT, R5, R185, PT ;  /* 0x000000b90500720c */ /* 0x000fe20003f04070 */
[--C-:B------:R-:W-:Y:S01]  /*95d0*/  @!P6 IMAD.IADD R180, R180, 0x1, -R5.reuse ;  /* 0x00000001b4b4e824 */ /* 0x100fe200078e0a05 */
[----:B------:R-:W-:Y:S01]  /*95e0*/  IABS R186, R10 ;  /* 0x0000000a00ba7213 */ /* 0x000fe20000000000 */
[----:B------:R-:W-:Y:S01]  /*95f0*/  @!P2 IMAD.IADD R183, R183, 0x1, -R5 ;  /* 0x00000001b7b7a824 */ /* 0x000fe200078e0a05 */
[C---:B------:R-:W-:Y:S01]  /*9600*/  ISETP.GT.U32.AND P6, PT, R5.reuse, R182, PT ;  /* 0x000000b60500720c */ /* 0x040fe20003fc4070 */
[----:B------:R-:W-:Y:S01]  /*9610*/  @!P5 IMAD.MOV R180, RZ, RZ, -R180 ;  /* 0x000000ffffb4d224 */ /* 0x000fe200078e0ab4 */
[----:B------:R-:W-:Y:S01]  /*9620*/  ISETP.GE.AND P5, PT, R188, RZ, PT ;  /* 0x000000ffbc00720c */ /* 0x000fe20003fa6270 */
[----:B------:R-:W-:Y:S01]  /*9630*/  IMAD.HI.U32 R8, R2, R186, RZ ;  /* 0x000000ba02087227 */ /* 0x000fe200078e00ff */
[----:B------:R-:W-:-:S02]  /*9640*/  ISETP.GT.U32.AND P2, PT, R5, R183, PT ;  /* 0x000000b70500720c */ /* 0x000fc40003f44070 */
[----:B------:R-:W-:Y:S01]  /*9650*/  IABS R188, R191 ;  /* 0x000000bf00bc7213 */ /* 0x000fe20000000000 */
[----:B------:R-:W-:Y:S02]  /*9660*/  IMAD.MOV R8, RZ, RZ, -R8 ;  /* 0x000000ffff087224 */ /* 0x000fe400078e0a08 */
[----:B------:R-:W-:Y:S02]  /*9670*/  @!P0 IMAD.IADD R185, R185, 0x1, -R5 ;  /* 0x00000001b9b98824 */ /* 0x000fe400078e0a05 */
[C---:B------:R-:W-:Y:S02]  /*9680*/  IMAD R186, R5.reuse, R8, R186 ;  /* 0x0000000805ba7224 */ /* 0x040fe400078e02ba */
[----:B------:R-:W-:Y:S01]  /*9690*/  IMAD.HI.U32 R8, R2, R187, RZ ;  /* 0x000000bb02087227 */ /* 0x000fe200078e00ff */
[----:B------:R-:W-:-:S03]  /*96a0*/  ISETP.GT.U32.AND P0, PT, R5, R185, PT ;  /* 0x000000b90500720c */ /* 0x000fc60003f04070 */
[--C-:B------:R-:W-:Y:S02]  /*96b0*/  @!P6 IMAD.IADD R182, R182, 0x1, -R5.reuse ;  /* 0x00000001b6b6e824 */ /* 0x100fe400078e0a05 */
[----:B------:R-:W-:Y:S02]  /*96c0*/  IMAD.MOV R8, RZ, RZ, -R8 ;  /* 0x000000ffff087224 */ /* 0x000fe400078e0a08 */
[--C-:B------:R-:W-:Y:S01]  /*96d0*/  @!P2 IMAD.IADD R183, R183, 0x1, -R5.reuse ;  /* 0x00000001b7b7a824 */ /* 0x100fe200078e0a05 */
[C---:B------:R-:W-:Y:S01]  /*96e0*/  ISETP.GT.U32.AND P6, PT, R5.reuse, R182, PT ;  /* 0x000000b60500720c */ /* 0x040fe20003fc4070 */
[----:B------:R-:W-:Y:S01]  /*96f0*/  @!P4 IMAD.IADD R184, R184, 0x1, -R5 ;  /* 0x00000001b8b8c824 */ /* 0x000fe200078e0a05 */
[C---:B------:R-:W-:Y:S01]  /*9700*/  ISETP.GT.U32.AND P2, PT, R5.reuse, R186, PT ;  /* 0x000000ba0500720c */ /* 0x040fe20003f44070 */
[----:B------:R-:W-:Y:S01]  /*9710*/  IMAD R187, R5, R8, R187 ;  /* 0x0000000805bb7224 */ /* 0x000fe200078e02bb */
[----:B------:R-:W-:Y:S01]  /*9720*/  LOP3.LUT R8, R7, 0x84, RZ, 0xfc, !PT ;  /* 0x0000008407087812 */ /* 0x000fe200078efcff */
[----:B------:R-:W-:Y:S01]  /*9730*/  @!P0 IMAD.IADD R185, R185, 0x1, -R5 ;  /* 0x00000001b9b98824 */ /* 0x000fe200078e0a05 */
[C---:B------:R-:W-:Y:S01]  /*9740*/  ISETP.GT.U32.AND P4, PT, R5.reuse, R184, PT ;  /* 0x000000b80500720c */ /* 0x040fe20003f84070 */
[----:B------:R-:W-:Y:S01]  /*9750*/  IMAD.HI.U32 R9, R2, R188, RZ ;  /* 0x000000bc02097227 */ /* 0x000fe200078e00ff */
[----:B------:R-:W-:-:S03]  /*9760*/  ISETP.GT.U32.AND P0, PT, R5, R187, PT ;  /* 0x000000bb0500720c */ /* 0x000fc60003f04070 */
[----:B------:R-:W-:Y:S02]  /*9770*/  IMAD.MOV R9, RZ, RZ, -R9 ;  /* 0x000000ffff097224 */ /* 0x000fe400078e0a09 */
[--C-:B------:R-:W-:Y:S01]  /*9780*/  @!P6 IMAD.IADD R182, R182, 0x1, -R5.reuse ;  /* 0x00000001b6b6e824 */ /* 0x100fe200078e0a05 */
[----:B------:R-:W-:Y:S01]  /*9790*/  ISETP.GE.AND P6, PT, R189, RZ, PT ;  /* 0x000000ffbd00720c */ /* 0x000fe20003fc6270 */
[--C-:B------:R-:W-:Y:S01]  /*97a0*/  @!P2 IMAD.IADD R186, R186, 0x1, -R5.reuse ;  /* 0x00000001babaa824 */ /* 0x100fe200078e0a05 */
[----:B------:R-:W-:Y:S01]  /*97b0*/  IABS R189, R8 ;  /* 0x0000000800bd7213 */ /* 0x000fe20000000000 */
[----:B------:R-:W-:Y:S01]  /*97c0*/  IMAD R188, R5, R9, R188 ;  /* 0x0000000905bc7224 */ /* 0x000fe200078e02bc */
[----:B------:R-:W-:Y:S01]  /*97d0*/  LOP3.LUT R9, R7, 0x82, RZ, 0xfc, !PT ;  /* 0x0000008207097812 */ /* 0x000fe200078efcff */
[--C-:B------:R-:W-:Y:S01]  /*97e0*/  @!P4 IMAD.IADD R184, R184, 0x1, -R5.reuse ;  /* 0x00000001b8b8c824 */ /* 0x100fe200078e0a05 */
[----:B------:R-:W-:Y:S01]  /*97f0*/  ISETP.GT.U32.AND P2, PT, R5, R186, PT ;  /* 0x000000ba0500720c */ /* 0x000fe20003f44070 */
[----:B------:R-:W-:Y:S01]  /*9800*/  @!P0 IMAD.IADD R187, R187, 0x1, -R5 ;  /* 0x00000001bbbb8824 */ /* 0x000fe200078e0a05 */
[----:B------:R-:W-:Y:S01]  /*9810*/  ISETP.GE.AND P4, PT, R191, RZ, PT ;  /* 0x000000ffbf00720c */ /* 0x000fe20003f86270 */
[----:B------:R-:W-:Y:S01]  /*9820*/  @!P1 IMAD.MOV R183, RZ, RZ, -R183 ;  /* 0x000000ffffb79224 */ /* 0x000fe200078e0ab7 */
[----:B------:R-:W-:Y:S01]  /*9830*/  ISETP.GE.AND P1, PT, R190, RZ, PT ;  /* 0x000000ffbe00720c */ /* 0x000fe20003f26270 */
[----:B------:R-:W-:Y:S01]  /*9840*/  @!P5 IMAD.MOV R184, RZ, RZ, -R184 ;  /* 0x000000ffffb8d224 */ /* 0x000fe200078e0ab8 */
[----:B------:R-:W-:Y:S01]  /*9850*/  IABS R190, R9 ;  /* 0x0000000900be7213 */ /* 0x000fe20000000000 */
[----:B------:R-:W-:Y:S01]  /*9860*/  @!P3 IMAD.MOV R182, RZ, RZ, -R182 ;  /* 0x000000ffffb6b224 */ /* 0x000fe200078e0ab6 */
[----:B------:R-:W-:Y:S01]  /*9870*/  ISETP.GE.AND P5, PT, R8, RZ, PT ;  /* 0x000000ff0800720c */ /* 0x000fe20003fa6270 */
[----:B------:R-:W-:Y:S01]  /*9880*/  IMAD.HI.U32 R8, R2, R189, RZ ;  /* 0x000000bd02087227 */ /* 0x000fe200078e00ff */
[----:B------:R-:W-:-:S02]  /*9890*/  ISETP.GT.U32.AND P0, PT, R5, R187, PT ;  /* 0x000000bb0500720c */ /* 0x000fc40003f04070 */
[----:B------:R-:W-:Y:S01]  /*98a0*/  ISETP.GE.AND P3, PT, R10, RZ, PT ;  /* 0x000000ff0a00720c */ /* 0x000fe20003f66270 */
[----:B------:R-:W-:Y:S01]  /*98b0*/  @!P6 IMAD.MOV R185, RZ, RZ, -R185 ;  /* 0x000000ffffb9e224 */ /* 0x000fe200078e0ab9 */
[----:B------:R-:W-:Y:S01]  /*98c0*/  ISETP.GE.AND P6, PT, R9, RZ, PT ;  /* 0x000000ff0900720c */ /* 0x000fe20003fc6270 */
[----:B------:R-:W-:Y:S01]  /*98d0*/  IMAD.HI.U32 R9, R2, R190, RZ ;  /* 0x000000be02097227 */ /* 0x000fe200078e00ff */
[----:B------:R-:W-:-:S03]  /*98e0*/  LOP3.LUT R10, R7, 0x80, RZ, 0xfc, !PT ;  /* 0x00000080070a7812 */ /* 0x000fc600078efcff */
[----:B------:R-:W-:Y:S01]  /*98f0*/  IMAD.MOV R8, RZ, RZ, -R8 ;  /* 0x000000ffff087224 */ /* 0x000fe200078e0a08 */
[----:B------:R-:W-:Y:S01]  /*9900*/  IABS R191, R10 ;  /* 0x0000000a00bf7213 */ /* 0x000fe20000000000 */
[----:B------:R-:W-:Y:S01]  /*9910*/  @!P2 IMAD.IADD R186, R186, 0x1, -R5 ;  /* 0x00000001babaa824 */ /* 0x000fe200078e0a05 */
[C---:B------:R-:W-:Y:S01]  /*9920*/  ISETP.GT.U32.AND P2, PT, R5.reuse, R188, PT ;  /* 0x000000bc0500720c */ /* 0x040fe20003f44070 */
[----:B------:R-:W-:Y:S02]  /*9930*/  IMAD.MOV R9, RZ, RZ, -R9 ;  /* 0x000000ffff097224 */ /* 0x000fe400078e0a09 */
[C---:B------:R-:W-:Y:S02]  /*9940*/  IMAD R189, R5.reuse, R8, R189 ;  /* 0x0000000805bd7224 */ /* 0x040fe400078e02bd */
[----:B------:R-:W-:Y:S02]  /*9950*/  IMAD R190, R5, R9, R190 ;  /* 0x0000000905be7224 */ /* 0x000fe400078e02be */
[----:B------:R-:W-:Y:S01]  /*9960*/  @!P0 IMAD.IADD R187, R187, 0x1, -R5 ;  /* 0x00000001bbbb8824 */ /* 0x000fe200078e0a05 */
[C---:B------:R-:W-:Y:S01]  /*9970*/  ISETP.GT.U32.AND P0, PT, R5.reuse, R189, PT ;  /* 0x000000bd0500720c */ /* 0x040fe20003f04070 */
[----:B------:R-:W-:Y:S01]  /*9980*/  @!P3 IMAD.MOV R186, RZ, RZ, -R186 ;  /* 0x000000ffffbab224 */ /* 0x000fe200078e0aba */
[----:B------:R-:W-:Y:S01]  /*9990*/  ISETP.GT.U32.AND P3, PT, R5, R190, PT ;  /* 0x000000be0500720c */ /* 0x000fe20003f64070 */
[----:B------:R-:W-:-:S04]  /*99a0*/  IMAD.HI.U32 R8, R2, R191, RZ ;  /* 0x000000bf02087227 */ /* 0x000fc800078e00ff */
[----:B------:R-:W-:Y:S02]  /*99b0*/  @!P2 IMAD.IADD R188, R188, 0x1, -R5 ;  /* 0x00000001bcbca824 */ /* 0x000fe400078e0a05 */
[----:B------:R-:W-:-:S03]  /*99c0*/  IMAD.HI.U32 R9, R2, R192, RZ ;  /* 0x000000c002097227 */ /* 0x000fc600078e00ff */
[----:B------:R-:W-:Y:S01]  /*99d0*/  ISETP.GT.U32.AND P2, PT, R5, R188, PT ;  /* 0x000000bc0500720c */ /* 0x000fe20003f44070 */
[--C-:B------:R-:W-:Y:S02]  /*99e0*/  @!P0 IMAD.IADD R189, R189, 0x1, -R5.reuse ;  /* 0x00000001bdbd8824 */ /* 0x100fe400078e0a05 */
[----:B------:R-:W-:Y:S02]  /*99f0*/  @!P3 IMAD.IADD R190, R190, 0x1, -R5 ;  /* 0x00000001bebeb824 */ /* 0x000fe400078e0a05 */
[----:B------:R-:W-:Y:S01]  /*9a00*/  IMAD.MOV R8, RZ, RZ, -R8 ;  /* 0x000000ffff087224 */ /* 0x000fe200078e0a08 */
[C---:B------:R-:W-:Y:S01]  /*9a10*/  ISETP.GT.U32.AND P0, PT, R5.reuse, R189, PT ;  /* 0x000000bd0500720c */ /* 0x040fe20003f04070 */
[----:B------:R-:W-:Y:S01]  /*9a20*/  IMAD.MOV R9, RZ, RZ, -R9 ;  /* 0x000000ffff097224 */ /* 0x000fe200078e0a09 */
[C---:B------:R-:W-:Y:S01]  /*9a30*/  ISETP.GT.U32.AND P3, PT, R5.reuse, R190, PT ;  /* 0x000000be0500720c */ /* 0x040fe20003f64070 */
[C---:B------:R-:W-:Y:S02]  /*9a40*/  IMAD R191, R5.reuse, R8, R191 ;  /* 0x0000000805bf7224 */ /* 0x040fe400078e02bf */
[----:B------:R-:W-:-:S02]  /*9a50*/  IMAD R192, R5, R9, R192 ;  /* 0x0000000905c07224 */ /* 0x000fc400078e02c0 */
[----:B------:R-:W-:Y:S01]  /*9a60*/  @!P2 IMAD.IADD R188, R188, 0x1, -R5 ;  /* 0x00000001bcbca824 */ /* 0x000fe200078e0a05 */
[----:B------:R-:W-:Y:S01]  /*9a70*/  ISETP.GE.AND P2, PT, R193, RZ, PT ;  /* 0x000000ffc100720c */ /* 0x000fe20003f46270 */
[----:B------:R-:W-:Y:S01]  /*9a80*/  @!P1 IMAD.MOV R187, RZ, RZ, -R187 ;  /* 0x000000ffffbb9224 */ /* 0x000fe200078e0abb */
[----:B------:R-:W-:Y:S01]  /*9a90*/  IABS R193, R201 ;  /* 0x000000c900c17213 */ /* 0x000fe20000000000 */
[----:B------:R-:W-:Y:S01]  /*9aa0*/  IMAD.HI.U32 R9, R2, R196, RZ ;  /* 0x000000c402097227 */ /* 0x000fe200078e00ff */
[----:B------:R-:W-:-:S03]  /*9ab0*/  ISETP.GE.AND P1, PT, R10, RZ, PT ;  /* 0x000000ff0a00720c */ /* 0x000fc60003f26270 */
[----:B------:R-:W-:-:S04]  /*9ac0*/  IMAD.HI.U32 R8, R2, R193, RZ ;  /* 0x000000c102087227 */ /* 0x000fc800078e00ff */
[--C-:B------:R-:W-:Y:S01]  /*9ad0*/  @!P0 IMAD.IADD R189, R189, 0x1, -R5.reuse ;  /* 0x00000001bdbd8824 */ /* 0x100fe200078e0a05 */
[C---:B------:R-:W-:Y:S01]  /*9ae0*/  ISETP.GT.U32.AND P0, PT, R5.reuse, R191, PT ;  /* 0x000000bf0500720c */ /* 0x040fe20003f04070 */
[----:B------:R-:W-:Y:S01]  /*9af0*/  @!P3 IMAD.IADD R190, R190, 0x1, -R5 ;  /* 0x00000001bebeb824 */ /* 0x000fe200078e0a05 */
[----:B------:R-:W-:Y:S01]  /*9b00*/  ISETP.GT.U32.AND P3, PT, R5, R192, PT ;  /* 0x000000c00500720c */ /* 0x000fe20003f64070 */
[----:B------:R-:W-:Y:S02]  /*9b10*/  IMAD.MOV R10, RZ, RZ, -R8 ;  /* 0x000000ffff0a7224 */ /* 0x000fe400078e0a08 */
[----:B------:R-:W-:-:S04]  /*9b20*/  IMAD.HI.U32 R8, R2, R194, RZ ;  /* 0x000000c202087227 */ /* 0x000fc800078e00ff */
[----:B------:R-:W-:Y:S02]  /*9b30*/  IMAD.MOV R195, RZ, RZ, -R8 ;  /* 0x000000ffffc37224 */ /* 0x000fe400078e0a08 */
[C---:B------:R-:W-:Y:S02]  /*9b40*/  IMAD R193, R5.reuse, R10, R193 ;  /* 0x0000000a05c17224 */ /* 0x040fe400078e02c1 */
[----:B------:R-:W-:Y:S02]  /*9b50*/  IMAD R194, R5, R195, R194 ;  /* 0x000000c305c27224 */ /* 0x000fe400078e02c2 */
[--C-:B------:R-:W-:Y:S01]  /*9b60*/  @!P0 IMAD.IADD R191, R191, 0x1, -R5.reuse ;  /* 0x00000001bfbf8824 */ /* 0x100fe200078e0a05 */
[C---:B------:R-:W-:Y:S01]  /*9b70*/  ISETP.GT.U32.AND P0, PT, R5.reuse, R193, PT ;  /* 0x000000c10500720c */ /* 0x040fe20003f04070 */
[----:B------:R-:W-:Y:S01]  /*9b80*/  @!P3 IMAD.IADD R192, R192, 0x1, -R5 ;  /* 0x00000001c0c0b824 */ /* 0x000fe200078e0a05 */
[----:B------:R-:W-:Y:S01]  /*9b90*/  ISETP.GT.U32.AND P3, PT, R5, R194, PT ;  /* 0x000000c20500720c */ /* 0x000fe20003f64070 */
[----:B------:R-:W-:-:S02]  /*9ba0*/  IMAD.MOV R9, RZ, RZ, -R9 ;  /* 0x000000ffff097224 */ /* 0x000fc400078e0a09 */
[----:B------:R-:W-:-:S04]  /*9bb0*/  IMAD.HI.U32 R10, R2, R197, RZ ;  /* 0x000000c5020a7227 */ /* 0x000fc800078e00ff */
[----:B------:R-:W-:-:S04]  /*9bc0*/  IMAD.HI.U32 R8, R2, R198, RZ ;  /* 0x000000c602087227 */ /* 0x000fc800078e00ff */
[--C-:B------:R-:W-:Y:S01]  /*9bd0*/  @!P0 IMAD.IADD R193, R193, 0x1, -R5.reuse ;  /* 0x00000001c1c18824 */ /* 0x100fe200078e0a05 */
[C---:B------:R-:W-:Y:S01]  /*9be0*/  ISETP.GT.U32.AND P0, PT, R5.reuse, R192, PT ;  /* 0x000000c00500720c */ /* 0x040fe20003f04070 */
[----:B------:R-:W-:Y:S02]  /*9bf0*/  @!P3 IMAD.IADD R194, R194, 0x1, -R5 ;  /* 0x00000001c2c2b824 */ /* 0x000fe400078e0a05 */
[----:B------:R-:W-:Y:S01]  /*9c00*/  @!P5 IMAD.MOV R189, RZ, RZ, -R189 ;  /* 0x000000ffffbdd224 */ /* 0x000fe200078e0abd */
[C---:B------:R-:W-:Y:S01]  /*9c10*/  ISETP.GT.U32.AND P3, PT, R5.reuse, R193, PT ;  /* 0x000000c10500720c */ /* 0x040fe20003f64070 */
[C---:B------:R-:W-:Y:S01]  /*9c20*/  IMAD R195, R5.reuse, R9, R196 ;  /* 0x0000000905c37224 */ /* 0x040fe200078e02c4 */
[----:B------:R-:W-:Y:S01]  /*9c30*/  ISETP.GT.U32.AND P5, PT, R5, R194, PT ;  /* 0x000000c20500720c */ /* 0x000fe20003fa4070 */
[----:B------:R-:W-:Y:S02]  /*9c40*/  IMAD.MOV R10, RZ, RZ, -R10 ;  /* 0x000000ffff0a7224 */ /* 0x000fe400078e0a0a */
[----:B------:R-:W-:-:S02]  /*9c50*/  IMAD.MOV R8, RZ, RZ, -R8 ;  /* 0x000000ffff087224 */ /* 0x000fc400078e0a08 */
[----:B------:R-:W-:Y:S01]  /*9c60*/  @!P4 IMAD.MOV R188, RZ, RZ, -R188 ;  /* 0x000000ffffbcc224 */ /* 0x000fe200078e0abc */
[C---:B------:R-:W-:Y:S01]  /*9c70*/  ISETP.GT.U32.AND P4, PT, R5.reuse, R191, PT ;  /* 0x000000bf0500720c */ /* 0x040fe20003f84070 */
[----:B------:R-:W-:Y:S01]  /*9c80*/  @!P6 IMAD.MOV R190, RZ, RZ, -R190 ;  /* 0x000000ffffbee224 */ /* 0x000fe200078e0abe */
[C---:B------:R-:W-:Y:S01]  /*9c90*/  ISETP.GT.U32.AND P6, PT, R5.reuse, R195, PT ;  /* 0x000000c30500720c */ /* 0x040fe20003fc4070 */
[C---:B------:R-:W-:Y:S02]  /*9ca0*/  IMAD R196, R5.reuse, R10, R197 ;  /* 0x0000000a05c47224 */ /* 0x040fe400078e02c5 */
[----:B------:R-:W-:Y:S01]  /*9cb0*/  IMAD R197, R5, R8, R198 ;  /* 0x0000000805c57224 */ /* 0x000fe200078e02c6 */
[----:B------:R-:W-:Y:S01]  /*9cc0*/  IABS R198, R205 ;  /* 0x000000cd00c67213 */ /* 0x000fe20000000000 */
[--C-:B------:R-:W-:Y:S02]  /*9cd0*/  @!P3 IMAD.IADD R193, R193, 0x1, -R5.reuse ;  /* 0x00000001c1c1b824 */ /* 0x100fe400078e0a05 */
[--C-:B------:R-:W-:Y:S01]  /*9ce0*/  @!P5 IMAD.IADD R194, R194, 0x1, -R5.reuse ;  /* 0x00000001c2c2d824 */ /* 0x100fe200078e0a05 */
[----:B------:R-:W-:Y:S01]  /*9cf0*/  ISETP.GT.U32.AND P3, PT, R5, R197, PT ;  /* 0x000000c50500720c */ /* 0x000fe20003f64070 */
        /* <DEDUP_REMOVED lines=9> */
[----:B------:R-:W-:-:S03]  /*9d90*/  IMAD.HI.U32 R9, R2, R199, RZ ;  /* 0x000000c702097227 */ /* 0x000fc600078e00ff */
[----:B------:R-:W-:Y:S01]  /*9da0*/  IABS R201, R202 ;  /* 0x000000ca00c97213 */ /* 0x000fe20000000000 */
[----:B------:R-:W-:Y:S01]  /*9db0*/  @!P1 IMAD.MOV R191, RZ, RZ, -R191 ;  /* 0x000000ffffbf9224 */ /* 0x000fe200078e0abf */
[----:B------:R-:W-:Y:S01]  /*9dc0*/  ISETP.GT.U32.AND P1, PT, R5, R195, PT ;  /* 0x000000c30500720c */ /* 0x000fe20003f24070 */
[----:B------:R-:W-:Y:S02]  /*9dd0*/  IMAD.MOV R8, RZ, RZ, -R8 ;  /* 0x000000ffff087224 */ /* 0x000fe400078e0a08 */
[----:B------:R-:W-:Y:S01]  /*9de0*/  IMAD.MOV R10, RZ, RZ, -R9 ;  /* 0x000000ffff0a7224 */ /* 0x000fe200078e0a09 */
[----:B------:R-:W-:Y:S01]  /*9df0*/  LOP3.LUT R9, R7, 0x6e, RZ, 0xfc, !PT ;  /* 0x0000006e07097812 */ /* 0x000fe200078efcff */
[----:B------:R-:W-:Y:S02]  /*9e00*/  @!P3 IMAD.IADD R197, R197, 0x1, -R5 ;  /* 0x00000001c5c5b824 */ /* 0x000fe400078e0a05 */
[----:B------:R-:W-:Y:S01]  /*9e10*/  @!P5 IMAD.MOV R194, RZ, RZ, -R194 ;  /* 0x000000ffffc2d224 */ /* 0x000fe200078e0ac2 */
[----:B------:R-:W-:Y:S01]  /*9e20*/  ISETP.GE.AND P5, PT, R200, RZ, PT ;  /* 0x000000ffc800720c */ /* 0x000fe20003fa6270 */
[C---:B------:R-:W-:Y:S01]  /*9e30*/  IMAD R198, R5.reuse, R8, R198 ;  /* 0x0000000805c67224 */ /* 0x040fe200078e02c6 */
        /* <DEDUP_REMOVED lines=8> */
[----:B------:R-:W-:Y:S02]  /*9ec0*/  IMAD.MOV R8, RZ, RZ, -R8 ;  /* 0x000000ffff087224 */ /* 0x000fe400078e0a08 */
[--C-:B------:R-:W-:Y:S01]  /*9ed0*/  @!P4 IMAD.IADD R196, R196, 0x1, -R5.reuse ;  /* 0x00000001c4c4c824 */ /* 0x100fe200078e0a05 */
[----:B------:R-:W-:Y:S01]  /*9ee0*/  ISETP.GE.AND P4, PT, R204, RZ, PT ;  /* 0x000000ffcc00720c */ /* 0x000fe20003f86270 */
[--C-:B------:R-:W-:Y:S01]  /*9ef0*/  @!P3 IMAD.IADD R197, R197, 0x1, -R5.reuse ;  /* 0x00000001c5c5b824 */ /* 0x100fe200078e0a05 */
[----:B------:R-:W-:Y:S01]  /*9f00*/  ISETP.GE.AND P3, PT, R206, RZ, PT ;  /* 0x000000ffce00720c */ /* 0x000fe20003f66270 */
[----:B------:R-:W-:Y:S01]  /*9f10*/  IMAD R200, R5, R8, R200 ;  /* 0x0000000805c87224 */ /* 0x000fe200078e02c8 */
[----:B------:R-:W-:Y:S01]  /*9f20*/  LOP3.LUT R8, R7, 0x6a, RZ, 0xfc, !PT ;  /* 0x0000006a07087812 */ /* 0x000fe200078efcff */
[----:B------:R-:W-:Y:S01]  /*9f30*/  @!P2 IMAD.MOV R192, RZ, RZ, -R192 ;  /* 0x000000ffffc0a224 */ /* 0x000fe200078e0ac0 */
[----:B------:R-:W-:Y:S01]  /*9f40*/  ISETP.GT.U32.AND P2, PT, R5, R196, PT ;  /* 0x000000c40500720c */ /* 0x000fe20003f44070 */
[----:B------:R-:W-:Y:S01]  /*9f50*/  @!P0 IMAD.IADD R198, R198, 0x1, -R5 ;  /* 0x00000001c6c68824 */ /* 0x000fe200078e0a05 */
[----:B------:R-:W-:Y:S01]  /*9f60*/  ISETP.GE.AND P0, PT, R9, RZ, PT ;  /* 0x000000ff0900720c */ /* 0x000fe20003f06270 */
[----:B------:R-:W-:Y:S01]  /*9f70*/  @!P5 IMAD.MOV R197, RZ, RZ, -R197 ;  /* 0x000000ffffc5d224 */ /* 0x000fe200078e0ac5 */
[----:B------:R-:W-:Y:S01]  /*9f80*/  ISETP.GT.U32.AND P5, PT, R5, R200, PT ;  /* 0x000000c80500720c */ /* 0x000fe20003fa4070 */
[----:B------:R-:W-:Y:S01]  /*9f90*/  @!P1 IMAD.IADD R199, R199, 0x1, -R5 ;  /* 0x00000001c7c79824 */ /* 0x000fe200078e0a05 */
[----:B------:R-:W-:Y:S01]  /*9fa0*/  ISETP.GT.U32.AND P1, PT, R5, R198, PT ;  /* 0x000000c60500720c */ /* 0x000fe20003f24070 */
[----:B------:R-:W-:Y:S01]  /*9fb0*/  @!P6 IMAD.MOV R195, RZ, RZ, -R195 ;  /* 0x000000ffffc3e224 */ /* 0x000fe200078e0ac3 */
[----:B------:R-:W-:Y:S01]  /*9fc0*/  ISETP.GE.AND P6, PT, R202, RZ, PT ;  /* 0x000000ffca00720c */ /* 0x000fe20003fc6270 */
[----:B------:R-:W-:Y:S01]  /*9fd0*/  IMAD.HI.U32 R9, R2, R201, RZ ;  /* 0x000000c902097227 */ /* 0x000fe200078e00ff */
[----:B------:R-:W-:-:S02]  /*9fe0*/  IABS R202, R8 ;  /* 0x0000000800ca7213 */ /* 0x000fc40000000000 */
[----:B------:R-:W-:Y:S01]  /*9ff0*/  LOP3.LUT R206, R7, 0x66, RZ, 0xfc, !PT ;  /* 0x0000006607ce7812 */ /* 0x000fe200078efcff */
[----:B------:R-:W-:Y:S01]  /*a000*/  @!P2 IMAD.IADD R196, R196, 0x1, -R5 ;  /* 0x00000001c4c4a824 */ /* 0x000fe200078e0a05 */
[----:B------:R-:W-:Y:S01]  /*a010*/  ISETP.GE.AND P2, PT, R205, RZ, PT ;  /* 0x000000ffcd00720c */ /* 0x000fe20003f46270 */
[----:B------:R-:W-:Y:S01]  /*a020*/  IMAD.MOV R10, RZ, RZ, -R9 ;  /* 0x000000ffff0a7224 */ /* 0x000fe200078e0a09 */
[----:B------:R-:W-:Y:S01]  /*a030*/  LOP3.LUT R9, R7, 0x68, RZ, 0xfc, !PT ;  /* 0x0000006807097812 */ /* 0x000fe200078efcff */
[--C-:B------:R-:W-:Y:S01]  /*a040*/  @!P5 IMAD.IADD R200, R200, 0x1, -R5.reuse ;  /* 0x00000001c8c8d824 */ /* 0x100fe200078e0a05 */
[----:B------:R-:W-:Y:S01]  /*a050*/  IABS R205, R206 ;  /* 0x000000ce00cd7213 */ /* 0x000fe20000000000 */
[----:B------:R-:W-:Y:S01]  /*a060*/  @!P4 IMAD.MOV R196, RZ, RZ, -R196 ;  /* 0x000000ffffc4c224 */ /* 0x000fe200078e0ac4 */
[C---:B------:R-:W-:Y:S01]  /*a070*/  ISETP.GT.U32.AND P4, PT, R5.reuse, R199, PT ;  /* 0x000000c70500720c */ /* 0x040fe20003f84070 */
[----:B------:R-:W-:Y:S01]  /*a080*/  @!P1 IMAD.IADD R198, R198, 0x1, -R5 ;  /* 0x00000001c6c69824 */ /* 0x000fe200078e0a05 */
[----:B------:R-:W-:Y:S01]  /*a090*/  ISETP.GE.AND P1, PT, R8, RZ, PT ;  /* 0x000000ff0800720c */ /* 0x000fe20003f26270 */
[----:B------:R-:W-:Y:S01]  /*a0a0*/  IMAD.HI.U32 R8, R2, R202, RZ ;  /* 0x000000ca02087227 */ /* 0x000fe200078e00ff */
[----:B------:R-:W-:-:S02]  /*a0b0*/  ISETP.GT.U32.AND P5, PT, R5, R200, PT ;  /* 0x000000c80500720c */ /* 0x000fc40003fa4070 */
[----:B------:R-:W-:Y:S01]  /*a0c0*/  IABS R203, R9 ;  /* 0x0000000900cb7213 */ /* 0x000fe20000000000 */
[----:B------:R-:W-:Y:S02]  /*a0d0*/  IMAD.MOV R8, RZ, RZ, -R8 ;  /* 0x000000ffff087224 */ /* 0x000fe400078e0a08 */
[C---:B------:R-:W-:Y:S02]  /*a0e0*/  IMAD R201, R5.reuse, R10, R201 ;  /* 0x0000000a05c97224 */ /* 0x040fe400078e02c9 */
[----:B------:R-:W-:Y:S02]  /*a0f0*/  IMAD R202, R5, R8, R202 ;  /* 0x0000000805ca7224 */ /* 0x000fe400078e02ca */
[--C-:B------:R-:W-:Y:S01]  /*a100*/  @!P4 IMAD.IADD R199, R199, 0x1, -R5.reuse ;  /* 0x00000001c7c7c824 */ /* 0x100fe200078e0a05 */
[----:B------:R-:W-:Y:S01]  /*a110*/  ISETP.GT.U32.AND P4, PT, R5, R201, PT ;  /* 0x000000c90500720c */ /* 0x000fe20003f84070 */
[----:B------:R-:W-:Y:S01]  /*a120*/  @!P2 IMAD.MOV R198, RZ, RZ, -R198 ;  /* 0x000000ffffc6a224 */ /* 0x000fe200078e0ac6 */
[----:B------:R-:W-:Y:S01]  /*a130*/  ISETP.GE.AND P2, PT, R9, RZ, PT ;  /* 0x000000ff0900720c */ /* 0x000fe20003f46270 */
[----:B------:R-:W-:Y:S01]  /*a140*/  @!P5 IMAD.IADD R200, R200, 0x1, -R5 ;  /* 0x00000001c8c8d824 */ /* 0x000fe200078e0a05 */
[----:B------:R-:W-:Y:S01]  /*a150*/  ISETP.GT.U32.AND P5, PT, R5, R202, PT ;  /* 0x000000ca0500720c */ /* 0x000fe20003fa4070 */
[----:B------:R-:W-:-:S04]  /*a160*/  IMAD.HI.U32 R9, R2, R203, RZ ;  /* 0x000000cb02097227 */ /* 0x000fc800078e00ff */
[----:B------:R-:W-:-:S04]  /*a170*/  IMAD.HI.U32 R10, R2, R205, RZ ;  /* 0x000000cd020a7227 */ /* 0x000fc800078e00ff */
[----:B------:R-:W-:Y:S01]  /*a180*/  IMAD.MOV R204, RZ, RZ, -R9 ;  /* 0x000000ffffcc7224 */ /* 0x000fe200078e0a09 */
[----:B------:R-:W-:Y:S01]  /*a190*/  LOP3.LUT R9, R7, 0x64, RZ, 0xfc, !PT ;  /* 0x0000006407097812 */ /* 0x000fe200078efcff */
[----:B------:R-:W-:Y:S02]  /*a1a0*/  IMAD.MOV R10, RZ, RZ, -R10 ;  /* 0x000000ffff0a7224 */ /* 0x000fe400078e0a0a */
[----:B------:R-:W-:Y:S02]  /*a1b0*/  @!P4 IMAD.IADD R201, R201, 0x1, -R5 ;  /* 0x00000001c9c9c824 */ /* 0x000fe400078e0a05 */
[C---:B------:R-:W-:Y:S02]  /*a1c0*/  IMAD R203, R5.reuse, R204, R203 ;  /* 0x000000cc05cb7224 */ /* 0x040fe400078e02cb */
[C---:B------:R-:W-:Y:S01]  /*a1d0*/  IMAD R204, R5.reuse, R10, R205 ;  /* 0x0000000a05cc7224 */ /* 0x040fe200078e02cd */
[----:B------:R-:W-:Y:S01]  /*a1e0*/  IABS R205, R9 ;  /* 0x0000000900cd7213 */ /* 0x000fe20000000000 */
[----:B------:R-:W-:Y:S01]  /*a1f0*/  @!P5 IMAD.IADD R202, R202, 0x1, -R5 ;  /* 0x00000001cacad824 */ /* 0x000fe200078e0a05 */
[C---:B------:R-:W-:Y:S01]  /*a200*/  ISETP.GT.U32.AND P4, PT, R5.reuse, R201, PT ;  /* 0x000000c90500720c */ /* 0x040fe20003f84070 */
[----:B------:R-:W-:Y:S01]  /*a210*/  @!P0 IMAD.MOV R200, RZ, RZ, -R200 ;  /* 0x000000ffffc88224 */ /* 0x000fe200078e0ac8 */
[C---:B------:R-:W-:Y:S01]  /*a220*/  ISETP.GT.U32.AND P5, PT, R5.reuse, R204, PT ;  /* 0x000000cc0500720c */ /* 0x040fe20003fa4070 */
[----:B------:R-:W-:Y:S01]  /*a230*/  IMAD.HI.U32 R8, R2, R205, RZ ;  /* 0x000000cd02087227 */ /* 0x000fe200078e00ff */
[----:B------:R-:W-:-:S03]  /*a240*/  ISETP.GT.U32.AND P0, PT, R5, R202, PT ;  /* 0x000000ca0500720c */ /* 0x000fc60003f04070 */
[----:B------:R-:W-:Y:S02]  /*a250*/  IMAD.MOV R8, RZ, RZ, -R8 ;  /* 0x000000ffff087224 */ /* 0x000fe400078e0a08 */
[----:B------:R-:W-:Y:S01]  /*a260*/  @!P3 IMAD.MOV R199, RZ, RZ, -R199 ;  /* 0x000000ffffc7b224 */ /* 0x000fe200078e0ac7 */
[----:B------:R-:W-:Y:S01]  /*a270*/  ISETP.GE.AND P3, PT, R206, RZ, PT ;  /* 0x000000ffce00720c */ /* 0x000fe20003f66270 */
[----:B------:R-:W-:Y:S01]  /*a280*/  IMAD R205, R5, R8, R205 ;  /* 0x0000000805cd7224 */ /* 0x000fe200078e02cd */
[----:B------:R-:W-:Y:S01]  /*a290*/  IABS R206, R210 ;  /* 0x000000d200ce7213 */ /* 0x000fe20000000000 */
[--C-:B------:R-:W-:Y:S01]  /*a2a0*/  @!P4 IMAD.IADD R201, R201, 0x1, -R5.reuse ;  /* 0x00000001c9c9c824 */ /* 0x100fe200078e0a05 */
[C---:B------:R-:W-:Y:S01]  /*a2b0*/  ISETP.GT.U32.AND P4, PT, R5.reuse, R203, PT ;  /* 0x000000cb0500720c */ /* 0x040fe20003f84070 */
[--C-:B------:R-:W-:Y:S02]  /*a2c0*/  @!P5 IMAD.IADD R204, R204, 0x1, -R5.reuse ;  /* 0x00000001ccccd824 */ /* 0x100fe400078e0a05 */
[----:B------:R-:W-:Y:S01]  /*a2d0*/  @!P0 IMAD.IADD R202, R202, 0x1, -R5 ;  /* 0x00000001caca8824 */ /* 0x000fe200078e0a05 */
[----:B------:R-:W-:Y:S01]  /*a2e0*/  ISETP.GT.U32.AND P0, PT, R5, R205, PT ;  /* 0x000000cd0500720c */ /* 0x000fe20003f04070 */
[----:B------:R-:W-:Y:S01]  /*a2f0*/  @!P6 IMAD.MOV R201, RZ, RZ, -R201 ;  /* 0x000000ffffc9e224 */ /* 0x000fe200078e0ac9 */
[----:B------:R-:W-:Y:S01]  /*a300*/  ISETP.GE.AND P6, PT, R9, RZ, PT ;  /* 0x000000ff0900720c */ /* 0x000fe20003fc6270 */
[----:B------:R-:W-:Y:S01]  /*a310*/  IMAD.HI.U32 R9, R2, R207, RZ ;  /* 0x000000cf02097227 */ /* 0x000fe200078e00ff */
[----:B------:R-:W-:-:S03]  /*a320*/  ISETP.GT.U32.AND P5, PT, R5, R204, PT ;  /* 0x000000cc0500720c */ /* 0x000fc60003fa4070 */
[----:B------:R-:W-:Y:S01]  /*a330*/  IMAD.MOV R208, RZ, RZ, -R9 ;  /* 0x000000ffffd07224 */ /* 0x000fe200078e0a09 */
[----:B------:R-:W-:Y:S01]  /*a340*/  LOP3.LUT R9, R7, 0x5c, RZ, 0xfc, !PT ;  /* 0x0000005c07097812 */ /* 0x000fe200078efcff */
[----:B------:R-:W-:Y:S02]  /*a350*/  @!P4 IMAD.IADD R203, R203, 0x1, -R5 ;  /* 0x00000001cbcbc824 */ /* 0x000fe400078e0a05 */
[----:B------:R-:W-:Y:S02]  /*a360*/  IMAD R207, R5, R208, R207 ;  /* 0x000000d005cf7224 */ /* 0x000fe400078e02cf */
[----:B------:R-:W-:Y:S01]  /*a370*/  @!P0 IMAD.IADD R205, R205, 0x1, -R5 ;  /* 0x00000001cdcd8824 */ /* 0x000fe200078e0a05 */
[----:B------:R-:W-:Y:S01]  /*a380*/  ISETP.GT.U32.AND P4, PT, R5, R203, PT ;  /* 0x000000cb0500720c */ /* 0x000fe20003f84070 */
[----:B------:R-:W-:-:S03]  /*a390*/  IMAD.HI.U32 R8, R2, R206, RZ ;  /* 0x000000ce02087227 */ /* 0x000fc600078e00ff */
[----:B------:R-:W-:Y:S01]  /*a3a0*/  ISETP.GT.U32.AND P0, PT, R5, R205, PT ;  /* 0x000000cd0500720c */ /* 0x000fe20003f04070 */
[----:B------:R-:W-:-:S04]  /*a3b0*/  IMAD.HI.U32 R10, R2, R209, RZ ;  /* 0x000000d1020a7227 */ /* 0x000fc800078e00ff */
[----:B------:R-:W-:Y:S01]  /*a3c0*/  @!P5 IMAD.IADD R204, R204, 0x1, -R5 ;  /* 0x00000001ccccd824 */ /* 0x000fe200078e0a05 */
[C---:B------:R-:W-:Y:S01]  /*a3d0*/  ISETP.GT.U32.AND P5, PT, R5.reuse, R207, PT ;  /* 0x000000cf0500720c */ /* 0x040fe20003fa4070 */
[----:B------:R-:W-:Y:S02]  /*a3e0*/  IMAD.MOV R8, RZ, RZ, -R8 ;  /* 0x000000ffff087224 */ /* 0x000fe400078e0a08 */
[----:B------:R-:W-:Y:S02]  /*a3f0*/  IMAD.MOV R10, RZ, RZ, -R10 ;  /* 0x000000ffff0a7224 */ /* 0x000fe400078e0a0a */
[C---:B------:R-:W-:Y:S02]  /*a400*/  IMAD R206, R5.reuse, R8, R206 ;  /* 0x0000000805ce7224 */ /* 0x040fe400078e02ce */
[C---:B------:R-:W-:Y:S01]  /*a410*/  IMAD R208, R5.reuse, R10, R209 ;  /* 0x0000000a05d07224 */ /* 0x040fe200078e02d1 */
[----:B------:R-:W-:Y:S01]  /*a420*/  IABS R209, R9 ;  /* 0x0000000900d17213 */ /* 0x000fe20000000000 */
[----:B------:R-:W-:Y:S01]  /*a430*/  @!P1 IMAD.MOV R202, RZ, RZ, -R202 ;  /* 0x000000ffffca9224 */ /* 0x000fe200078e0aca */
[----:B------:R-:W-:Y:S01]  /*a440*/  ISETP.GT.U32.AND P1, PT, R5, R206, PT ;  /* 0x000000ce0500720c */ /* 0x000fe20003f24070 */
[----:B------:R-:W-:Y:S01]  /*a450*/  @!P4 IMAD.IADD R203, R203, 0x1, -R5 ;  /* 0x00000001cbcbc824 */ /* 0x000fe200078e0a05 */
[----:B------:R-:W-:Y:S01]  /*a460*/  LOP3.LUT R10, R7, 0x5a, RZ, 0xfc, !PT ;  /* 0x0000005a070a7812 */ /* 0x000fe200078efcff */
[----:B------:R-:W-:Y:S01]  /*a470*/  IMAD.HI.U32 R8, R2, R209, RZ ;  /* 0x000000d102087227 */ /* 0x000fe200078e00ff */
[----:B------:R-:W-:-:S02]  /*a480*/  ISETP.GE.AND P4, PT, R210, RZ, PT ;  /* 0x000000ffd200720c */ /* 0x000fc40003f86270 */
[----:B------:R-:W-:Y:S01]  /*a490*/  IABS R210, R10 ;  /* 0x0000000a00d27213 */ /* 0x000fe20000000000 */
[--C-:B------:R-:W-:Y:S01]  /*a4a0*/  @!P0 IMAD.IADD R205, R205, 0x1, -R5.reuse ;  /* 0x00000001cdcd8824 */ /* 0x100fe200078e0a05 */
[----:B------:R-:W-:Y:S01]  /*a4b0*/  ISETP.GE.AND P0, PT, R212, RZ, PT ;  /* 0x000000ffd400720c */ /* 0x000fe20003f06270 */
[----:B------:R-:W-:Y:S01]  /*a4c0*/  @!P5 IMAD.IADD R207, R207, 0x1, -R5 ;  /* 0x00000001cfcfd824 */ /* 0x000fe200078e0a05 */
[----:B------:R-:W-:Y:S01]  /*a4d0*/  IABS R212, R215 ;  /* 0x000000d700d47213 */ /* 0x000fe20000000000 */
[----:B------:R-:W-:Y:S02]  /*a4e0*/  IMAD.MOV R8, RZ, RZ, -R8 ;  /* 0x000000ffff087224 */ /* 0x000fe400078e0a08 */
[----:B------:R-:W-:Y:S01]  /*a4f0*/  @!P3 IMAD.MOV R204, RZ, RZ, -R204 ;  /* 0x000000ffffccb224 */ /* 0x000fe200078e0acc */
[C---:B------:R-:W-:Y:S01]  /*a500*/  ISETP.GT.U32.AND P3, PT, R5.reuse, R208, PT ;  /* 0x000000d00500720c */ /* 0x040fe20003f64070 */
[----:B------:R-:W-:Y:S01]  /*a510*/  @!P6 IMAD.MOV R205, RZ, RZ, -R205 ;  /* 0x000000ffffcde224 */ /* 0x000fe200078e0acd */
[C---:B------:R-:W-:Y:S01]  /*a520*/  ISETP.GT.U32.AND P6, PT, R5.reuse, R207, PT ;  /* 0x000000cf0500720c */ /* 0x040fe20003fc4070 */
[----:B------:R-:W-:-:S02]  /*a530*/  IMAD R209, R5, R8, R209 ;  /* 0x0000000805d17224 */ /* 0x000fc400078e02d1 */
[----:B------:R-:W-:-:S04]  /*a540*/  IMAD.HI.U32 R8, R2, R210, RZ ;  /* 0x000000d202087227 */ /* 0x000fc800078e00ff */
[--C-:B------:R-:W-:Y:S01]  /*a550*/  @!P1 IMAD.IADD R206, R206, 0x1, -R5.reuse ;  /* 0x00000001cece9824 */ /* 0x100fe200078e0a05 */
[----:B------:R-:W-:Y:S01]  /*a560*/  ISETP.GE.AND P1, PT, R9, RZ, PT ;  /* 0x000000ff0900720c */ /* 0x000fe20003f26270 */
[----:B------:R-:W-:Y:S02]  /*a570*/  IMAD.MOV R8, RZ, RZ, -R8 ;  /* 0x000000ffff087224 */ /* 0x000fe400078e0a08 */
[--C-:B------:R-:W-:Y:S01]  /*a580*/  @!P3 IMAD.IADD R208, R208, 0x1, -R5.reuse ;  /* 0x00000001d0d0b824 */ /* 0x100fe200078e0a05 */
[C---:B------:R-:W-:Y:S01]  /*a590*/  ISETP.GT.U32.AND P5, PT, R5.reuse, R206, PT ;  /* 0x000000ce0500720c */ /* 0x040fe20003fa4070 */
[----:B------:R-:W-:Y:S02]  /*a5a0*/  IMAD R210, R5, R8, R210 ;  /* 0x0000000805d27224 */ /* 0x000fe400078e02d2 */
[----:B------:R-:W-:Y:S01]  /*a5b0*/  @!P6 IMAD.IADD R207, R207, 0x1, -R5 ;  /* 0x00000001cfcfe824 */ /* 0x000fe200078e0a05 */
[C---:B------:R-:W-:Y:S01]  /*a5c0*/  ISETP.GT.U32.AND P3, PT, R5.reuse, R208, PT ;  /* 0x000000d00500720c */ /* 0x040fe20003f64070 */
[----:B------:R-:W-:Y:S01]  /*a5d0*/  IMAD.HI.U32 R9, R2, R212, RZ ;  /* 0x000000d402097227 */ /* 0x000fe200078e00ff */
[----:B------:R-:W-:-:S03]  /*a5e0*/  ISETP.GT.U32.AND P6, PT, R5, R210, PT ;  /* 0x000000d20500720c */ /* 0x000fc60003fc4070 */
[----:B------:R-:W-:Y:S01]  /*a5f0*/  @!P2 IMAD.MOV R203, RZ, RZ, -R203 ;  /* 0x000000ffffcba224 */ /* 0x000fe200078e0acb */
[----:B------:R-:W-:Y:S01]  /*a600*/  ISETP.GE.AND P2, PT, R211, RZ, PT ;  /* 0x000000ffd300720c */ /* 0x000fe20003f46270 */
[----:B------:R-:W-:Y:S01]  /*a610*/  IMAD.MOV R9, RZ, RZ, -R9 ;  /* 0x000000ffff097224 */ /* 0x000fe200078e0a09 */
[----:B------:R-:W-:Y:S01]  /*a620*/  IABS R211, R214 ;  /* 0x000000d600d37213 */ /* 0x000fe20000000000 */
[--C-:B------:R-:W-:Y:S01]  /*a630*/  @!P5 IMAD.IADD R206, R206, 0x1, -R5.reuse ;  /* 0x00000001ceced824 */ /* 0x100fe200078e0a05 */
[C---:B------:R-:W-:Y:S01]  /*a640*/  ISETP.GT.U32.AND P5, PT, R5.reuse, R209, PT ;  /* 0x000000d10500720c */ /* 0x040fe20003fa4070 */
[----:B------:R-:W-:Y:S02]  /*a650*/  IMAD R212, R5, R9, R212 ;  /* 0x0000000905d47224 */ /* 0x000fe400078e02d4 */
[--C-:B------:R-:W-:Y:S01]  /*a660*/  @!P3 IMAD.IADD R208, R208, 0x1, -R5.reuse ;  /* 0x00000001d0d0b824 */ /* 0x100fe200078e0a05 */
[----:B------:R-:W-:Y:S01]  /*a670*/  ISETP.GE.AND P3, PT, R10, RZ, PT ;  /* 0x000000ff0a00720c */ /* 0x000fe20003f66270 */
[----:B------:R-:W-:-:S02]  /*a680*/  @!P6 IMAD.IADD R210, R210, 0x1, -R5 ;  /* 0x00000001d2d2e824 */ /* 0x000fc400078e0a05 */
[----:B------:R-:W-:-:S03]  /*a690*/  IMAD.HI.U32 R10, R2, R213, RZ ;  /* 0x000000d5020a7227 */ /* 0x000fc600078e00ff */
[----:B------:R-:W-:Y:S01]  /*a6a0*/  ISETP.GT.U32.AND P6, PT, R5, R210, PT ;  /* 0x000000d20500720c */ /* 0x000fe20003fc4070 */
[----:B------:R-:W-:Y:S02]  /*a6b0*/  IMAD.MOV R10, RZ, RZ, -R10 ;  /* 0x000000ffff0a7224 */ /* 0x000fe400078e0a0a */
[----:B------:R-:W-:Y:S01]  /*a6c0*/  @!P5 IMAD.IADD R209, R209, 0x1, -R5 ;  /* 0x00000001d1d1d824 */ /* 0x000fe200078e0a05 */
[----:B------:R-:W-:Y:S01]  /*a6d0*/  ISETP.GE.AND P5, PT, R214, RZ, PT ;  /* 0x000000ffd600720c */ /* 0x000fe20003fa6270 */
[----:B------:R-:W-:-:S04]  /*a6e0*/  IMAD.HI.U32 R8, R2, R211, RZ ;  /* 0x000000d302087227 */ /* 0x000fc800078e00ff */
[----:B------:R-:W-:Y:S01]  /*a6f0*/  @!P4 IMAD.MOV R206, RZ, RZ, -R206 ;  /* 0x000000ffffcec224 */ /* 0x000fe200078e0ace */
[C---:B------:R-:W-:Y:S01]  /*a700*/  ISETP.GT.U32.AND P4, PT, R5.reuse, R209, PT ;  /* 0x000000d10500720c */ /* 0x040fe20003f84070 */
[----:B------:R-:W-:Y:S01]  /*a710*/  IMAD R213, R5, R10, R213 ;  /* 0x0000000a05d57224 */ /* 0x000fe200078e02d5 */
[----:B------:R-:W-:Y:S01]  /*a720*/  LOP3.LUT R10, R7, 0x52, RZ, 0xfc, !PT ;  /* 0x00000052070a7812 */ /* 0x000fe200078efcff */
[----:B------:R-:W-:Y:S01]  /*a730*/  @!P0 IMAD.MOV R208, RZ, RZ, -R208 ;  /* 0x000000ffffd08224 */ /* 0x000fe200078e0ad0 */
[C---:B------:R-:W-:Y:S01]  /*a740*/  ISETP.GT.U32.AND P0, PT, R5.reuse, R212, PT ;  /* 0x000000d40500720c */ /* 0x040fe20003f04070 */
[----:B------:R-:W-:Y:S01]  /*a750*/  IMAD.MOV R8, RZ, RZ, -R8 ;  /* 0x000000ffff087224 */ /* 0x000fe200078e0a08 */
[----:B------:R-:W-:Y:S01]  /*a760*/  IABS R214, R10 ;  /* 0x0000000a00d67213 */ /* 0x000fe20000000000 */
[----:B------:R-:W-:Y:S01]  /*a770*/  @!P6 IMAD.IADD R210, R210, 0x1, -R5 ;  /* 0x00000001d2d2e824 */ /* 0x000fe200078e0a05 */
[C---:B------:R-:W-:Y:S01]  /*a780*/  ISETP.GT.U32.AND P6, PT, R5.reuse, R213, PT ;  /* 0x000000d50500720c */ /* 0x040fe20003fc4070 */
[----:B------:R-:W-:-:S02]  /*a790*/  IMAD R211, R5, R8, R211 ;  /* 0x0000000805d37224 */ /* 0x000fc400078e02d3 */
[----:B------:R-:W-:Y:S02]  /*a7a0*/  @!P2 IMAD.MOV R207, RZ, RZ, -R207 ;  /* 0x000000ffffcfa224 */ /* 0x000fe400078e0acf */
[--C-:B------:R-:W-:Y:S01]  /*a7b0*/  @!P4 IMAD.IADD R209, R209, 0x1, -R5.reuse ;  /* 0x00000001d1d1c824 */ /* 0x100fe200078e0a05 */
[----:B------:R-:W-:Y:S01]  /*a7c0*/  ISETP.GT.U32.AND P2, PT, R5, R211, PT ;  /* 0x000000d30500720c */ /* 0x000fe20003f44070 */
[----:B------:R-:W-:Y:S01]  /*a7d0*/  IMAD.HI.U32 R8, R2, R214, RZ ;  /* 0x000000d602087227 */ /* 0x000fe200078e00ff */
[----:B------:R-:W-:Y:S02]  /*a7e0*/  ISETP.GE.AND P4, PT, R215, RZ, PT ;  /* 0x000000ffd700720c */ /* 0x000fe40003f86270 */
[----:B------:R-:W-:Y:S01]  /*a7f0*/  IABS R215, R220 ;  /* 0x000000dc00d77213 */ /* 0x000fe20000000000 */
[--C-:B------:R-:W-:Y:S02]  /*a800*/  @!P0 IMAD.IADD R212, R212, 0x1, -R5.reuse ;  /* 0x00000001d4d48824 */ /* 0x100fe400078e0a05 */
[----:B------:R-:W-:-:S02]  /*a810*/  @!P6 IMAD.IADD R213, R213, 0x1, -R5 ;  /* 0x00000001d5d5e824 */ /* 0x000fc400078e0a05 */
[----:B------:R-:W-:Y:S01]  /*a820*/  IMAD.MOV R9, RZ, RZ, -R8 ;  /* 0x000000ffff097224 */ /* 0x000fe200078e0a08 */
[----:B------:R-:W-:Y:S01]  /*a830*/  ISETP.GT.U32.AND P6, PT, R5, R212, PT ;  /* 0x000000d40500720c */ /* 0x000fe20003fc4070 */
[----:B------:R-:W-:-:S04]  /*a840*/  IMAD.HI.U32 R8, R2, R215, RZ ;  /* 0x000000d702087227 */ /* 0x000fc800078e00ff */
[----:B------:R-:W-:Y:S01]  /*a850*/  @!P2 IMAD.IADD R211, R211, 0x1, -R5 ;  /* 0x00000001d3d3a824 */ /* 0x000fe200078e0a05 */
[----:B------:R-:W-:Y:S01]  /*a860*/  ISETP.GE.AND P2, PT, R216, RZ, PT ;  /* 0x000000ffd800720c */ /* 0x000fe20003f46270 */
[----:B------:R-:W-:Y:S01]  /*a870*/  IMAD.MOV R8, RZ, RZ, -R8 ;  /* 0x000000ffff087224 */ /* 0x000fe200078e0a08 */
[----:B------:R-:W-:Y:S01]  /*a880*/  IABS R216, R219 ;  /* 0x000000db00d87213 */ /* 0x000fe20000000000 */
[C---:B------:R-:W-:Y:S01]  /*a890*/  IMAD R214, R5.reuse, R9, R214 ;  /* 0x0000000905d67224 */ /* 0x040fe200078e02d6 */
[C---:B------:R-:W-:Y:S01]  /*a8a0*/  ISETP.GT.U32.AND P0, PT, R5.reuse, R211, PT ;  /* 0x000000d30500720c */ /* 0x040fe20003f04070 */
[C---:B------:R-:W-:Y:S02]  /*a8b0*/  IMAD R215, R5.reuse, R8, R215 ;  /* 0x0000000805d77224 */ /* 0x040fe400078e02d7 */
[----:B------:R-:W-:Y:S02]  /*a8c0*/  @!P6 IMAD.IADD R212, R212, 0x1, -R5 ;  /* 0x00000001d4d4e824 */ /* 0x000fe400078e0a05 */
[----:B------:R-:W-:Y:S01]  /*a8d0*/  @!P1 IMAD.MOV R209, RZ, RZ, -R209 ;  /* 0x000000ffffd19224 */ /* 0x000fe200078e0ad1 */
[C---:B------:R-:W-:Y:S01]  /*a8e0*/  ISETP.GT.U32.AND P6, PT, R5.reuse, R215, PT ;  /* 0x000000d70500720c */ /* 0x040fe20003fc4070 */
[----:B------:R-:W-:Y:S01]  /*a8f0*/  IMAD.HI.U32 R8, R2, R216, RZ ;  /* 0x000000d802087227 */ /* 0x000fe200078e00ff */
[----:B------:R-:W-:-:S03]  /*a900*/  ISETP.GT.U32.AND P1, PT, R5, R213, PT ;  /* 0x000000d50500720c */ /* 0x000fc60003f24070 */
[----:B------:R-:W-:Y:S02]  /*a910*/  IMAD.MOV R9, RZ, RZ, -R8 ;  /* 0x000000ffff097224 */ /* 0x000fe400078e0a08 */
[--C-:B------:R-:W-:Y:S01]  /*a920*/  @!P0 IMAD.IADD R211, R211, 0x1, -R5.reuse ;  /* 0x00000001d3d38824 */ /* 0x100fe200078e0a05 */
[C---:B------:R-:W-:Y:S01]  /*a930*/  ISETP.GT.U32.AND P0, PT, R5.reuse, R214, PT ;  /* 0x000000d60500720c */ /* 0x040fe20003f04070 */
[----:B------:R-:W-:Y:S02]  /*a940*/  @!P3 IMAD.MOV R210, RZ, RZ, -R210 ;  /* 0x000000ffffd2b224 */ /* 0x000fe400078e0ad2 */
[----:B------:R-:W-:Y:S01]  /*a950*/  IMAD R216, R5, R9, R216 ;  /* 0x0000000905d87224 */ /* 0x000fe200078e02d8 */
[----:B------:R-:W-:Y:S01]  /*a960*/  LOP3.LUT R9, R7, 0x48, RZ, 0xfc, !PT ;  /* 0x0000004807097812 */ /* 0x000fe200078efcff */
[----:B------:R-:W-:Y:S02]  /*a970*/  @!P6 IMAD.IADD R215, R215, 0x1, -R5 ;  /* 0x00000001d7d7e824 */ /* 0x000fe400078e0a05 */
[----:B------:R-:W-:-:S03]  /*a980*/  IMAD.HI.U32 R8, R2, R217, RZ ;  /* 0x000000d902087227 */ /* 0x000fc600078e00ff */
[----:B------:R-:W-:Y:S01]  /*a990*/  ISETP.GT.U32.AND P3, PT, R5, R215, PT ;  /* 0x000000d70500720c */ /* 0x000fe20003f64070 */
[----:B------:R-:W-:Y:S01]  /*a9a0*/  @!P1 IMAD.IADD R213, R213, 0x1, -R5 ;  /* 0x00000001d5d59824 */ /* 0x000fe200078e0a05 */
[----:B------:R-:W-:Y:S01]  /*a9b0*/  ISETP.GE.AND P1, PT, R10, RZ, PT ;  /* 0x000000ff0a00720c */ /* 0x000fe20003f26270 */
[----:B------:R-:W-:Y:S01]  /*a9c0*/  @!P5 IMAD.MOV R211, RZ, RZ, -R211 ;  /* 0x000000ffffd3d224 */ /* 0x000fe200078e0ad3 */
[C---:B------:R-:W-:Y:S01]  /*a9d0*/  ISETP.GT.U32.AND P5, PT, R5.reuse, R216, PT ;  /* 0x000000d80500720c */ /* 0x040fe20003fa4070 */
[----:B------:R-:W-:Y:S01]  /*a9e0*/  @!P0 IMAD.IADD R214, R214, 0x1, -R5 ;  /* 0x00000001d6d68824 */ /* 0x000fe200078e0a05 */
[----:B------:R-:W-:Y:S01]  /*a9f0*/  ISETP.GE.AND P0, PT, R220, RZ, PT ;  /* 0x000000ffdc00720c */ /* 0x000fe20003f06270 */
[----:B------:R-:W-:Y:S02]  /*aa00*/  IMAD.MOV R10, RZ, RZ, -R8 ;  /* 0x000000ffff0a7224 */ /* 0x000fe400078e0a08 */
[----:B------:R-:W-:Y:S01]  /*aa10*/  IMAD.HI.U32 R8, R2, R218, RZ ;  /* 0x000000da02087227 */ /* 0x000fe200078e00ff */
[----:B------:R-:W-:-:S03]  /*aa20*/  ISETP.GT.U32.AND P6, PT, R5, R214, PT ;  /* 0x000000d60500720c */ /* 0x000fc60003fc4070 */
[----:B------:R-:W-:Y:S01]  /*aa30*/  IMAD R217, R5, R10, R217 ;  /* 0x0000000a05d97224 */ /* 0x000fe200078e02d9 */
[----:B------:R-:W-:Y:S01]  /*aa40*/  LOP3.LUT R10, R7, 0x44, RZ, 0xfc, !PT ;  /* 0x00000044070a7812 */ /* 0x000fe200078efcff */
[----:B------:R-:W-:Y:S02]  /*aa50*/  IMAD.MOV R8, RZ, RZ, -R8 ;  /* 0x000000ffff087224 */ /* 0x000fe400078e0a08 */
[--C-:B------:R-:W-:Y:S01]  /*aa60*/  @!P3 IMAD.IADD R215, R215, 0x1, -R5.reuse ;  /* 0x00000001d7d7b824 */ /* 0x100fe200078e0a05 */
[C---:B------:R-:W-:Y:S01]  /*aa70*/  ISETP.GT.U32.AND P3, PT, R5.reuse, R217, PT ;  /* 0x000000d90500720c */ /* 0x040fe20003f64070 */
[C---:B------:R-:W-:Y:S02]  /*aa80*/  IMAD R218, R5.reuse, R8, R218 ;  /* 0x0000000805da7224 */ /* 0x040fe400078e02da */
[----:B------:R-:W-:Y:S02]  /*aa90*/  @!P5 IMAD.IADD R216, R216, 0x1, -R5 ;  /* 0x00000001d8d8d824 */ /* 0x000fe400078e0a05 */
[----:B------:R-:W-:Y:S01]  /*aaa0*/  @!P0 IMAD.MOV R215, RZ, RZ, -R215 ;  /* 0x000000ffffd78224 */ /* 0x000fe200078e0ad7 */
[----:B------:R-:W-:Y:S01]  /*aab0*/  ISETP.GT.U32.AND P0, PT, R5, R218, PT ;  /* 0x000000da0500720c */ /* 0x000fe20003f04070 */
[----:B------:R-:W-:Y:S01]  /*aac0*/  @!P4 IMAD.MOV R212, RZ, RZ, -R212 ;  /* 0x000000ffffd4c224 */ /* 0x000fe200078e0ad4 */
[----:B------:R-:W-:Y:S01]  /*aad0*/  ISETP.GE.AND P4, PT, R219, RZ, PT ;  /* 0x000000ffdb00720c */ /* 0x000fe20003f86270 */
[----:B------:R-:W-:Y:S01]  /*aae0*/  @!P6 IMAD.IADD R214, R214, 0x1, -R5 ;  /* 0x00000001d6d6e824 */ /* 0x000fe200078e0a05 */
[----:B------:R-:W-:Y:S01]  /*aaf0*/  IABS R219, R9 ;  /* 0x0000000900db7213 */ /* 0x000fe20000000000 */
[----:B------:R-:W-:Y:S01]  /*ab00*/  @!P2 IMAD.MOV R213, RZ, RZ, -R213 ;  /* 0x000000ffffd5a224 */ /* 0x000fe200078e0ad5 */
[----:B------:R-:W-:Y:S01]  /*ab10*/  ISETP.GT.U32.AND P5, PT, R5, R216, PT ;  /* 0x000000d80500720c */ /* 0x000fe20003fa4070 */
[----:B------:R-:W-:Y:S01]  /*ab20*/  @!P3 IMAD.IADD R217, R217, 0x1, -R5 ;  /* 0x00000001d9d9b824 */ /* 0x000fe200078e0a05 */
[----:B------:R-:W-:Y:S01]  /*ab30*/  ISETP.GE.AND P2, PT, R221, RZ, PT ;  /* 0x000000ffdd00720c */ /* 0x000fe20003f46270 */
[----:B------:R-:W-:Y:S01]  /*ab40*/  IMAD.HI.U32 R8, R2, R219, RZ ;  /* 0x000000db02087227 */ /* 0x000fe200078e00ff */
[----:B------:R-:W-:-:S02]  /*ab50*/  IABS R221, R10 ;  /* 0x0000000a00dd7213 */ /* 0x000fc40000000000 */
[----:B------:R-:W-:Y:S01]  /*ab60*/  ISETP.GT.U32.AND P3, PT, R5, R217, PT ;  /* 0x000000d90500720c */ /* 0x000fe20003f64070 */
[----:B------:R-:W-:Y:S01]  /*ab70*/  @!P1 IMAD.MOV R214, RZ, RZ, -R214 ;  /* 0x000000ffffd69224 */ /* 0x000fe200078e0ad6 */
[----:B------:R-:W-:Y:S01]  /*ab80*/  ISETP.GE.AND P1, PT, R9, RZ, PT ;  /* 0x000000ff0900720c */ /* 0x000fe20003f26270 */
[----:B------:R-:W-:Y:S01]  /*ab90*/  IMAD.MOV R8, RZ, RZ, -R8 ;  /* 0x000000ffff087224 */ /* 0x000fe200078e0a08 */
[----:B------:R-:W-:Y:S01]  /*aba0*/  LOP3.LUT R9, R7, 0x46, RZ, 0xfc, !PT ;  /* 0x0000004607097812 */ /* 0x000fe200078efcff */
[--C-:B------:R-:W-:Y:S01]  /*abb0*/  @!P0 IMAD.IADD R218, R218, 0x1, -R5.reuse ;  /* 0x00000001dada8824 */ /* 0x100fe200078e0a05 */
[----:B------:R-:W-:Y:S01]  /*abc0*/  ISETP.GE.AND P6, PT, R222, RZ, PT ;  /* 0x000000ffde00720c */ /* 0x000fe20003fc6270 */
[----:B------:R-:W-:Y:S01]  /*abd0*/  @!P5 IMAD.IADD R216, R216, 0x1, -R5 ;  /* 0x00000001d8d8d824 */ /* 0x000fe200078e0a05 */
[----:B------:R-:W-:Y:S01]  /*abe0*/  IABS R220, R9 ;  /* 0x0000000900dc7213 */ /* 0x000fe20000000000 */
[C---:B------:R-:W-:Y:S01]  /*abf0*/  IMAD R219, R5.reuse, R8, R219 ;  /* 0x0000000805db7224 */ /* 0x040fe200078e02db */
[----:B------:R-:W-:Y:S01]  /*ac00*/  ISETP.GT.U32.AND P0, PT, R5, R218, PT ;  /* 0x000000da0500720c */ /* 0x000fe20003f04070 */
[----:B------:R-:W-:Y:S01]  /*ac10*/  @!P4 IMAD.MOV R216, RZ, RZ, -R216 ;  /* 0x000000ffffd8c224 */ /* 0x000fe200078e0ad8 */
[----:B------:R-:W-:Y:S01]  /*ac20*/  ISETP.GE.AND P5, PT, R9, RZ, PT ;  /* 0x000000ff0900720c */ /* 0x000fe20003fa6270 */
[----:B------:R-:W-:Y:S01]  /*ac30*/  IMAD.HI.U32 R8, R2, R220, RZ ;  /* 0x000000dc02087227 */ /* 0x000fe200078e00ff */
[----:B------:R-:W-:-:S02]  /*ac40*/  ISETP.GT.U32.AND P4, PT, R5, R219, PT ;  /* 0x000000db0500720c */ /* 0x000fc40003f84070 */
[----:B------:R-:W-:Y:S01]  /*ac50*/  IABS R222, R223 ;  /* 0x000000df00de7213 */ /* 0x000fe20000000000 */
[----:B------:R-:W-:-:S04]  /*ac60*/  IMAD.HI.U32 R9, R2, R221, RZ ;  /* 0x000000dd02097227 */ /* 0x000fc800078e00ff */
[----:B------:R-:W-:Y:S01]  /*ac70*/  @!P3 IMAD.IADD R217, R217, 0x1, -R5 ;  /* 0x00000001d9d9b824 */ /* 0x000fe200078e0a05 */
[----:B------:R-:W-:Y:S01]  /*ac80*/  ISETP.GE.AND P3, PT, R10, RZ, PT ;  /* 0x000000ff0a00720c */ /* 0x000fe20003f66270 */
[----:B------:R-:W-:Y:S02]  /*ac90*/  IMAD.MOV R8, RZ, RZ, -R8 ;  /* 0x000000ffff087224 */ /* 0x000fe400078e0a08 */
[----:B------:R-:W-:Y:S02]  /*aca0*/  IMAD.MOV R10, RZ, RZ, -R9 ;  /* 0x000000ffff0a7224 */ /* 0x000fe400078e0a09 */
[C---:B------:R-:W-:Y:S02]  /*acb0*/  IMAD R220, R5.reuse, R8, R220 ;  /* 0x0000000805dc7224 */ /* 0x040fe400078e02dc */
[----:B------:R-:W-:Y:S01]  /*acc0*/  IMAD R221, R5, R10, R221 ;  /* 0x0000000a05dd7224 */ /* 0x000fe200078e02dd */
[----:B------:R-:W-:Y:S01]  /*acd0*/  LOP3.LUT R10, R7, 0x40, RZ, 0xfc, !PT ;  /* 0x00000040070a7812 */ /* 0x000fe200078efcff */
[--C-:B------:R-:W-:Y:S01]  /*ace0*/  @!P0 IMAD.IADD R218, R218, 0x1, -R5.reuse ;  /* 0x00000001dada8824 */ /* 0x100fe200078e0a05 */
[----:B------:R-:W-:Y:S01]  /*acf0*/  ISETP.GT.U32.AND P0, PT, R5, R220, PT ;  /* 0x000000dc0500720c */ /* 0x000fe20003f04070 */
[----:B------:R-:W-:-:S02]  /*ad00*/  @!P4 IMAD.IADD R219, R219, 0x1, -R5 ;  /* 0x00000001dbdbc824 */ /* 0x000fc400078e0a05 */
        /* <DEDUP_REMOVED lines=9> */
[--C-:B------:R-:W-:Y:S02]  /*ada0*/  @!P0 IMAD.IADD R220, R220, 0x1, -R5.reuse ;  /* 0x00000001dcdc8824 */ /* 0x100fe400078e0a05 */
[--C-:B------:R-:W-:Y:S02]  /*adb0*/  @!P6 IMAD.IADD R221, R221, 0x1, -R5.reuse ;  /* 0x00000001dddde824 */ /* 0x100fe400078e0a05 */
[----:B------:R-:W-:Y:S01]  /*adc0*/  @!P4 IMAD.IADD R219, R219, 0x1, -R5 ;  /* 0x00000001dbdbc824 */ /* 0x000fe200078e0a05 */
[C---:B------:R-:W-:Y:S01]  /*add0*/  ISETP.GT.U32.AND P4, PT, R5.reuse, R222, PT ;  /* 0x000000de0500720c */ /* 0x040fe20003f84070 */
[----:B------:R-:W-:Y:S01]  /*ade0*/  IMAD.HI.U32 R8, R2, R223, RZ ;  /* 0x000000df02087227 */ /* 0x000fe200078e00ff */
[----:B------:R-:W-:-:S02]  /*adf0*/  ISETP.GT.U32.AND P0, PT, R5, R220, PT ;  /* 0x000000dc0500720c */ /* 0x000fc40003f04070 */
[----:B------:R-:W-:Y:S01]  /*ae00*/  ISETP.GT.U32.AND P6, PT, R5, R221, PT ;  /* 0x000000dd0500720c */ /* 0x000fe20003fc4070 */
[----:B------:R-:W-:-:S04]  /*ae10*/  IMAD.HI.U32 R9, R2, R224, RZ ;  /* 0x000000e002097227 */ /* 0x000fc800078e00ff */
[----:B------:R-:W-:Y:S02]  /*ae20*/  IMAD.MOV R8, RZ, RZ, -R8 ;  /* 0x000000ffff087224 */ /* 0x000fe400078e0a08 */
[----:B------:R-:W-:Y:S02]  /*ae30*/  IMAD.MOV R9, RZ, RZ, -R9 ;  /* 0x000000ffff097224 */ /* 0x000fe400078e0a09 */
[----:B------:R-:W-:Y:S01]  /*ae40*/  IMAD R223, R5, R8, R223 ;  /* 0x0000000805df7224 */ /* 0x000fe200078e02df */
[----:B------:R-:W-:Y:S01]  /*ae50*/  LOP3.LUT R8, R7, 0x3a, RZ, 0xfc, !PT ;  /* 0x0000003a07087812 */ /* 0x000fe200078efcff */
[--C-:B------:R-:W-:Y:S02]  /*ae60*/  @!P4 IMAD.IADD R222, R222, 0x1, -R5.reuse ;  /* 0x00000001dedec824 */ /* 0x100fe400078e0a05 */
[--C-:B------:R-:W-:Y:S01]  /*ae70*/  @!P0 IMAD.IADD R220, R220, 0x1, -R5.reuse ;  /* 0x00000001dcdc8824 */ /* 0x100fe200078e0a05 */
[----:B------:R-:W-:Y:S01]  /*ae80*/  ISETP.GE.AND P0, PT, R227, RZ, PT ;  /* 0x000000ffe300720c */ /* 0x000fe20003f06270 */
[C---:B------:R-:W-:Y:S01]  /*ae90*/  IMAD R224, R5.reuse, R9, R224 ;  /* 0x0000000905e07224 */ /* 0x040fe200078e02e0 */
[----:B------:R-:W-:Y:S01]  /*aea0*/  ISETP.GT.U32.AND P4, PT, R5, R222, PT ;  /* 0x000000de0500720c */ /* 0x000fe20003f84070 */
[----:B------:R-:W-:Y:S01]  /*aeb0*/  @!P6 IMAD.IADD R221, R221, 0x1, -R5 ;  /* 0x00000001dddde824 */ /* 0x000fe200078e0a05 */
[C---:B------:R-:W-:Y:S01]  /*aec0*/  ISETP.GT.U32.AND P6, PT, R5.reuse, R223, PT ;  /* 0x000000df0500720c */ /* 0x040fe20003fc4070 */
[----:B------:R-:W-:Y:S01]  /*aed0*/  @!P1 IMAD.MOV R219, RZ, RZ, -R219 ;  /* 0x000000ffffdb9224 */ /* 0x000fe200078e0adb */
[----:B------:R-:W-:Y:S01]  /*aee0*/  ISETP.GE.AND P1, PT, R10, RZ, PT ;  /* 0x000000ff0a00720c */ /* 0x000fe20003f26270 */
[----:B------:R-:W-:Y:S01]  /*aef0*/  @!P5 IMAD.MOV R220, RZ, RZ, -R220 ;  /* 0x000000ffffdcd224 */ /* 0x000fe200078e0adc */
[----:B------:R-:W-:Y:S01]  /*af00*/  ISETP.GT.U32.AND P5, PT, R5, R224, PT ;  /* 0x000000e00500720c */ /* 0x000fe20003fa4070 */
[----:B------:R-:W-:Y:S01]  /*af10*/  IMAD.HI.U32 R10, R2, R225, RZ ;  /* 0x000000e1020a7227 */ /* 0x000fe200078e00ff */
[----:B------:R-:W-:-:S03]  /*af20*/  IABS R227, R230 ;  /* 0x000000e600e37213 */ /* 0x000fc60000000000 */
[----:B------:R-:W-:Y:S02]  /*af30*/  IMAD.MOV R10, RZ, RZ, -R10 ;  /* 0x000000ffff0a7224 */ /* 0x000fe400078e0a0a */
[----:B------:R-:W-:Y:S01]  /*af40*/  @!P3 IMAD.MOV R221, RZ, RZ, -R221 ;  /* 0x000000ffffddb224 */ /* 0x000fe200078e0add */
[----:B------:R-:W-:Y:S01]  /*af50*/  ISETP.GE.AND P3, PT, R226, RZ, PT ;  /* 0x000000ffe200720c */ /* 0x000fe20003f66270 */
[----:B------:R-:W-:Y:S01]  /*af60*/  IMAD R225, R5, R10, R225 ;  /* 0x0000000a05e17224 */ /* 0x000fe200078e02e1 */
[----:B------:R-:W-:Y:S01]  /*af70*/  IABS R226, R8 ;  /* 0x0000000800e27213 */ /* 0x000fe20000000000 */
[--C-:B------:R-:W-:Y:S01]  /*af80*/  @!P6 IMAD.IADD R223, R223, 0x1, -R5.reuse ;  /* 0x00000001dfdfe824 */ /* 0x100fe200078e0a05 */
[----:B------:R-:W-:Y:S01]  /*af90*/  ISETP.GE.AND P6, PT, R8, RZ, PT ;  /* 0x000000ff0800720c */ /* 0x000fe20003fc6270 */
[--C-:B------:R-:W-:Y:S01]  /*afa0*/  @!P4 IMAD.IADD R222, R222, 0x1, -R5.reuse ;  /* 0x00000001dedec824 */ /* 0x100fe200078e0a05 */
[C---:B------:R-:W-:Y:S01]  /*afb0*/  ISETP.GT.U32.AND P4, PT, R5.reuse, R225, PT ;  /* 0x000000e10500720c */ /* 0x040fe20003f84070 */
[----:B------:R-:W-:Y:S01]  /*afc0*/  @!P5 IMAD.IADD R224, R224, 0x1, -R5 ;  /* 0x00000001e0e0d824 */ /* 0x000fe200078e0a05 */
[----:B------:R-:W-:Y:S01]  /*afd0*/  ISETP.GT.U32.AND P5, PT, R5, R223, PT ;  /* 0x000000df0500720c */ /* 0x000fe20003fa4070 */
[----:B------:R-:W-:Y:S01]  /*afe0*/  IMAD.HI.U32 R8, R2, R226, RZ ;  /* 0x000000e202087227 */ /* 0x000fe200078e00ff */
[----:B------:R-:W-:-:S03]  /*aff0*/  LOP3.LUT R10, R7, 0x34, RZ, 0xfc, !PT ;  /* 0x00000034070a7812 */ /* 0x000fc600078efcff */
[----:B------:R-:W-:Y:S01]  /*b000*/  IMAD.MOV R9, RZ, RZ, -R8 ;  /* 0x000000ffff097224 */ /* 0x000fe200078e0a08 */
[----:B------:R-:W-:Y:S01]  /*b010*/  IABS R229, R10 ;  /* 0x0000000a00e57213 */ /* 0x000fe20000000000 */
[----:B------:R-:W-:Y:S02]  /*b020*/  @!P2 IMAD.MOV R222, RZ, RZ, -R222 ;  /* 0x000000ffffdea224 */ /* 0x000fe400078e0ade */
[----:B------:R-:W-:Y:S01]  /*b030*/  IMAD R226, R5, R9, R226 ;  /* 0x0000000905e27224 */ /* 0x000fe200078e02e2 */
[----:B------:R-:W-:Y:S01]  /*b040*/  LOP3.LUT R9, R7, 0x32, RZ, 0xfc, !PT ;  /* 0x0000003207097812 */ /* 0x000fe200078efcff */
[--C-:B------:R-:W-:Y:S01]  /*b050*/  @!P4 IMAD.IADD R225, R225, 0x1, -R5.reuse ;  /* 0x00000001e1e1c824 */ /* 0x100fe200078e0a05 */
[----:B------:R-:W-:Y:S01]  /*b060*/  ISETP.GT.U32.AND P4, PT, R5, R224, PT ;  /* 0x000000e00500720c */ /* 0x000fe20003f84070 */
[----:B------:R-:W-:Y:S01]  /*b070*/  @!P5 IMAD.IADD R223, R223, 0x1, -R5 ;  /* 0x00000001dfdfd824 */ /* 0x000fe200078e0a05 */
[C---:B------:R-:W-:Y:S01]  /*b080*/  ISETP.GT.U32.AND P5, PT, R5.reuse, R226, PT ;  /* 0x000000e20500720c */ /* 0x040fe20003fa4070 */
[----:B------:R-:W-:Y:S01]  /*b090*/  IMAD.HI.U32 R8, R2, R227, RZ ;  /* 0x000000e302087227 */ /* 0x000fe200078e00ff */
[----:B------:R-:W-:-:S02]  /*b0a0*/  ISETP.GT.U32.AND P2, PT, R5, R225, PT ;  /* 0x000000e10500720c */ /* 0x000fc40003f44070 */
[----:B------:R-:W-:Y:S01]  /*b0b0*/  IABS R232, R9 ;  /* 0x0000000900e87213 */ /* 0x000fe20000000000 */
[----:B------:R-:W-:Y:S02]  /*b0c0*/  IMAD.MOV R8, RZ, RZ, -R8 ;  /* 0x000000ffff087224 */ /* 0x000fe400078e0a08 */
[----:B------:R-:W-:Y:S02]  /*b0d0*/  @!P1 IMAD.MOV R223, RZ, RZ, -R223 ;  /* 0x000000ffffdf9224 */ /* 0x000fe400078e0adf */
[----:B------:R-:W-:Y:S02]  /*b0e0*/  IMAD R227, R5, R8, R227 ;  /* 0x0000000805e37224 */ /* 0x000fe400078e02e3 */
[----:B------:R-:W-:-:S04]  /*b0f0*/  IMAD.HI.U32 R8, R2, R231, RZ ;  /* 0x000000e702087227 */ /* 0x000fc800078e00ff */
[--C-:B------:R-:W-:Y:S01]  /*b100*/  @!P5 IMAD.IADD R226, R226, 0x1, -R5.reuse ;  /* 0x00000001e2e2d824 */ /* 0x100fe200078e0a05 */
[----:B------:R-:W-:Y:S01]  /*b110*/  ISETP.GE.AND P5, PT, R228, RZ, PT ;  /* 0x000000ffe400720c */ /* 0x000fe20003fa6270 */
[----:B------:R-:W-:Y:S01]  /*b120*/  @!P2 IMAD.IADD R225, R225, 0x1, -R5 ;  /* 0x00000001e1e1a824 */ /* 0x000fe200078e0a05 */
[----:B------:R-:W-:Y:S01]  /*b130*/  ISETP.GE.AND P2, PT, R230, RZ, PT ;  /* 0x000000ffe600720c */ /* 0x000fe20003f46270 */
[----:B------:R-:W-:Y:S01]  /*b140*/  IMAD.MOV R230, RZ, RZ, -R8 ;  /* 0x000000ffffe67224 */ /* 0x000fe200078e0a08 */
[----:B------:R-:W-:Y:S01]  /*b150*/  ISETP.GT.U32.AND P1, PT, R5, R226, PT ;  /* 0x000000e20500720c */ /* 0x000fe20003f24070 */
[----:B------:R-:W-:-:S04]  /*b160*/  IMAD.HI.U32 R8, R2, R229, RZ ;  /* 0x000000e502087227 */ /* 0x000fc800078e00ff */
[C---:B------:R-:W-:Y:S02]  /*b170*/  IMAD R228, R5.reuse, R230, R231 ;  /* 0x000000e605e47224 */ /* 0x040fe400078e02e7 */
[----:B------:R-:W-:Y:S01]  /*b180*/  @!P4 IMAD.IADD R224, R224, 0x1, -R5 ;  /* 0x00000001e0e0c824 */ /* 0x000fe200078e0a05 */
[C---:B------:R-:W-:Y:S01]  /*b190*/  ISETP.GT.U32.AND P4, PT, R5.reuse, R227, PT ;  /* 0x000000e30500720c */ /* 0x040fe20003f84070 */
[----:B------:R-:W-:Y:S02]  /*b1a0*/  IMAD.MOV R230, RZ, RZ, -R8 ;  /* 0x000000ffffe67224 */ /* 0x000fe400078e0a08 */
[----:B------:R-:W-:Y:S01]  /*b1b0*/  @!P0 IMAD.MOV R224, RZ, RZ, -R224 ;  /* 0x000000ffffe08224 */ /* 0x000fe200078e0ae0 */
[C---:B------:R-:W-:Y:S01]  /*b1c0*/  ISETP.GT.U32.AND P0, PT, R5.reuse, R228, PT ;  /* 0x000000e40500720c */ /* 0x040fe20003f04070 */
[----:B------:R-:W-:Y:S02]  /*b1d0*/  IMAD R229, R5, R230, R229 ;  /* 0x000000e605e57224 */ /* 0x000fe400078e02e5 */
[----:B------:R-:W-:-:S02]  /*b1e0*/  IMAD.MOV.U32 R231, RZ, RZ, R232 ;  /* 0x000000ffffe77224 */ /* 0x000fc400078e00e8 */
[----:B------:R-:W-:Y:S01]  /*b1f0*/  @!P1 IMAD.IADD R226, R226, 0x1, -R5 ;  /* 0x00000001e2e29824 */ /* 0x000fe200078e0a05 */
[----:B------:R-:W-:Y:S01]  /*b200*/  ISETP.GT.U32.AND P1, PT, R5, R229, PT ;  /* 0x000000e50500720c */ /* 0x000fe20003f24070 */
[----:B------:R-:W-:-:S04]  /*b210*/  IMAD.HI.U32 R8, R2, R231, RZ ;  /* 0x000000e702087227 */ /* 0x000fc800078e00ff */
[----:B------:R-:W-:Y:S02]  /*b220*/  IMAD.MOV R8, RZ, RZ, -R8 ;  /* 0x000000ffff087224 */ /* 0x000fe400078e0a08 */
[----:B------:R-:W-:Y:S01]  /*b230*/  @!P0 IMAD.IADD R228, R228, 0x1, -R5 ;  /* 0x00000001e4e48824 */ /* 0x000fe200078e0a05 */
[----:B------:R-:W-:Y:S01]  /*b240*/  ISETP.GE.AND P0, PT, R9, RZ, PT ;  /* 0x000000ff0900720c */ /* 0x000fe20003f06270 */
[----:B------:R-:W-:Y:S01]  /*b250*/  IMAD R230, R5, R8, R231 ;  /* 0x0000000805e67224 */ /* 0x000fe200078e02e7 */
[----:B------:R-:W-:Y:S01]  /*b260*/  IABS R231, R234 ;  /* 0x000000ea00e77213 */ /* 0x000fe20000000000 */
[----:B------:R-:W-:Y:S01]  /*b270*/  @!P3 IMAD.MOV R225, RZ, RZ, -R225 ;  /* 0x000000ffffe1b224 */ /* 0x000fe200078e0ae1 */
        /* <DEDUP_REMOVED lines=9> */
[----:B------:R-:W-:Y:S01]  /*b310*/  IABS R233, R8 ;  /* 0x0000000800e97213 */ /* 0x000fe20000000000 */
[C---:B------:R-:W-:Y:S02]  /*b320*/  IMAD R231, R5.reuse, R236, R231 ;  /* 0x000000ec05e77224 */ /* 0x040fe400078e02e7 */
[----:B------:R-:W-:Y:S01]  /*b330*/  IMAD.HI.U32 R9, R2, R232, RZ ;  /* 0x000000e802097227 */ /* 0x000fe200078e00ff */
[----:B------:R-:W-:-:S03]  /*b340*/  ISETP.GT.U32.AND P4, PT, R5, R227, PT ;  /* 0x000000e30500720c */ /* 0x000fc60003f84070 */
[----:B------:R-:W-:Y:S01]  /*b350*/  @!P1 IMAD.IADD R228, R228, 0x1, -R5 ;  /* 0x00000001e4e49824 */ /* 0x000fe200078e0a05 */
[C---:B------:R-:W-:Y:S01]  /*b360*/  ISETP.GT.U32.AND P1, PT, R5.reuse, R231, PT ;  /* 0x000000e70500720c */ /* 0x040fe20003f24070 */
[----:B------:R-:W-:Y:S02]  /*b370*/  IMAD.MOV R9, RZ, RZ, -R9 ;  /* 0x000000ffff097224 */ /* 0x000fe400078e0a09 */
[----:B------:R-:W-:Y:S01]  /*b380*/  @!P6 IMAD.MOV R226, RZ, RZ, -R226 ;  /* 0x000000ffffe2e224 */ /* 0x000fe200078e0ae2 */
[C---:B------:R-:W-:Y:S01]  /*b390*/  ISETP.GT.U32.AND P6, PT, R5.reuse, R229, PT ;  /* 0x000000e50500720c */ /* 0x040fe20003fc4070 */
[----:B------:R-:W-:Y:S01]  /*b3a0*/  IMAD R232, R5, R9, R232 ;  /* 0x0000000905e87224 */ /* 0x000fe200078e02e8 */
[----:B------:R-:W-:Y:S01]  /*b3b0*/  LOP3.LUT R9, R7, 0x28, RZ, 0xfc, !PT ;  /* 0x0000002807097812 */ /* 0x000fe200078efcff */
[----:B------:R-:W-:Y:S02]  /*b3c0*/  @!P5 IMAD.MOV R228, RZ, RZ, -R228 ;  /* 0x000000ffffe4d224 */ /* 0x000fe400078e0ae4 */
[----:B------:R-:W-:Y:S01]  /*b3d0*/  @!P4 IMAD.IADD R227, R227, 0x1, -R5 ;  /* 0x00000001e3e3c824 */ /* 0x000fe200078e0a05 */
[C---:B------:R-:W-:Y:S01]  /*b3e0*/  ISETP.GT.U32.AND P5, PT, R5.reuse, R232, PT ;  /* 0x000000e80500720c */ /* 0x040fe20003fa4070 */
[----:B------:R-:W-:Y:S01]  /*b3f0*/  IMAD.HI.U32 R235, R2, R233, RZ ;  /* 0x000000e902eb7227 */ /* 0x000fe200078e00ff */
[----:B------:R-:W-:-:S03]  /*b400*/  ISETP.GT.U32.AND P4, PT, R5, R230, PT ;  /* 0x000000e60500720c */ /* 0x000fc60003f84070 */
[----:B------:R-:W-:Y:S02]  /*b410*/  @!P1 IMAD.IADD R231, R231, 0x1, -R5 ;  /* 0x00000001e7e79824 */ /* 0x000fe400078e0a05 */
[----:B------:R-:W-:Y:S01]  /*b420*/  @!P2 IMAD.MOV R227, RZ, RZ, -R227 ;  /* 0x000000ffffe3a224 */ /* 0x000fe200078e0ae3 */
[----:B------:R-:W-:Y:S01]  /*b430*/  ISETP.GE.AND P2, PT, R234, RZ, PT ;  /* 0x000000ffea00720c */ /* 0x000fe20003f46270 */
[----:B------:R-:W-:Y:S01]  /*b440*/  @!P6 IMAD.IADD R229, R229, 0x1, -R5 ;  /* 0x00000001e5e5e824 */ /* 0x000fe200078e0a05 */
[----:B------:R-:W-:Y:S01]  /*b450*/  ISETP.GT.U32.AND P1, PT, R5, R231, PT ;  /* 0x000000e70500720c */ /* 0x000fe20003f24070 */
[----:B------:R-:W-:Y:S01]  /*b460*/  IMAD.MOV R234, RZ, RZ, -R235 ;  /* 0x000000ffffea7224 */ /* 0x000fe200078e0aeb */
[----:B------:R-:W-:Y:S01]  /*b470*/  ISETP.GE.AND P6, PT, R10, RZ, PT ;  /* 0x000000ff0a00720c */ /* 0x000fe20003fc6270 */
[----:B------:R-:W-:Y:S01]  /*b480*/  @!P5 IMAD.IADD R232, R232, 0x1, -R5 ;  /* 0x00000001e8e8d824 */ /* 0x000fe200078e0a05 */
[----:B------:R-:W-:Y:S01]  /*b490*/  LOP3.LUT R10, R7, 0x2a, RZ, 0xfc, !PT ;  /* 0x0000002a070a7812 */ /* 0x000fe200078efcff */
[C---:B------:R-:W-:Y:S01]  /*b4a0*/  IMAD R233, R5.reuse, R234, R233 ;  /* 0x000000ea05e97224 */ /* 0x040fe200078e02e9 */
[----:B------:R-:W-:Y:S01]  /*b4b0*/  IABS R235, R9 ;  /* 0x0000000900eb7213 */ /* 0x000fe20000000000 */
[----:B------:R-:W-:Y:S01]  /*b4c0*/  @!P4 IMAD.IADD R230, R230, 0x1, -R5 ;  /* 0x00000001e6e6c824 */ /* 0x000fe200078e0a05 */
[----:B------:R-:W-:Y:S01]  /*b4d0*/  IABS R234, R10 ;  /* 0x0000000a00ea7213 */ /* 0x000fe20000000000 */
[----:B------:R-:W-:Y:S01]  /*b4e0*/  @!P3 IMAD.MOV R229, RZ, RZ, -R229 ;  /* 0x000000ffffe5b224 */ /* 0x000fe200078e0ae5 */
[C---:B------:R-:W-:Y:S01]  /*b4f0*/  ISETP.GT.U32.AND P5, PT, R5.reuse, R232, PT ;  /* 0x000000e80500720c */ /* 0x040fe20003fa4070 */
[----:B------:R-:W-:Y:S01]  /*b500*/  IMAD.HI.U32 R237, R2, R235, RZ ;  /* 0x000000eb02ed7227 */ /* 0x000fe200078e00ff */
[----:B------:R-:W-:-:S02]  /*b510*/  ISETP.GT.U32.AND P4, PT, R5, R230, PT ;  /* 0x000000e60500720c */ /* 0x000fc40003f84070 */
[----:B------:R-:W-:Y:S01]  /*b520*/  ISETP.GE.AND P3, PT, R10, RZ, PT ;  /* 0x000000ff0a00720c */ /* 0x000fe20003f66270 */
[----:B------:R-:W-:Y:S01]  /*b530*/  @!P1 IMAD.IADD R231, R231, 0x1, -R5 ;  /* 0x00000001e7e79824 */ /* 0x000fe200078e0a05 */
[----:B------:R-:W-:Y:S01]  /*b540*/  ISETP.GT.U32.AND P1, PT, R5, R233, PT ;  /* 0x000000e90500720c */ /* 0x000fe20003f24070 */
[----:B------:R-:W-:Y:S01]  /*b550*/  IMAD.HI.U32 R238, R2, R234, RZ ;  /* 0x000000ea02ee7227 */ /* 0x000fe200078e00ff */
[----:B------:R-:W-:-:S03]  /*b560*/  IABS R10, R245 ;  /* 0x000000f5000a7213 */ /* 0x000fc60000000000 */
[----:B------:R-:W-:Y:S02]  /*b570*/  IMAD.MOV R238, RZ, RZ, -R238 ;  /* 0x000000ffffee7224 */ /* 0x000fe400078e0aee */
[--C-:B------:R-:W-:Y:S02]  /*b580*/  @!P5 IMAD.IADD R232, R232, 0x1, -R5.reuse ;  /* 0x00000001e8e8d824 */ /* 0x100fe400078e0a05 */
[----:B------:R-:W-:Y:S01]  /*b590*/  IMAD R234, R5, R238, R234 ;  /* 0x000000ee05ea7224 */ /* 0x000fe200078e02ea */
[----:B------:R-:W-:Y:S01]  /*b5a0*/  LOP3.LUT R238, R7, 0x22, RZ, 0xfc, !PT ;  /* 0x0000002207ee7812 */ /* 0x000fe200078efcff */
        /* <DEDUP_REMOVED lines=9> */
[----:B------:R-:W-:Y:S01]  /*b640*/  IABS R236, R8 ;  /* 0x0000000800ec7213 */ /* 0x000fe20000000000 */
[----:B------:R-:W-:Y:S01]  /*b650*/  @!P2 IMAD.MOV R231, RZ, RZ, -R231 ;  /* 0x000000ffffe7a224 */ /* 0x000fe200078e0ae7 */
[----:B------:R-:W-:Y:S01]  /*b660*/  ISETP.GE.AND P2, PT, R8, RZ, PT ;  /* 0x000000ff0800720c */ /* 0x000fe20003f46270 */
[----:B------:R-:W-:Y:S01]  /*b670*/  IMAD.HI.U32 R8, R2, R10, RZ ;  /* 0x0000000a02087227 */ /* 0x000fe200078e00ff */
[----:B------:R-:W-:-:S03]  /*b680*/  IABS R237, R7 ;  /* 0x0000000700ed7213 */ /* 0x000fc60000000000 */
[--C-:B------:R-:W-:Y:S01]  /*b690*/  @!P5 IMAD.IADD R234, R234, 0x1, -R5.reuse ;  /* 0x00000001eaead824 */ /* 0x100fe200078e0a05 */
[----:B------:R-:W-:Y:S01]  /*b6a0*/  ISETP.GE.AND P5, PT, R239, RZ, PT ;  /* 0x000000ffef00720c */ /* 0x000fe20003fa6270 */
[----:B------:R-:W-:Y:S01]  /*b6b0*/  IMAD.MOV R8, RZ, RZ, -R8 ;  /* 0x000000ffff087224 */ /* 0x000fe200078e0a08 */
[----:B------:R-:W-:Y:S01]  /*b6c0*/  IABS R239, R239 ;  /* 0x000000ef00ef7213 */ /* 0x000fe20000000000 */
[----:B------:R-:W-:Y:S01]  /*b6d0*/  @!P1 IMAD.IADD R233, R233, 0x1, -R5 ;  /* 0x00000001e9e99824 */ /* 0x000fe200078e0a05 */
[----:B------:R-:W-:Y:S01]  /*b6e0*/  ISETP.GT.U32.AND P6, PT, R5, R234, PT ;  /* 0x000000ea0500720c */ /* 0x000fe20003fc4070 */
[----:B------:R-:W-:Y:S01]  /*b6f0*/  @!P0 IMAD.MOV R230, RZ, RZ, -R230 ;  /* 0x000000ffffe68224 */ /* 0x000fe200078e0ae6 */
[----:B------:R-:W-:Y:S01]  /*b700*/  ISETP.GE.AND P0, PT, R9, RZ, PT ;  /* 0x000000ff0900720c */ /* 0x000fe20003f06270 */
[----:B------:R-:W-:Y:S01]  /*b710*/  @!P4 IMAD.MOV R233, RZ, RZ, -R233 ;  /* 0x000000ffffe9c224 */ /* 0x000fe200078e0ae9 */
[----:B------:R-:W-:Y:S01]  /*b720*/  ISETP.GT.U32.AND P4, PT, R5, R235, PT ;  /* 0x000000eb0500720c */ /* 0x000fe20003f84070 */
[----:B------:R-:W-:Y:S01]  /*b730*/  IMAD.HI.U32 R9, R2, R236, RZ ;  /* 0x000000ec02097227 */ /* 0x000fe200078e00ff */
[----:B------:R-:W-:-:S02]  /*b740*/  ISETP.GE.AND P1, PT, R238, RZ, PT ;  /* 0x000000ffee00720c */ /* 0x000fc40003f26270 */
[----:B------:R-:W-:Y:S01]  /*b750*/  IABS R238, R238 ;  /* 0x000000ee00ee7213 */ /* 0x000fe20000000000 */
[C---:B------:R-:W-:Y:S02]  /*b760*/  IMAD R10, R5.reuse, R8, R10 ;  /* 0x00000008050a7224 */ /* 0x040fe400078e020a */
[----:B------:R-:W-:Y:S02]  /*b770*/  IMAD.MOV R9, RZ, RZ, -R9 ;  /* 0x000000ffff097224 */ /* 0x000fe400078e0a09 */
[--C-:B------:R-:W-:Y:S02]  /*b780*/  @!P6 IMAD.IADD R234, R234, 0x1, -R5.reuse ;  /* 0x00000001eaeae824 */ /* 0x100fe400078e0a05 */
[----:B------:R-:W-:Y:S02]  /*b790*/  IMAD R236, R5, R9, R236 ;  /* 0x0000000905ec7224 */ /* 0x000fe400078e02ec */
[----:B------:R-:W-:Y:S02]  /*b7a0*/  @!P4 IMAD.IADD R235, R235, 0x1, -R5 ;  /* 0x00000001ebebc824 */ /* 0x000fe400078e0a05 */
[----:B------:R-:W-:Y:S01]  /*b7b0*/  @!P3 IMAD.MOV R234, RZ, RZ, -R234 ;  /* 0x000000ffffeab224 */ /* 0x000fe200078e0aea */
[C---:B------:R-:W-:Y:S01]  /*b7c0*/  ISETP.GT.U32.AND P3, PT, R5.reuse, R10, PT ;  /* 0x0000000a0500720c */ /* 0x040fe20003f64070 */
[----:B------:R-:W-:Y:S01]  /*b7d0*/  IMAD.HI.U32 R8, R2, R237, RZ ;  /* 0x000000ed02087227 */ /* 0x000fe200078e00ff */
[----:B------:R-:W-:-:S02]  /*b7e0*/  ISETP.GT.U32.AND P4, PT, R5, R235, PT ;  /* 0x000000eb0500720c */ /* 0x000fc40003f84070 */
[----:B------:R-:W-:Y:S01]  /*b7f0*/  ISETP.GT.U32.AND P6, PT, R5, R236, PT ;  /* 0x000000ec0500720c */ /* 0x000fe20003fc4070 */
[----:B------:R-:W-:Y:S02]  /*b800*/  IMAD.MOV R8, RZ, RZ, -R8 ;  /* 0x000000ffff087224 */ /* 0x000fe400078e0a08 */
[----:B------:R-:W-:-:S04]  /*b810*/  IMAD.HI.U32 R9, R2, R238, RZ ;  /* 0x000000ee02097227 */ /* 0x000fc800078e00ff */
[----:B------:R-:W-:Y:S02]  /*b820*/  IMAD R237, R5, R8, R237 ;  /* 0x0000000805ed7224 */ /* 0x000fe400078e02ed */
[--C-:B------:R-:W-:Y:S02]  /*b830*/  @!P3 IMAD.IADD R10, R10, 0x1, -R5.reuse ;  /* 0x000000010a0ab824 */ /* 0x100fe400078e0a05 */
[----:B------:R-:W-:Y:S01]  /*b840*/  @!P4 IMAD.IADD R235, R235, 0x1, -R5 ;  /* 0x00000001ebebc824 */ /* 0x000fe200078e0a05 */
[C---:B------:R-:W-:Y:S01]  /*b850*/  ISETP.GT.U32.AND P4, PT, R5.reuse, R237, PT ;  /* 0x000000ed0500720c */ /* 0x040fe20003f84070 */
[----:B------:R-:W-:Y:S01]  /*b860*/  IMAD.HI.U32 R242, R2, R239, RZ ;  /* 0x000000ef02f27227 */ /* 0x000fe200078e00ff */
[----:B------:R-:W-:-:S03]  /*b870*/  ISETP.GT.U32.AND P3, PT, R5, R10, PT ;  /* 0x0000000a0500720c */ /* 0x000fc60003f64070 */
[----:B------:R-:W-:Y:S02]  /*b880*/  @!P6 IMAD.IADD R236, R236, 0x1, -R5 ;  /* 0x00000001ecece824 */ /* 0x000fe400078e0a05 */
[----:B------:R-:W-:Y:S02]  /*b890*/  IMAD.MOV R8, RZ, RZ, -R9 ;  /* 0x000000ffff087224 */ /* 0x000fe400078e0a09 */
[----:B------:R-:W-:Y:S01]  /*b8a0*/  IMAD.MOV R9, RZ, RZ, -R242 ;  /* 0x000000ffff097224 */ /* 0x000fe200078e0af2 */
[C---:B------:R-:W-:Y:S01]  /*b8b0*/  ISETP.GT.U32.AND P6, PT, R5.reuse, R236, PT ;  /* 0x000000ec0500720c */ /* 0x040fe20003fc4070 */
[----:B------:R-:W-:Y:S01]  /*b8c0*/  IMAD.MOV R242, RZ, RZ, -R244 ;  /* 0x000000fffff27224 */ /* 0x000fe200078e0af4 */
[----:B------:R-:W-:Y:S01]  /*b8d0*/  IABS R244, R16 ;  /* 0x0000001000f47213 */ /* 0x000fe20000000000 */
[----:B------:R-:W-:Y:S02]  /*b8e0*/  IMAD R239, R5, R9, R239 ;  /* 0x0000000905ef7224 */ /* 0x000fe400078e02ef */
[----:B------:R-:W-:-:S02]  /*b8f0*/  @!P4 IMAD.IADD R237, R237, 0x1, -R5 ;  /* 0x00000001ededc824 */ /* 0x000fc400078e0a05 */
[----:B------:R-:W-:Y:S01]  /*b900*/  @!P3 IMAD.IADD R10, R10, 0x1, -R5 ;  /* 0x000000010a0ab824 */ /* 0x000fe200078e0a05 */
[C---:B------:R-:W-:Y:S01]  /*b910*/  ISETP.GT.U32.AND P3, PT, R5.reuse, R239, PT ;  /* 0x000000ef0500720c */ /* 0x040fe20003f64070 */
[C---:B------:R-:W-:Y:S01]  /*b920*/  IMAD R238, R5.reuse, R8, R238 ;  /* 0x0000000805ee7224 */ /* 0x040fe200078e02ee */
[C---:B------:R-:W-:Y:S01]  /*b930*/  ISETP.GT.U32.AND P4, PT, R5.reuse, R237, PT ;  /* 0x000000ed0500720c */ /* 0x040fe20003f84070 */
[C---:B------:R-:W-:Y:S01]  /*b940*/  IMAD R240, R5.reuse, R242, R240 ;  /* 0x000000f205f07224 */ /* 0x040fe200078e02f0 */
[----:B------:R-:W-:Y:S01]  /*b950*/  IABS R242, R6 ;  /* 0x0000000600f27213 */ /* 0x000fe20000000000 */
[----:B------:R-:W-:Y:S01]  /*b960*/  IMAD.MOV R8, RZ, RZ, -R243 ;  /* 0x000000ffff087224 */ /* 0x000fe200078e0af3 */
[----:B------:R-:W-:Y:S01]  /*b970*/  IABS R243, R3 ;  /* 0x0000000300f37213 */ /* 0x000fe20000000000 */
[----:B------:R-:W-:Y:S01]  /*b980*/  @!P6 IMAD.IADD R236, R236, 0x1, -R5 ;  /* 0x00000001ecece824 */ /* 0x000fe200078e0a05 */
[C---:B------:R-:W-:Y:S01]  /*b990*/  ISETP.GT.U32.AND P6, PT, R5.reuse, R238, PT ;  /* 0x000000ee0500720c */ /* 0x040fe20003fc4070 */
[----:B------:R-:W-:-:S02]  /*b9a0*/  IMAD R241, R5, R8, R241 ;  /* 0x0000000805f17224 */ /* 0x000fc400078e02f1 */
[----:B------:R-:W-:-:S04]  /*b9b0*/  IMAD.HI.U32 R8, R2, R242, RZ ;  /* 0x000000f202087227 */ /* 0x000fc800078e00ff */
[----:B------:R-:W-:Y:S02]  /*b9c0*/  @!P3 IMAD.IADD R239, R239, 0x1, -R5 ;  /* 0x00000001efefb824 */ /* 0x000fe400078e0a05 */
[----:B-1----:R-:W-:-:S04]  /*b9d0*/  IMAD.HI.U32 R247, R2, R243, RZ ;  /* 0x000000f302f77227 */ /* 0x002fc800078e00ff */
[----:B------:R-:W-:Y:S02]  /*b9e0*/  IMAD.MOV R8, RZ, RZ, -R8 ;  /* 0x000000ffff087224 */ /* 0x000fe400078e0a08 */
[----:B------:R-:W-:Y:S01]  /*b9f0*/  @!P4 IMAD.IADD R237, R237, 0x1, -R5 ;  /* 0x00000001ededc824 */ /* 0x000fe200078e0a05 */
[C---:B------:R-:W-:Y:S01]  /*ba00*/  ISETP.GT.U32.AND P4, PT, R5.reuse, R240, PT ;  /* 0x000000f00500720c */ /* 0x040fe20003f84070 */
[----:B------:R-:W-:Y:S01]  /*ba10*/  @!P0 IMAD.MOV R235, RZ, RZ, -R235 ;  /* 0x000000ffffeb8224 */ /* 0x000fe200078e0aeb */
[C---:B------:R-:W-:Y:S01]  /*ba20*/  ISETP.GT.U32.AND P0, PT, R5.reuse, R239, PT ;  /* 0x000000ef0500720c */ /* 0x040fe20003f04070 */
[----:B------:R-:W-:Y:S02]  /*ba30*/  IMAD.MOV R247, RZ, RZ, -R247 ;  /* 0x000000fffff77224 */ /* 0x000fe400078e0af7 */
[----:B------:R-:W-:Y:S02]  /*ba40*/  IMAD R242, R5, R8, R242 ;  /* 0x0000000805f27224 */ /* 0x000fe400078e02f2 */
[----:B------:R-:W-:-:S03]  /*ba50*/  IMAD.HI.U32 R9, R2, R244, RZ ;  /* 0x000000f402097227 */ /* 0x000fc600078e00ff */
[----:B------:R-:W-:Y:S01]  /*ba60*/  ISETP.GT.U32.AND P3, PT, R5, R242, PT ;  /* 0x000000f20500720c */ /* 0x000fe20003f64070 */
[----:B------:R-:W-:-:S04]  /*ba70*/  IMAD.HI.U32 R8, R2, R246, RZ ;  /* 0x000000f602087227 */ /* 0x000fc800078e00ff */
[----:B------:R-:W-:Y:S02]  /*ba80*/  @!P6 IMAD.IADD R238, R238, 0x1, -R5 ;  /* 0x00000001eeeee824 */ /* 0x000fe400078e0a05 */
[C---:B------:R-:W-:Y:S01]  /*ba90*/  IMAD R243, R5.reuse, R247, R243 ;  /* 0x000000f705f37224 */ /* 0x040fe200078e02f3 */
[----:B------:R-:W-:Y:S01]  /*baa0*/  IABS R247, R14 ;  /* 0x0000000e00f77213 */ /* 0x000fe20000000000 */
[----:B------:R-:W-:Y:S01]  /*bab0*/  IMAD.MOV R9, RZ, RZ, -R9 ;  /* 0x000000ffff097224 */ /* 0x000fe200078e0a09 */
[C---:B------:R-:W-:Y:S01]  /*bac0*/  ISETP.GT.U32.AND P6, PT, R5.reuse, R238, PT ;  /* 0x000000ee0500720c */ /* 0x040fe20003fc4070 */
[----:B------:R-:W-:Y:S02]  /*bad0*/  IMAD.MOV R8, RZ, RZ, -R8 ;  /* 0x000000ffff087224 */ /* 0x000fe400078e0a08 */
[C---:B------:R-:W-:Y:S02]  /*bae0*/  IMAD R244, R5.reuse, R9, R244 ;  /* 0x0000000905f47224 */ /* 0x040fe400078e02f4 */
[----:B------:R-:W-:-:S02]  /*baf0*/  IMAD R246, R5, R8, R246 ;  /* 0x0000000805f67224 */ /* 0x000fc400078e02f6 */
[----:B------:R-:W-:-:S04]  /*bb00*/  IMAD.HI.U32 R8, R2, R247, RZ ;  /* 0x000000f702087227 */ /* 0x000fc800078e00ff */
[--C-:B------:R-:W-:Y:S01]  /*bb10*/  @!P4 IMAD.IADD R240, R240, 0x1, -R5.reuse ;  /* 0x00000001f0f0c824 */ /* 0x100fe200078e0a05 */
[----:B------:R-:W-:Y:S01]  /*bb20*/  ISETP.GE.AND P4, PT, R7, RZ, PT ;  /* 0x000000ff0700720c */ /* 0x000fe20003f86270 */
[----:B------:R-:W-:Y:S01]  /*bb30*/  @!P0 IMAD.IADD R239, R239, 0x1, -R5 ;  /* 0x00000001efef8824 */ /* 0x000fe200078e0a05 */
[----:B------:R-:W-:Y:S01]  /*bb40*/  ISETP.GT.U32.AND P0, PT, R5, R244, PT ;  /* 0x000000f40500720c */ /* 0x000fe20003f04070 */
[----:B------:R-:W-:Y:S02]  /*bb50*/  IMAD.MOV R8, RZ, RZ, -R8 ;  /* 0x000000ffff087224 */ /* 0x000fe400078e0a08 */
[----:B------:R-:W-:-:S04]  /*bb60*/  IMAD.HI.U32 R9, R2, R248, RZ ;  /* 0x000000f802097227 */ /* 0x000fc800078e00ff */
[C---:B------:R-:W-:Y:S02]  /*bb70*/  IMAD R247, R5.reuse, R8, R247 ;  /* 0x0000000805f77224 */ /* 0x040fe400078e02f7 */
[----:B------:R-:W-:Y:S02]  /*bb80*/  IMAD.MOV R8, RZ, RZ, -R9 ;  /* 0x000000ffff087224 */ /* 0x000fe400078e0a09 */
[--C-:B------:R-:W-:Y:S01]  /*bb90*/  @!P6 IMAD.IADD R238, R238, 0x1, -R5.reuse ;  /* 0x00000001eeeee824 */ /* 0x100fe200078e0a05 */
[C---:B------:R-:W-:Y:S01]  /*bba0*/  ISETP.GT.U32.AND P6, PT, R5.reuse, R241, PT ;  /* 0x000000f10500720c */ /* 0x040fe20003fc4070 */
[----:B------:R-:W-:Y:S02]  /*bbb0*/  @!P3 IMAD.IADD R242, R242, 0x1, -R5 ;  /* 0x00000001f2f2b824 */ /* 0x000fe400078e0a05 */
[C---:B------:R-:W-:Y:S02]  /*bbc0*/  IMAD R248, R5.reuse, R8, R248 ;  /* 0x0000000805f87224 */ /* 0x040fe400078e02f8 */
[----:B------:R-:W-:Y:S01]  /*bbd0*/  @!P4 IMAD.MOV R237, RZ, RZ, -R237 ;  /* 0x000000ffffedc224 */ /* 0x000fe200078e0aed */
[C---:B------:R-:W-:Y:S01]  /*bbe0*/  ISETP.GT.U32.AND P4, PT, R5.reuse, R242, PT ;  /* 0x000000f20500720c */ /* 0x040fe20003f84070 */
[----:B------:R-:W-:Y:S01]  /*bbf0*/  @!P0 IMAD.IADD R244, R244, 0x1, -R5 ;  /* 0x00000001f4f48824 */ /* 0x000fe200078e0a05 */
[----:B------:R-:W-:Y:S01]  /*bc00*/  ISETP.GT.U32.AND P0, PT, R5, R248, PT ;  /* 0x000000f80500720c */ /* 0x000fe20003f04070 */
[----:B------:R-:W-:-:S04]  /*bc10*/  IMAD.HI.U32 R9, R2, R249, RZ ;  /* 0x000000f902097227 */ /* 0x000fc800078e00ff */
[----:B------:R-:W-:Y:S01]  /*bc20*/  @!P2 IMAD.MOV R236, RZ, RZ, -R236 ;  /* 0x000000ffffeca224 */ /* 0x000fe200078e0aec */
[----:B------:R-:W-:Y:S01]  /*bc30*/  ISETP.GT.U32.AND P2, PT, R5, R240, PT ;  /* 0x000000f00500720c */ /* 0x000fe20003f44070 */
[----:B------:R-:W-:Y:S02]  /*bc40*/  IMAD.MOV R8, RZ, RZ, -R9 ;  /* 0x000000ffff087224 */ /* 0x000fe400078e0a09 */
[----:B------:R-:W-:Y:S01]  /*bc50*/  @!P6 IMAD.IADD R241, R241, 0x1, -R5 ;  /* 0x00000001f1f1e824 */ /* 0x000fe200078e0a05 */
[C---:B------:R-:W-:Y:S01]  /*bc60*/  ISETP.GT.U32.AND P6, PT, R5.reuse, R243, PT ;  /* 0x000000f30500720c */ /* 0x040fe20003fc4070 */
[C---:B------:R-:W-:Y:S02]  /*bc70*/  IMAD R249, R5.reuse, R8, R249 ;  /* 0x0000000805f97224 */ /* 0x040fe400078e02f9 */
[--C-:B------:R-:W-:Y:S01]  /*bc80*/  @!P4 IMAD.IADD R242, R242, 0x1, -R5.reuse ;  /* 0x00000001f2f2c824 */ /* 0x100fe200078e0a05 */
[----:B------:R-:W-:Y:S01]  /*bc90*/  ISETP.GT.U32.AND P3, PT, R5, R241, PT ;  /* 0x000000f10500720c */ /* 0x000fe20003f64070 */
[----:B------:R-:W-:Y:S01]  /*bca0*/  @!P0 IMAD.IADD R248, R248, 0x1, -R5 ;  /* 0x00000001f8f88824 */ /* 0x000fe200078e0a05 */
[----:B------:R-:W-:Y:S01]  /*bcb0*/  ISETP.GE.AND P4, PT, R251, RZ, PT ;  /* 0x000000fffb00720c */ /* 0x000fe20003f86270 */
[----:B------:R-:W-:Y:S01]  /*bcc0*/  IMAD.HI.U32 R251, R2, R250, RZ ;  /* 0x000000fa02fb7227 */ /* 0x000fe200078e00ff */
[----:B------:R-:W-:-:S03]  /*bcd0*/  ISETP.GT.U32.AND P0, PT, R5, R249, PT ;  /* 0x000000f90500720c */ /* 0x000fc60003f04070 */
[----:B------:R-:W-:Y:S01]  /*bce0*/  @!P2 IMAD.IADD R240, R240, 0x1, -R5 ;  /* 0x00000001f0f0a824 */ /* 0x000fe200078e0a05 */
[----:B------:R-:W-:Y:S01]  /*bcf0*/  ISETP.GT.U32.AND P2, PT, R5, R246, PT ;  /* 0x000000f60500720c */ /* 0x000fe20003f44070 */
[----:B------:R-:W-:Y:S01]  /*bd00*/  IMAD.MOV R9, RZ, RZ, -R251 ;  /* 0x000000ffff097224 */ /* 0x000fe200078e0afb */
[----:B------:R-:W-:Y:S01]  /*bd10*/  IABS R251, R11 ;  /* 0x0000000b00fb7213 */ /* 0x000fe20000000000 */
[--C-:B------:R-:W-:Y:S02]  /*bd20*/  @!P6 IMAD.IADD R243, R243, 0x1, -R5.reuse ;  /* 0x00000001f3f3e824 */ /* 0x100fe400078e0a05 */
[----:B------:R-:W-:Y:S02]  /*bd30*/  IMAD R250, R5, R9, R250 ;  /* 0x0000000905fa7224 */ /* 0x000fe400078e02fa */
[--C-:B------:R-:W-:Y:S01]  /*bd40*/  @!P3 IMAD.IADD R241, R241, 0x1, -R5.reuse ;  /* 0x00000001f1f1b824 */ /* 0x100fe200078e0a05 */
[----:B------:R-:W-:Y:S01]  /*bd50*/  ISETP.GT.U32.AND P3, PT, R5, R247, PT ;  /* 0x000000f70500720c */ /* 0x000fe20003f64070 */
[----:B------:R-:W-:Y:S01]  /*bd60*/  @!P0 IMAD.IADD R249, R249, 0x1, -R5 ;  /* 0x00000001f9f98824 */ /* 0x000fe200078e0a05 */
[C---:B------:R-:W-:Y:S01]  /*bd70*/  ISETP.GT.U32.AND P6, PT, R5.reuse, R243, PT ;  /* 0x000000f30500720c */ /* 0x040fe20003fc4070 */
[----:B---3--:R-:W-:Y:S01]  /*bd80*/  IMAD.HI.U32 R21, R2, R251, RZ ;  /* 0x000000fb02157227 */ /* 0x008fe200078e00ff */
[----:B------:R-:W-:-:S03]  /*bd90*/  ISETP.GT.U32.AND P0, PT, R5, R250, PT ;  /* 0x000000fa0500720c */ /* 0x000fc60003f04070 */
[----:B------:R-:W-:Y:S01]  /*bda0*/  @!P2 IMAD.IADD R246, R246, 0x1, -R5 ;  /* 0x00000001f6f6a824 */ /* 0x000fe200078e0a05 */
[----:B------:R-:W-:Y:S01]  /*bdb0*/  ISETP.GE.AND P2, PT, R6, RZ, PT ;  /* 0x000000ff0600720c */ /* 0x000fe20003f46270 */
[----:B------:R-:W-:Y:S01]  /*bdc0*/  IMAD.MOV R21, RZ, RZ, -R21 ;  /* 0x000000ffff157224 */ /* 0x000fe200078e0a15 */
[----:B------:R-:W-:-:S03]  /*bdd0*/  LOP3.LUT R6, R7, 0x8, RZ, 0xfc, !PT ;  /* 0x0000000807067812 */ /* 0x000fc600078efcff */
[--C-:B------:R-:W-:Y:S01]  /*bde0*/  @!P3 IMAD.IADD R247, R247, 0x1, -R5.reuse ;  /* 0x00000001f7f7b824 */ /* 0x100fe200078e0a05 */
[----:B------:R-:W-:Y:S01]  /*bdf0*/  IABS R9, R6 ;  /* 0x0000000600097213 */ /* 0x000fe20000000000 */
[--C-:B------:R-:W-:Y:S01]  /*be00*/  @!P6 IMAD.IADD R243, R243, 0x1, -R5.reuse ;  /* 0x00000001f3f3e824 */ /* 0x100fe200078e0a05 */
[----:B------:R-:W-:Y:S01]  /*be10*/  ISETP.GE.AND P3, PT, R3, RZ, PT ;  /* 0x000000ff0300720c */ /* 0x000fe20003f66270 */
[----:B------:R-:W-:Y:S01]  /*be20*/  @!P0 IMAD.IADD R250, R250, 0x1, -R5 ;  /* 0x00000001fafa8824 */ /* 0x000fe200078e0a05 */
[----:B------:R-:W-:Y:S01]  /*be30*/  ISETP.GE.AND P6, PT, R4, RZ, PT ;  /* 0x000000ff0400720c */ /* 0x000fe20003fc6270 */
[C---:B------:R-:W-:Y:S01]  /*be40*/  IMAD.HI.U32 R20, R2.reuse, R9, RZ ;  /* 0x0000000902147227 */ /* 0x040fe200078e00ff */
[----:B------:R-:W-:Y:S02]  /*be50*/  LOP3.LUT R4, R7, 0x6, RZ, 0xfc, !PT ;  /* 0x0000000607047812 */ /* 0x000fe400078efcff */
[----:B------:R-:W-:Y:S01]  /*be60*/  ISETP.GT.U32.AND P0, PT, R5, R244, PT ;  /* 0x000000f40500720c */ /* 0x000fe20003f04070 */
[----:B------:R-:W-:Y:S01]  /*be70*/  IMAD.MOV R20, RZ, RZ, -R20 ;  /* 0x000000ffff147224 */ /* 0x000fe200078e0a14 */
[----:B------:R-:W-:Y:S01]  /*be80*/  LOP3.LUT R3, R7, 0x2, RZ, 0xfc, !PT ;  /* 0x0000000207037812 */ /* 0x000fe200078efcff */
[C---:B------:R-:W-:Y:S01]  /*be90*/  IMAD R251, R5.reuse, R21, R251 ;  /* 0x0000001505fb7224 */ /* 0x040fe200078e02fb */
[----:B------:R-:W-:Y:S01]  /*bea0*/  IABS R8, R4 ;  /* 0x0000000400087213 */ /* 0x000fe20000000000 */
[----:B------:R-:W-:Y:S01]  /*beb0*/  @!P1 IMAD.MOV R238, RZ, RZ, -R238 ;  /* 0x000000ffffee9224 */ /* 0x000fe200078e0aee */
[----:B------:R-:W-:Y:S01]  /*bec0*/  IABS R7, R0 ;  /* 0x0000000000077213 */ /* 0x000fe20000000000 */
[----:B------:R-:W-:Y:S01]  /*bed0*/  @!P5 IMAD.MOV R239, RZ, RZ, -R239 ;  /* 0x000000ffffefd224 */ /* 0x000fe200078e0aef */
[----:B------:R-:W-:Y:S01]  /*bee0*/  IABS R17, R3 ;  /* 0x0000000300117213 */ /* 0x000fe20000000000 */
[C---:B------:R-:W-:Y:S01]  /*bef0*/  IMAD.HI.U32 R19, R2.reuse, R8, RZ ;  /* 0x0000000802137227 */ /* 0x040fe200078e00ff */
[C---:B------:R-:W-:Y:S01]  /*bf00*/  ISETP.GT.U32.AND P1, PT, R5.reuse, R246, PT ;  /* 0x000000f60500720c */ /* 0x040fe20003f24070 */
[----:B------:R-:W2:Y:S01]  /*bf10*/  LDL.LU R21, [R1+0x114c] ;  /* 0x00114c0001157983 */ /* 0x000ea20000300800 */
[----:B------:R-:W-:Y:S01]  /*bf20*/  ISETP.GT.U32.AND P5, PT, R5, R248, PT ;  /* 0x000000f80500720c */ /* 0x000fe20003fa4070 */
[----:B------:R-:W-:-:S04]  /*bf30*/  IMAD.HI.U32 R18, R2, R7, RZ ;  /* 0x0000000702127227 */ /* 0x000fc800078e00ff */
[C---:B------:R-:W-:Y:S02]  /*bf40*/  IMAD R9, R5.reuse, R20, R9 ;  /* 0x0000001405097224 */ /* 0x040fe400078e0209 */
[----:B------:R-:W-:Y:S01]  /*bf50*/  @!P4 IMAD.MOV R240, RZ, RZ, -R240 ;  /* 0x000000fffff0c224 */ /* 0x000fe200078e0af0 */
[C---:B------:R-:W-:Y:S01]  /*bf60*/  ISETP.GT.U32.AND P4, PT, R5.reuse, R247, PT ;  /* 0x000000f70500720c */ /* 0x040fe20003f84070 */
[----:B------:R-:W-:Y:S01]  /*bf70*/  @!P2 IMAD.MOV R242, RZ, RZ, -R242 ;  /* 0x000000fffff2a224 */ /* 0x000fe200078e0af2 */
[C---:B------:R-:W-:Y:S01]  /*bf80*/  ISETP.GT.U32.AND P2, PT, R5.reuse, R249, PT ;  /* 0x000000f90500720c */ /* 0x040fe20003f44070 */
[----:B------:R-:W-:Y:S01]  /*bf90*/  IMAD.HI.U32 R2, R2, R17, RZ ;  /* 0x0000001102027227 */ /* 0x000fe200078e00ff */
[----:B------:R-:W3:Y:S03]  /*bfa0*/  LDL.LU R20, [R1+0x1148] ;  /* 0x0011480001147983 */ /* 0x000ee60000300800 */
[----:B------:R-:W-:Y:S01]  /*bfb0*/  @!P3 IMAD.MOV R243, RZ, RZ, -R243 ;  /* 0x000000fffff3b224 */ /* 0x000fe200078e0af3 */
[----:B------:R-:W-:Y:S01]  /*bfc0*/  ISETP.GT.U32.AND P3, PT, R5, R251, PT ;  /* 0x000000fb0500720c */ /* 0x000fe20003f64070 */
[----:B------:R-:W-:-:S02]  /*bfd0*/  IMAD.MOV R19, RZ, RZ, -R19 ;  /* 0x000000ffff137224 */ /* 0x000fc400078e0a13 */
[----:B------:R-:W-:Y:S01]  /*bfe0*/  @!P0 IMAD.IADD R244, R244, 0x1, -R5 ;  /* 0x00000001f4f48824 */ /* 0x000fe200078e0a05 */
[C---:B------:R-:W-:Y:S01]  /*bff0*/  ISETP.GT.U32.AND P0, PT, R5.reuse, R9, PT ;  /* 0x000000090500720c */ /* 0x040fe20003f04070 */
[----:B------:R-:W-:Y:S02]  /*c000*/  IMAD.MOV R2, RZ, RZ, -R2 ;  /* 0x000000ffff027224 */ /* 0x000fe400078e0a02 */
[----:B------:R-:W-:Y:S02]  /*c010*/  IMAD.MOV R18, RZ, RZ, -R18 ;  /* 0x000000ffff127224 */ /* 0x000fe400078e0a12 */
[C---:B------:R-:W-:Y:S02]  /*c020*/  IMAD R8, R5.reuse, R19, R8 ;  /* 0x0000001305087224 */ /* 0x040fe400078e0208 */
[C---:B------:R-:W-:Y:S01]  /*c030*/  IMAD R2, R5.reuse, R2, R17 ;  /* 0x0000000205027224 */ /* 0x040fe200078e0211 */
[----:B------:R-:W4:Y:S01]  /*c040*/  LDL.LU R19, [R1+0x1144] ;  /* 0x0011440001137983 */ /* 0x000f220000300800 */
[----:B------:R-:W-:-:S02]  /*c050*/  IMAD R7, R5, R18, R7 ;  /* 0x0000001205077224 */ /* 0x000fc400078e0207 */
[----:B------:R-:W-:Y:S01]  /*c060*/  @!P6 IMAD.MOV R241, RZ, RZ, -R241 ;  /* 0x000000fffff1e224 */ /* 0x000fe200078e0af1 */
[C---:B------:R-:W-:Y:S01]  /*c070*/  ISETP.GT.U32.AND P6, PT, R5.reuse, R250, PT ;  /* 0x000000fa0500720c */ /* 0x040fe20003fc4070 */
[--C-:B------:R-:W-:Y:S01]  /*c080*/  @!P1 IMAD.IADD R246, R246, 0x1, -R5.reuse ;  /* 0x00000001f6f69824 */ /* 0x100fe200078e0a05 */
[C---:B------:R-:W-:Y:S01]  /*c090*/  ISETP.GT.U32.AND P1, PT, R5.reuse, R8, PT ;  /* 0x000000080500720c */ /* 0x040fe20003f24070 */
[--C-:B------:R-:W-:Y:S01]  /*c0a0*/  @!P5 IMAD.IADD R248, R248, 0x1, -R5.reuse ;  /* 0x00000001f8f8d824 */ /* 0x100fe200078e0a05 */
[----:B------:R-:W-:Y:S01]  /*c0b0*/  ISETP.GT.U32.AND P5, PT, R5, R2, PT ;  /* 0x000000020500720c */ /* 0x000fe20003fa4070 */
[--C-:B------:R-:W-:Y:S01]  /*c0c0*/  @!P4 IMAD.IADD R247, R247, 0x1, -R5.reuse ;  /* 0x00000001f7f7c824 */ /* 0x100fe200078e0a05 */
[----:B------:R-:W-:Y:S01]  /*c0d0*/  ISETP.GT.U32.AND P4, PT, R5, R7, PT ;  /* 0x000000070500720c */ /* 0x000fe20003f84070 */
[--C-:B------:R-:W-:Y:S01]  /*c0e0*/  @!P2 IMAD.IADD R249, R249, 0x1, -R5.reuse ;  /* 0x00000001f9f9a824 */ /* 0x100fe200078e0a05 */
[----:B------:R-:W-:Y:S01]  /*c0f0*/  ISETP.GE.AND P2, PT, R16, RZ, PT ;  /* 0x000000ff1000720c */ /* 0x000fe20003f46270 */
[--C-:B------:R-:W-:Y:S01]  /*c100*/  @!P3 IMAD.IADD R251, R251, 0x1, -R5.reuse ;  /* 0x00000001fbfbb824 */ /* 0x100fe200078e0a05 */
[----:B------:R-:W-:Y:S01]  /*c110*/  ISETP.GE.AND P3, PT, R14, RZ, PT ;  /* 0x000000ff0e00720c */ /* 0x000fe20003f66270 */
[--C-:B------:R-:W-:Y:S01]  /*c120*/  @!P0 IMAD.IADD R9, R9, 0x1, -R5.reuse ;  /* 0x0000000109098824 */ /* 0x100fe200078e0a05 */
[----:B------:R-:W-:Y:S01]  /*c130*/  ISETP.GE.AND P0, PT, R13, RZ, PT ;  /* 0x000000ff0d00720c */ /* 0x000fe20003f06270 */
[--C-:B------:R-:W-:Y:S01]  /*c140*/  @!P6 IMAD.IADD R250, R250, 0x1, -R5.reuse ;  /* 0x00000001fafae824 */ /* 0x100fe200078e0a05 */
[----:B------:R-:W-:Y:S01]  /*c150*/  ISETP.GE.AND P6, PT, R15, RZ, PT ;  /* 0x000000ff0f00720c */ /* 0x000fe20003fc6270 */
[--C-:B------:R-:W-:Y:S01]  /*c160*/  @!P1 IMAD.IADD R8, R8, 0x1, -R5.reuse ;  /* 0x0000000108089824 */ /* 0x100fe200078e0a05 */
[----:B------:R-:W2:Y:S01]  /*c170*/  LDL.LU R18, [R1+0x1140] ;  /* 0x0011400001127983 */ /* 0x000ea20000300800 */
[--C-:B------:R-:W-:Y:S01]  /*c180*/  @!P5 IMAD.IADD R2, R2, 0x1, -R5.reuse ;  /* 0x000000010202d824 */ /* 0x100fe200078e0a05 */
[----:B------:R-:W-:Y:S01]  /*c190*/  ISETP.GT.U32.AND P5, PT, R5, R9, PT ;  /* 0x000000090500720c */ /* 0x000fe20003fa4070 */
[----:B------:R-:W-:-:S02]  /*c1a0*/  @!P4 IMAD.IADD R7, R7, 0x1, -R5 ;  /* 0x000000010707c824 */ /* 0x000fc400078e0a05 */
[----:B------:R-:W-:Y:S01]  /*c1b0*/  @!P2 IMAD.MOV R244, RZ, RZ, -R244 ;  /* 0x000000fffff4a224 */ /* 0x000fe200078e0af4 */
[C---:B------:R-:W-:Y:S01]  /*c1c0*/  ISETP.GT.U32.AND P2, PT, R5.reuse, R251, PT ;  /* 0x000000fb0500720c */ /* 0x040fe20003f44070 */
[----:B------:R-:W-:Y:S01]  /*c1d0*/  @!P3 IMAD.MOV R247, RZ, RZ, -R247 ;  /* 0x000000fffff7b224 */ /* 0x000fe200078e0af7 */
[----:B------:R-:W-:Y:S01]  /*c1e0*/  ISETP.GE.AND P4, PT, R252, RZ, PT ;  /* 0x000000fffc00720c */ /* 0x000fe20003f86270 */
[----:B------:R-:W-:Y:S01]  /*c1f0*/  @!P0 IMAD.MOV R248, RZ, RZ, -R248 ;  /* 0x000000fffff88224 */ /* 0x000fe200078e0af8 */
[C---:B------:R-:W-:Y:S01]  /*c200*/  ISETP.GT.U32.AND P3, PT, R5.reuse, R8, PT ;  /* 0x000000080500720c */ /* 0x040fe20003f64070 */
[----:B------:R-:W3:Y:S01]  /*c210*/  LDL.LU R17, [R1+0x113c] ;  /* 0x00113c0001117983 */ /* 0x000ee20000300800 */
[----:B------:R-:W-:-:S03]  /*c220*/  ISETP.GT.U32.AND P0, PT, R5, R7, PT ;  /* 0x000000070500720c */ /* 0x000fc60003f04070 */
[----:B------:R-:W4:Y:S01]  /*c230*/  LDL.LU R16, [R1+0x1138] ;  /* 0x0011380001107983 */ /* 0x000f220000300800 */
[----:B------:R-:W-:Y:S01]  /*c240*/  ISETP.GE.AND P1, PT, R12, RZ, PT ;  /* 0x000000ff0c00720c */ /* 0x000fe20003f26270 */
[----:B------:R-:W-:Y:S02]  /*c250*/  @!P6 IMAD.MOV R246, RZ, RZ, -R246 ;  /* 0x000000fffff6e224 */ /* 0x000fe400078e0af6 */
[----:B------:R-:W2:Y:S01]  /*c260*/  LDL.LU R15, [R1+0x1134] ;  /* 0x00113400010f7983 */ /* 0x000ea20000300800 */
[----:B------:R-:W-:-:S03]  /*c270*/  ISETP.GE.AND P6, PT, R11, RZ, PT ;  /* 0x000000ff0b00720c */ /* 0x000fc60003fc6270 */
[----:B------:R-:W3:Y:S01]  /*c280*/  LDL.LU R14, [R1+0x1130] ;  /* 0x00113000010e7983 */ /* 0x000ee20000300800 */
[----:B------:R-:W-:-:S03]  /*c290*/  @!P5 IMAD.IADD R9, R9, 0x1, -R5 ;  /* 0x000000010909d824 */ /* 0x000fc600078e0a05 */
[----:B------:R-:W4:Y:S01]  /*c2a0*/  LDL.LU R13, [R1+0x112c] ;  /* 0x00112c00010d7983 */ /* 0x000f220000300800 */
[--C-:B------:R-:W-:Y:S01]  /*c2b0*/  @!P2 IMAD.IADD R251, R251, 0x1, -R5.reuse ;  /* 0x00000001fbfba824 */ /* 0x100fe200078e0a05 */
[----:B------:R-:W-:Y:S02]  /*c2c0*/  ISETP.GE.AND P5, PT, R0, RZ, PT ;  /* 0x000000ff0000720c */ /* 0x000fe40003fa6270 */
[----:B------:R-:W2:Y:S01]  /*c2d0*/  LDL.LU R12, [R1+0x24] ;  /* 0x00002400010c7983 */ /* 0x000ea20000300800 */
[----:B------:R-:W-:Y:S01]  /*c2e0*/  @!P4 IMAD.MOV R250, RZ, RZ, -R250 ;  /* 0x000000fffffac224 */ /* 0x000fe200078e0afa */
[----:B------:R-:W-:Y:S02]  /*c2f0*/  ISETP.GE.AND P2, PT, R4, RZ, PT ;  /* 0x000000ff0400720c */ /* 0x000fe40003f46270 */
[----:B------:R-:W3:Y:S01]  /*c300*/  LDL.LU R11, [R1+0x20] ;  /* 0x00002000010b7983 */ /* 0x000ee20000300800 */
[----:B------:R-:W-:Y:S01]  /*c310*/  ISETP.GE.AND P4, PT, R6, RZ, PT ;  /* 0x000000ff0600720c */ /* 0x000fe20003f86270 */
[----:B------:R-:W-:-:S02]  /*c320*/  @!P3 IMAD.IADD R8, R8, 0x1, -R5 ;  /* 0x000000010808b824 */ /* 0x000fc400078e0a05 */
[----:B------:R-:W4:Y:S01]  /*c330*/  LDL.LU R252, [R1+0x1c] ;  /* 0x00001c0001fc7983 */ /* 0x000f220000300800 */
[----:B------:R-:W-:-:S03]  /*c340*/  ISETP.GE.AND P3, PT, R3, RZ, PT ;  /* 0x000000ff0300720c */ /* 0x000fc60003f66270 */
[----:B------:R-:W4:Y:S01]  /*c350*/  LDL.LU R0, [R1+0x18] ;  /* 0x0000180001007983 */ /* 0x000f220000300800 */
[----:B------:R-:W-:-:S03]  /*c360*/  @!P0 IMAD.IADD R7, R7, 0x1, -R5 ;  /* 0x0000000107078824 */ /* 0x000fc600078e0a05 */
[----:B------:R-:W4:Y:S01]  /*c370*/  LDL.LU R4, [R1+0x14] ;  /* 0x0000140001047983 */ /* 0x000f220000300800 */
[----:B------:R-:W-:-:S03]  /*c380*/  ISETP.GE.AND P0, PT, R245, RZ, PT ;  /* 0x000000fff500720c */ /* 0x000fc60003f06270 */
[----:B------:R-:W4:Y:S04]  /*c390*/  LDL.LU R6, [R1+0x10] ;  /* 0x0000100001067983 */ /* 0x000f280000300800 */
[----:B------:R-:W2:Y:S04]  /*c3a0*/  LDL.LU R3, [R1+0x1128] ;  /* 0x0011280001037983 */ /* 0x000ea80000300800 */
[----:B------:R-:W3:Y:S01]  /*c3b0*/  LDL.LU R245, [R1+0x1124] ;  /* 0x0011240001f57983 */ /* 0x000ee20000300800 */
[----:B------:R-:W-:Y:S01]  /*c3c0*/  @!P1 IMAD.MOV R249, RZ, RZ, -R249 ;  /* 0x000000fffff99224 */ /* 0x000fe200078e0af9 */
[----:B------:R-:W-:Y:S01]  /*c3d0*/  ISETP.GT.U32.AND P1, PT, R5, R2, PT ;  /* 0x000000020500720c */ /* 0x000fe20003f24070 */
[----:B------:R-:W-:-:S12]  /*c3e0*/  @!P6 IMAD.MOV R251, RZ, RZ, -R251 ;  /* 0x000000fffffbe224 */ /* 0x000fd800078e0afb */
[----:B------:R-:W-:Y:S02]  /*c3f0*/  @!P1 IMAD.IADD R2, R2, 0x1, -R5 ;  /* 0x0000000102029824 */ /* 0x000fe400078e0a05 */
[----:B--2---:R-:W-:Y:S01]  /*c400*/  IMAD R3, R3, UR8, RZ ;  /* 0x0000000803037c24 */ /* 0x004fe2000f8e02ff */
[----:B---3--:R-:W-:Y:S02]  /*c410*/  ISETP.NE.AND P1, PT, R245, RZ, PT ;  /* 0x000000fff500720c */ /* 0x008fe40003f25270 */
[----:B------:R-:W-:Y:S02]  /*c420*/  LOP3.LUT R245, RZ, R245, RZ, 0x33, !PT ;  /* 0x000000f5fff57212 */ /* 0x000fe400078e33ff */
[----:B------:R-:W-:Y:S01]  /*c430*/  LEA R5, P6, R3, UR4, 0x1 ;  /* 0x0000000403057c11 */ /* 0x000fe2000f8c08ff */
[----:B------:R-:W-:Y:S01]  /*c440*/  @!P3 IMAD.MOV R2, RZ, RZ, -R2 ;  /* 0x000000ffff02b224 */ /* 0x000fe200078e0a02 */
[C---:B------:R-:W-:Y:S01]  /*c450*/  SEL R12, R245.reuse, R12, !P1 ;  /* 0x0000000cf50c7207 */ /* 0x040fe20004800000 */
[----:B------:R-:W-:Y:S01]  /*c460*/  ULDC UR4, c[0x0][0x234] ;  /* 0x00008d0000047ab9 */ /* 0x000fe20000000800 */
[C---:B------:R-:W-:Y:S01]  /*c470*/  SEL R11, R245.reuse, R11, !P1 ;  /* 0x0000000bf50b7207 */ /* 0x040fe20004800000 */
[----:B------:R0:W-:Y:S01]  /*c480*/  STL [R1+0x10f4], R5 ;  /* 0x0010f40501007387 */ /* 0x0001e20000100800 */
[----:B----4-:R-:W-:-:S02]  /*c490*/  SEL R252, R245, R252, !P1 ;  /* 0x000000fcf5fc7207 */ /* 0x010fc40004800000 */
[C---:B------:R-:W-:Y:S02]  /*c4a0*/  SEL R0, R245.reuse, R0, !P1 ;  /* 0x00000000f5007207 */ /* 0x040fe40004800000 */
[C---:B------:R-:W-:Y:S01]  /*c4b0*/  SEL R4, R245.reuse, R4, !P1 ;  /* 0x00000004f5047207 */ /* 0x040fe20004800000 */
[----:B0-----:R-:W2:Y:S04]  /*c4c0*/  LDL.LU R5, [R1+0xc] ;  /* 0x00000c0001057983 */ /* 0x001ea80000300800 */
[----:B------:R0:W-:Y:S01]  /*c4d0*/  STL [R1+0xd8], R12 ;  /* 0x0000d80c01007387 */ /* 0x0001e20000100800 */
[----:B------:R-:W-:-:S03]  /*c4e0*/  SEL R6, R245, R6, !P1 ;  /* 0x00000006f5067207 */ /* 0x000fc60004800000 */
[----:B0-----:R-:W3:Y:S04]  /*c4f0*/  LDL.LU R12, [R1+0x1120] ;  /* 0x00112000010c7983 */ /* 0x001ee80000300800 */
[----:B------:R0:W-:Y:S04]  /*c500*/  STL [R1+0xd4], R11 ;  /* 0x0000d40b01007387 */ /* 0x0001e80000100800 */
[----:B0-----:R-:W4:Y:S04]  /*c510*/  LDL.LU R11, [R1+0x111c] ;  /* 0x00111c00010b7983 */ /* 0x001f280000300800 */
[----:B------:R0:W-:Y:S04]  /*c520*/  STL [R1+0xd0], R252 ;  /* 0x0000d0fc01007387 */ /* 0x0001e80000100800 */
[----:B0-----:R-:W3:Y:S04]  /*c530*/  LDL.LU R252, [R1+0x1118] ;  /* 0x0011180001fc7983 */ /* 0x001ee80000300800 */
[----:B------:R0:W-:Y:S04]  /*c540*/  STL [R1+0xcc], R0 ;  /* 0x0000cc0001007387 */ /* 0x0001e80000100800 */
[----:B0-----:R-:W4:Y:S04]  /*c550*/  LDL.LU R0, [R1+0x1114] ;  /* 0x0011140001007983 */ /* 0x001f280000300800 */
[----:B------:R0:W-:Y:S04]  /*c560*/  STL [R1+0xc8], R4 ;  /* 0x0000c80401007387 */ /* 0x0001e80000100800 */
[----:B0-----:R-:W3:Y:S04]  /*c570*/  LDL.LU R4, [R1+0x1110] ;  /* 0x0011100001047983 */ /* 0x001ee80000300800 */
[----:B------:R0:W-:Y:S04]  /*c580*/  STL [R1+0xc4], R6 ;  /* 0x0000c40601007387 */ /* 0x0001e80000100800 */
[----:B0-----:R-:W3:Y:S01]  /*c590*/  LDL.LU R6, [R1+0x110c] ;  /* 0x00110c0001067983 */ /* 0x001ee20000300800 */
[----:B--2---:R-:W-:-:S05]  /*c5a0*/  SEL R5, R245, R5, !P1 ;  /* 0x00000005f5057207 */ /* 0x004fca0004800000 */
[----:B------:R0:W-:Y:S01]  /*c5b0*/  STL [R1+0xc0], R5 ;  /* 0x0000c00501007387 */ /* 0x0001e20000100800 */
[C---:B----4-:R-:W-:Y:S02]  /*c5c0*/  SEL R0, R245.reuse, R0, !P1 ;  /* 0x00000000f5007207 */ /* 0x050fe40004800000 */
[C---:B---3--:R-:W-:Y:S02]  /*c5d0*/  SEL R4, R245.reuse, R4, !P1 ;  /* 0x00000004f5047207 */ /* 0x048fe40004800000 */
[C---:B0-----:R-:W-:Y:S02]  /*c5e0*/  SEL R5, R245.reuse, R6, !P1 ;  /* 0x00000006f5057207 */ /* 0x041fe40004800000 */
[----:B------:R-:W2:Y:S04]  /*c5f0*/  LDL.LU R6, [R1+0x1108] ;  /* 0x0011080001067983 */ /* 0x000ea80000300800 */
[----:B------:R0:W-:Y:S04]  /*c600*/  STL [R1+0xbc], R5 ;  /* 0x0000bc0501007387 */ /* 0x0001e80000100800 */
[----:B------:R1:W-:Y:S01]  /*c610*/  STL [R1+0xb8], R4 ;  /* 0x0000b80401007387 */ /* 0x0003e20000100800 */
[----:B0-----:R-:W-:-:S03]  /*c620*/  SEL R5, R245, R252, !P1 ;  /* 0x000000fcf5057207 */ /* 0x001fc60004800000 */
[----:B------:R0:W-:Y:S01]  /*c630*/  STL [R1+0xb4], R0 ;  /* 0x0000b40001007387 */ /* 0x0001e20000100800 */
[----:B-1----:R-:W-:-:S03]  /*c640*/  SEL R4, R245, R11, !P1 ;  /* 0x0000000bf5047207 */ /* 0x002fc60004800000 */
        /* <DEDUP_REMOVED lines=77> */
[C---:B------:R-:W-:Y:S02]  /*cb20*/  SEL R31, R245.reuse, R49, !P1 ;  /* 0x00000031f51f7207 */ /* 0x040fe40004800000 */
[C---:B0-----:R-:W-:Y:S01]  /*cb30*/  SEL R4, R245.reuse, R80, !P1 ;  /* 0x00000050f5047207 */ /* 0x041fe20004800000 */
[----:B------:R0:W-:Y:S01]  /*cb40*/  STL [R1+0x20], R5 ;  /* 0x0000200501007387 */ /* 0x0001e20000100800 */
[----:B-1----:R-:W-:-:S03]  /*cb50*/  SEL R0, R245, R81, !P1 ;  /* 0x00000051f5007207 */ /* 0x002fc60004800000 */
[----:B------:R-:W3:Y:S01]  /*cb60*/  LDL.LU R49, [R1+0xd8] ;  /* 0x0000d80001317983 */ /* 0x000ee20000300800 */
[----:B------:R-:W-:-:S03]  /*cb70*/  SEL R32, R245, R48, !P1 ;  /* 0x00000030f5207207 */ /* 0x000fc60004800000 */
[----:B------:R-:W-:Y:S01]  /*cb80*/  STL [R1+0x18], R4 ;  /* 0x0000180401007387 */ /* 0x000fe20000100800 */
[----:B------:R-:W-:-:S03]  /*cb90*/  SEL R33, R245, R47, !P1 ;  /* 0x0000002ff5217207 */ /* 0x000fc60004800000 */
[----:B------:R-:W4:Y:S01]  /*cba0*/  LDL.LU R48, [R1+0xd4] ;  /* 0x0000d40001307983 */ /* 0x000f220000300800 */
[----:B------:R-:W-:-:S03]  /*cbb0*/  SEL R34, R245, R46, !P1 ;  /* 0x0000002ef5227207 */ /* 0x000fc60004800000 */
[----:B------:R1:W-:Y:S01]  /*cbc0*/  STL [R1+0x14], R0 ;  /* 0x0000140001007387 */ /* 0x0003e20000100800 */
[----:B------:R-:W-:-:S03]  /*cbd0*/  SEL R35, R245, R45, !P1 ;  /* 0x0000002df5237207 */ /* 0x000fc60004800000 */
[----:B------:R-:W4:Y:S01]  /*cbe0*/  LDL.LU R47, [R1+0xd0] ;  /* 0x0000d000012f7983 */ /* 0x000f220000300800 */
[----:B------:R-:W-:-:S03]  /*cbf0*/  SEL R36, R245, R44, !P1 ;  /* 0x0000002cf5247207 */ /* 0x000fc60004800000 */
[----:B------:R-:W4:Y:S01]  /*cc00*/  LDL.LU R46, [R1+0xcc] ;  /* 0x0000cc00012e7983 */ /* 0x000f220000300800 */
[----:B------:R-:W-:-:S03]  /*cc10*/  SEL R37, R245, R43, !P1 ;  /* 0x0000002bf5257207 */ /* 0x000fc60004800000 */
[----:B------:R-:W4:Y:S01]  /*cc20*/  LDL.LU R45, [R1+0xc8] ;  /* 0x0000c800012d7983 */ /* 0x000f220000300800 */
[----:B------:R-:W-:-:S03]  /*cc30*/  SEL R38, R245, R42, !P1 ;  /* 0x0000002af5267207 */ /* 0x000fc60004800000 */
[----:B------:R-:W4:Y:S01]  /*cc40*/  LDL.LU R44, [R1+0xc4] ;  /* 0x0000c400012c7983 */ /* 0x000f220000300800 */
[----:B------:R-:W-:-:S03]  /*cc50*/  SEL R39, R245, R41, !P1 ;  /* 0x00000029f5277207 */ /* 0x000fc60004800000 */
[----:B------:R-:W4:Y:S04]  /*cc60*/  LDL.LU R43, [R1+0xc0] ;  /* 0x0000c000012b7983 */ /* 0x000f280000300800 */
[----:B------:R-:W4:Y:S04]  /*cc70*/  LDL.LU R42, [R1+0xbc] ;  /* 0x0000bc00012a7983 */ /* 0x000f280000300800 */
[----:B------:R-:W4:Y:S01]  /*cc80*/  LDL.LU R41, [R1+0xb8] ;  /* 0x0000b80001297983 */ /* 0x000f220000300800 */
[C---:B0-----:R-:W-:Y:S02]  /*cc90*/  SEL R5, R245.reuse, R82, !P1 ;  /* 0x00000052f5057207 */ /* 0x041fe40004800000 */
[----:B-1----:R-:W-:-:S02]  /*cca0*/  SEL R0, R245, R83, !P1 ;  /* 0x00000053f5007207 */ /* 0x002fc40004800000 */
[C---:B------:R-:W-:Y:S02]  /*ccb0*/  SEL R4, R245.reuse, R84, !P1 ;  /* 0x00000054f5047207 */ /* 0x040fe40004800000 */
[C---:B------:R-:W-:Y:S02]  /*ccc0*/  SEL R252, R245.reuse, R85, !P1 ;  /* 0x00000055f5fc7207 */ /* 0x040fe40004800000 */
[----:B------:R-:W-:Y:S01]  /*ccd0*/  SEL R84, R245, R2, !P1 ;  /* 0x00000002f5547207 */ /* 0x000fe20004800000 */
[----:B------:R-:W-:Y:S01]  /*cce0*/  STL [R1+0x10f8], R5 ;  /* 0x0010f80501007387 */ /* 0x000fe20000100800 */
[----:B------:R-:W-:Y:S01]  /*ccf0*/  LEA.HI.X.SX32 R2, R3, UR5, 0x1, P6 ;  /* 0x0000000503027c11 */ /* 0x000fe2000b0f0eff */
[----:B------:R-:W-:Y:S02]  /*cd00*/  ULDC UR5, c[0x0][0x240] ;  /* 0x0000900000057ab9 */ /* 0x000fe40000000800 */
[----:B------:R-:W-:Y:S04]  /*cd10*/  STL [R1+0x10fc], R0 ;  /* 0x0010fc0001007387 */ /* 0x000fe80000100800 */
[----:B------:R-:W-:Y:S01]  /*cd20*/  STL [R1+0x1100], R4 ;  /* 0x0011000401007387 */ /* 0x000fe20000100800 */
[----:B--2---:R-:W-:-:S03]  /*cd30*/  IMAD R3, R6, UR4, RZ ;  /* 0x0000000406037c24 */ /* 0x004fc6000f8e02ff */
[----:B------:R0:W-:Y:S01]  /*cd40*/  STL [R1+0x1104], R252 ;  /* 0x001104fc01007387 */ /* 0x0001e20000100800 */
[----:B------:R-:W-:-:S03]  /*cd50*/  SEL R11, R245, R69, !P1 ;  /* 0x00000045f50b7207 */ /* 0x000fc60004800000 */
[----:B------:R-:W-:Y:S01]  /*cd60*/  STL [R1+0x10f0], R2 ;  /* 0x0010f00201007387 */ /* 0x000fe20000100800 */
[----:B------:R-:W-:-:S03]  /*cd70*/  SEL R12, R245, R68, !P1 ;  /* 0x00000044f50c7207 */ /* 0x000fc60004800000 */
[----:B------:R1:W-:Y:S01]  /*cd80*/  STL [R1+0x10ec], R3 ;  /* 0x0010ec0301007387 */ /* 0x0003e20000100800 */
[----:B------:R-:W-:-:S03]  /*cd90*/  SEL R13, R245, R67, !P1 ;  /* 0x00000043f50d7207 */ /* 0x000fc60004800000 */
[----:B------:R-:W2:Y:S01]  /*cda0*/  LDL.LU R71, [R1+0xb4] ;  /* 0x0000b40001477983 */ /* 0x000ea20000300800 */
        /* <DEDUP_REMOVED lines=33> */
[----:B------:R-:W2:Y:S04]  /*cfc0*/  LDL.LU R54, [R1+0x70] ;  /* 0x0000700001367983 */ /* 0x000ea80000300800 */
[----:B------:R-:W2:Y:S04]  /*cfd0*/  LDL.LU R53, [R1+0x6c] ;  /* 0x00006c0001357983 */ /* 0x000ea80000300800 */
[----:B------:R-:W2:Y:S04]  /*cfe0*/  LDL.LU R52, [R1+0x68] ;  /* 0x0000680001347983 */ /* 0x000ea80000300800 */
[----:B------:R-:W2:Y:S01]  /*cff0*/  LDL.LU R51, [R1+0x64] ;  /* 0x0000640001337983 */ /* 0x000ea20000300800 */
[----:B------:R-:W-:-:S03]  /*d000*/  @!P4 IMAD.MOV R9, RZ, RZ, -R9 ;  /* 0x000000ffff09c224 */ /* 0x000fc600078e0a09 */
[----:B------:R-:W2:Y:S01]  /*d010*/  LDL.LU R50, [R1+0x60] ;  /* 0x0000600001327983 */ /* 0x000ea20000300800 */
[----:B------:R-:W-:Y:S02]  /*d020*/  @!P2 IMAD.MOV R8, RZ, RZ, -R8 ;  /* 0x000000ffff08a224 */ /* 0x000fe400078e0a08 */
[----:B------:R-:W-:Y:S02]  /*d030*/  @!P5 IMAD.MOV R7, RZ, RZ, -R7 ;  /* 0x000000ffff07d224 */ /* 0x000fe400078e0a07 */
[----:B------:R-:W-:Y:S01]  /*d040*/  @!P0 IMAD.MOV R10, RZ, RZ, -R10 ;  /* 0x000000ffff0a8224 */ /* 0x000fe200078e0a0a */
[C---:B------:R-:W-:Y:S02]  /*d050*/  SEL R40, R245.reuse, R40, !P1 ;  /* 0x00000028f5287207 */ /* 0x040fe40004800000 */
[C---:B------:R-:W-:Y:S02]  /*d060*/  SEL R86, R245.reuse, R86, !P1 ;  /* 0x00000056f5567207 */ /* 0x040fe40004800000 */
[----:B------:R-:W-:-:S02]  /*d070*/  SEL R87, R245, R87, !P1 ;  /* 0x00000057f5577207 */ /* 0x000fc40004800000 */
[C---:B------:R-:W-:Y:S02]  /*d080*/  SEL R88, R245.reuse, R88, !P1 ;  /* 0x00000058f5587207 */ /* 0x040fe40004800000 */
[C---:B------:R-:W-:Y:S02]  /*d090*/  SEL R89, R245.reuse, R89, !P1 ;  /* 0x00000059f5597207 */ /* 0x040fe40004800000 */
[C---:B------:R-:W-:Y:S02]  /*d0a0*/  SEL R90, R245.reuse, R90, !P1 ;  /* 0x0000005af55a7207 */ /* 0x040fe40004800000 */
        /* <DEDUP_REMOVED lines=58> */
[----:B------:R-:W-:Y:S01]  /*d450*/  SEL R149, R245, R149, !P1 ;  /* 0x00000095f5957207 */ /* 0x000fe20004800000 */
[----:B---3--:R-:W-:Y:S02]  /*d460*/  IMAD R80, R49, UR5, RZ ;  /* 0x0000000531507c24 */ /* 0x008fe4000f8e02ff */
[----:B------:R-:W3:Y:S01]  /*d470*/  LDL.LU R49, [R1+0x5c] ;  /* 0x00005c0001317983 */ /* 0x000ee20000300800 */
[----:B----4-:R-:W-:-:S03]  /*d480*/  IMAD R79, R48, UR5, RZ ;  /* 0x00000005304f7c24 */ /* 0x010fc6000f8e02ff */
[----:B------:R-:W4:Y:S01]  /*d490*/  LDL.LU R48, [R1+0x58] ;  /* 0x0000580001307983 */ /* 0x000f220000300800 */
[----:B------:R-:W-:-:S03]  /*d4a0*/  IMAD R78, R47, UR5, RZ ;  /* 0x000000052f4e7c24 */ /* 0x000fc6000f8e02ff */
[----:B------:R-:W4:Y:S01]  /*d4b0*/  LDL.LU R47, [R1+0x54] ;  /* 0x00005400012f7983 */ /* 0x000f220000300800 */
[----:B------:R-:W-:-:S03]  /*d4c0*/  IMAD R77, R46, UR5, RZ ;  /* 0x000000052e4d7c24 */ /* 0x000fc6000f8e02ff */
[----:B------:R-:W4:Y:S01]  /*d4d0*/  LDL.LU R46, [R1+0x50] ;  /* 0x00005000012e7983 */ /* 0x000f220000300800 */
[----:B------:R-:W-:-:S03]  /*d4e0*/  IMAD R76, R45, UR5, RZ ;  /* 0x000000052d4c7c24 */ /* 0x000fc6000f8e02ff */
[----:B------:R-:W4:Y:S01]  /*d4f0*/  LDL.LU R45, [R1+0x4c] ;  /* 0x00004c00012d7983 */ /* 0x000f220000300800 */
[----:B------:R-:W-:-:S03]  /*d500*/  IMAD R75, R44, UR5, RZ ;  /* 0x000000052c4b7c24 */ /* 0x000fc6000f8e02ff */
[----:B------:R-:W4:Y:S01]  /*d510*/  LDL.LU R44, [R1+0x48] ;  /* 0x00004800012c7983 */ /* 0x000f220000300800 */
[----:B------:R-:W-:Y:S01]  /*d520*/  IMAD R74, R43, UR5, RZ ;  /* 0x000000052b4a7c24 */ /* 0x000fe2000f8e02ff */
[C---:B------:R-:W-:Y:S02]  /*d530*/  SEL R150, R245.reuse, R150, !P1 ;  /* 0x00000096f5967207 */ /* 0x040fe40004800000 */
[----:B------:R-:W4:Y:S01]  /*d540*/  LDL.LU R43, [R1+0x44] ;  /* 0x00004400012b7983 */ /* 0x000f220000300800 */
[C---:B------:R-:W-:Y:S01]  /*d550*/  SEL R151, R245.reuse, R151, !P1 ;  /* 0x00000097f5977207 */ /* 0x040fe20004800000 */
[----:B------:R-:W-:Y:S01]  /*d560*/  IMAD R73, R42, UR5, RZ ;  /* 0x000000052a497c24 */ /* 0x000fe2000f8e02ff */
[C---:B------:R-:W-:Y:S01]  /*d570*/  SEL R152, R245.reuse, R152, !P1 ;  /* 0x00000098f5987207 */ /* 0x040fe20004800000 */
[----:B------:R-:W4:Y:S01]  /*d580*/  LDL.LU R42, [R1+0x40] ;  /* 0x00004000012a7983 */ /* 0x000f220000300800 */
[----:B------:R-:W-:Y:S01]  /*d590*/  SEL R153, R245, R153, !P1 ;  /* 0x00000099f5997207 */ /* 0x000fe20004800000 */
[----:B------:R-:W-:Y:S01]  /*d5a0*/  IMAD R72, R41, UR5, RZ ;  /* 0x0000000529487c24 */ /* 0x000fe2000f8e02ff */
[C---:B------:R-:W-:Y:S01]  /*d5b0*/  SEL R154, R245.reuse, R154, !P1 ;  /* 0x0000009af59a7207 */ /* 0x040fe20004800000 */
[----:B------:R-:W4:Y:S01]  /*d5c0*/  LDL.LU R41, [R1+0x3c] ;  /* 0x00003c0001297983 */ /* 0x000f220000300800 */
        /* <DEDUP_REMOVED lines=99> */
[----:B------:R-:W-:Y:S02]  /*dc00*/  SEL R245, R245, R10, !P1 ;  /* 0x0000000af5f57207 */ /* 0x000fe40004800000 */
[----:B------:R-:W4:Y:S04]  /*dc10*/  LDL.LU R10, [R1+0x38] ;  /* 0x00003800010a7983 */ /* 0x000f280000300800 */
[----:B------:R-:W4:Y:S04]  /*dc20*/  LDL.LU R9, [R1+0x34] ;  /* 0x0000340001097983 */ /* 0x000f280000300800 */
[----:B------:R-:W4:Y:S04]  /*dc30*/  LDL.LU R8, [R1+0x30] ;  /* 0x0000300001087983 */ /* 0x000f280000300800 */
[----:B------:R-:W4:Y:S04]  /*dc40*/  LDL.LU R7, [R1+0x2c] ;  /* 0x00002c0001077983 */ /* 0x000f280000300800 */
[----:B------:R-:W4:Y:S04]  /*dc50*/  LDL.LU R6, [R1+0x28] ;  /* 0x0000280001067983 */ /* 0x000f280000300800 */
[----:B------:R-:W4:Y:S04]  /*dc60*/  LDL.LU R85, [R1+0x24] ;  /* 0x0000240001557983 */ /* 0x000f280000300800 */
[----:B0-----:R-:W2:Y:S04]  /*dc70*/  LDL.LU R252, [R1+0x4] ;  /* 0x0000040001fc7983 */ /* 0x001ea80000300800 */
[----:B------:R-:W3:Y:S04]  /*dc80*/  LDL.LU R4, [R1+0x10] ;  /* 0x0000100001047983 */ /* 0x000ee80000300800 */
[----:B------:R-:W4:Y:S04]  /*dc90*/  LDL.LU R0, [R1+0x1c] ;  /* 0x00001c0001007983 */ /* 0x000f280000300800 */
[----:B------:R-:W4:Y:S04]  /*dca0*/  LDL.LU R5, [R1+0x20] ;  /* 0x0000200001057983 */ /* 0x000f280000300800 */
[----:B-1----:R-:W4:Y:S04]  /*dcb0*/  LDL.LU R3, [R1+0x18] ;  /* 0x0000180001037983 */ /* 0x002f280000300800 */
[----:B------:R-:W4:Y:S01]  /*dcc0*/  LDL.LU R2, [R1+0x14] ;  /* 0x0000140001027983 */ /* 0x000f220000300800 */
[----:B--2---:R-:W-:-:S02]  /*dcd0*/  IMAD R252, R252, UR5, RZ ;  /* 0x00000005fcfc7c24 */ /* 0x004fc4000f8e02ff */
[----:B---3--:R-:W-:-:S03]  /*dce0*/  IMAD R4, R4, UR5, RZ ;  /* 0x0000000504047c24 */ /* 0x008fc6000f8e02ff */
[----:B------:R0:W-:Y:S01]  /*dcf0*/  STL [R1+0x4], R252 ;  /* 0x000004fc01007387 */ /* 0x0001e20000100800 */
[----:B----4-:R-:W-:Y:S02]  /*dd00*/  IMAD R0, R0, UR5, RZ ;  /* 0x0000000500007c24 */ /* 0x010fe4000f8e02ff */
[----:B------:R-:W-:Y:S01]  /*dd10*/  IMAD R5, R5, UR5, RZ ;  /* 0x0000000505057c24 */ /* 0x000fe2000f8e02ff */
[----:B0-----:R-:W2:Y:S04]  /*dd20*/  LDL.LU R252, [R1+0x1104] ;  /* 0x0011040001fc7983 */ /* 0x001ea80000300800 */
[----:B------:R0:W-:Y:S04]  /*dd30*/  STL [R1+0x10], R4 ;  /* 0x0000100401007387 */ /* 0x0001e80000100800 */
[----:B0-----:R-:W3:Y:S04]  /*dd40*/  LDL.LU R4, [R1+0x1100] ;  /* 0x0011000001047983 */ /* 0x001ee80000300800 */
[----:B------:R0:W-:Y:S04]  /*dd50*/  STL [R1+0x1c], R0 ;  /* 0x00001c0001007387 */ /* 0x0001e80000100800 */
[----:B0-----:R-:W4:Y:S04]  /*dd60*/  LDL.LU R0, [R1+0x10fc] ;  /* 0x0010fc0001007983 */ /* 0x001f280000300800 */
[----:B------:R0:W-:Y:S04]  /*dd70*/  STL [R1+0x20], R5 ;  /* 0x0000200501007387 */ /* 0x0001e80000100800 */
[----:B0-----:R-:W2:Y:S01]  /*dd80*/  LDL.LU R5, [R1+0x10f8] ;  /* 0x0010f80001057983 */ /* 0x001ea20000300800 */
[----:B------:R-:W-:-:S05]  /*dd90*/  IMAD R3, R3, UR5, RZ ;  /* 0x0000000503037c24 */ /* 0x000fca000f8e02ff */
[----:B------:R2:W-:Y:S02]  /*dda0*/  STL [R1+0x18], R3 ;  /* 0x0000180301007387 */ /* 0x0005e40000100800 */
[----:B--2---:R-:W-:Y:S02]  /*ddb0*/  IMAD R3, R5, UR5, RZ ;  /* 0x0000000505037c24 */ /* 0x004fe4000f8e02ff */
[----:B------:R-:W2:Y:S01]  /*ddc0*/  LDL.LU R5, [R1+0x10f4] ;  /* 0x0010f40001057983 */ /* 0x000ea20000300800 */
[----:B------:R-:W-:-:S05]  /*ddd0*/  IMAD R2, R2, UR5, RZ ;  /* 0x0000000502027c24 */ /* 0x000fca000f8e02ff */
[----:B------:R2:W-:Y:S02]  /*dde0*/  STL [R1+0x14], R2 ;  /* 0x0000140201007387 */ /* 0x0005e40000100800 */
[----:B--2---:R-:W-:-:S05]  /*ddf0*/  LEA R2, P5, R80, R5, 0x1 ;  /* 0x0000000550027211 */ /* 0x004fca00078a08ff */
[----:B------:R0:W-:Y:S02]  /*de00*/  STL [R1+0x6bc], R2 ;  /* 0x0006bc0201007387 */ /* 0x0001e40000100800 */
[----:B0-----:R-:W-:-:S05]  /*de10*/  LEA R2, P3, R79, R5, 0x1 ;  /* 0x000000054f027211 */ /* 0x001fca00078608ff */
        /* <DEDUP_REMOVED lines=10> */
[----:B------:R0:W-:Y:S04]  /*dec0*/  STL [R1+0x6ec], R2 ;  /* 0x0006ec0201007387 */ /* 0x0001e80000100800 */
[----:B0-----:R-:W2:Y:S01]  /*ded0*/  LDL.LU R2, [R1+0x10f0] ;  /* 0x0010f00001027983 */ /* 0x001ea20000300800 */
[----:B------:R-:W-:Y:S02]  /*dee0*/  IMAD R71, R71, UR5, RZ ;  /* 0x0000000547477c24 */ /* 0x000fe4000f8e02ff */
[----:B------:R-:W-:Y:S02]  /*def0*/  IMAD R70, R70, UR5, RZ ;  /* 0x0000000546467c24 */ /* 0x000fe4000f8e02ff */
[----:B------:R-:W-:Y:S02]  /*df00*/  IMAD R69, R69, UR5, RZ ;  /* 0x0000000545457c24 */ /* 0x000fe4000f8e02ff */
[----:B------:R-:W-:-:S02]  /*df10*/  IMAD R68, R68, UR5, RZ ;  /* 0x0000000544447c24 */ /* 0x000fc4000f8e02ff */
[----:B------:R-:W-:Y:S02]  /*df20*/  IMAD R67, R67, UR5, RZ ;  /* 0x0000000543437c24 */ /* 0x000fe4000f8e02ff */
[----:B------:R-:W-:Y:S02]  /*df30*/  IMAD R66, R66, UR5, RZ ;  /* 0x0000000542427c24 */ /* 0x000fe4000f8e02ff */
        /* <DEDUP_REMOVED lines=50> */
[----:B------:R-:W-:Y:S01]  /*e260*/  IMAD R15, R15, UR5, RZ ;  /* 0x000000050f0f7c24 */ /* 0x000fe2000f8e02ff */
[-C--:B--2---:R-:W-:Y:S02]  /*e270*/  LEA.HI.X.SX32 R80, R80, R2.reuse, 0x1, P5 ;  /* 0x0000000250507211 */ /* 0x084fe400028f0eff */
[----:B------:R-:W-:-:S03]  /*e280*/  LEA.HI.X.SX32 R79, R79, R2, 0x1, P3 ;  /* 0x000000024f4f7211 */ /* 0x000fc600018f0eff */
[----:B------:R0:W-:Y:S01]  /*e290*/  STL [R1+0x6b8], R80 ;  /* 0x0006b85001007387 */ /* 0x0001e20000100800 */
[----:B------:R-:W-:Y:S02]  /*e2a0*/  LEA.HI.X.SX32 R77, R77, R2, 0x1, P1 ;  /* 0x000000024d4d7211 */ /* 0x000fe400008f0eff */
[----:B0-----:R-:W-:-:S05]  /*e2b0*/  LEA R80, P5, R73, R5, 0x1 ;  /* 0x0000000549507211 */ /* 0x001fca00078a08ff */
[----:B------:R0:W-:Y:S04]  /*e2c0*/  STL [R1+0x6f4], R80 ;  /* 0x0006f45001007387 */ /* 0x0001e80000100800 */
[----:B------:R1:W-:Y:S01]  /*e2d0*/  STL [R1+0x6c0], R79 ;  /* 0x0006c04f01007387 */ /* 0x0003e20000100800 */
[-C--:B0-----:R-:W-:Y:S02]  /*e2e0*/  LEA R80, P3, R72, R5.reuse, 0x1 ;  /* 0x0000000548507211 */ /* 0x081fe400078608ff */
[----:B-1----:R-:W-:Y:S02]  /*e2f0*/  LEA.HI.X.SX32 R79, R78, R2, 0x1, P2 ;  /* 0x000000024e4f7211 */ /* 0x002fe400010f0eff */
[-C--:B------:R-:W-:Y:S01]  /*e300*/  LEA R78, P2, R71, R5.reuse, 0x1 ;  /* 0x00000005474e7211 */ /* 0x080fe200078408ff */
[----:B------:R-:W-:Y:S04]  /*e310*/  STL [R1+0x6fc], R80 ;  /* 0x0006fc5001007387 */ /* 0x000fe80000100800 */
[----:B------:R0:W-:Y:S04]  /*e320*/  STL [R1+0x6c8], R79 ;  /* 0x0006c84f01007387 */ /* 0x0001e80000100800 */
[----:B------:R1:W-:Y:S04]  /*e330*/  STL [R1+0x704], R78 ;  /* 0x0007044e01007387 */ /* 0x0003e80000100800 */
[----:B------:R2:W-:Y:S01]  /*e340*/  STL [R1+0x6d0], R77 ;  /* 0x0006d04d01007387 */ /* 0x0005e20000100800 */
[----:B0-----:R-:W-:-:S02]  /*e350*/  LEA R79, P1, R70, R5, 0x1 ;  /* 0x00000005464f7211 */ /* 0x001fc400078208ff */
[-C--:B-1----:R-:W-:Y:S02]  /*e360*/  LEA.HI.X.SX32 R78, R76, R2.reuse, 0x1, P0 ;  /* 0x000000024c4e7211 */ /* 0x082fe400000f0eff */
[-C--:B------:R-:W-:Y:S02]  /*e370*/  LEA.HI.X.SX32 R76, R75, R2.reuse, 0x1, P4 ;  /* 0x000000024b4c7211 */ /* 0x080fe400020f0eff */
[-C--:B--2---:R-:W-:Y:S01]  /*e380*/  LEA R77, P0, R69, R5.reuse, 0x1 ;  /* 0x00000005454d7211 */ /* 0x084fe200078008ff */
[----:B------:R-:W-:Y:S01]  /*e390*/  STL [R1+0x70c], R79 ;  /* 0x00070c4f01007387 */ /* 0x000fe20000100800 */
[-C--:B------:R-:W-:Y:S02]  /*e3a0*/  LEA R75, P4, R68, R5.reuse, 0x1 ;  /* 0x00000005444b7211 */ /* 0x080fe400078808ff */
[----:B------:R-:W-:Y:S01]  /*e3b0*/  LEA.HI.X.SX32 R74, R74, R2, 0x1, P6 ;  /* 0x000000024a4a7211 */ /* 0x000fe200030f0eff */
[----:B------:R-:W-:Y:S04]  /*e3c0*/  STL [R1+0x6d8], R78 ;  /* 0x0006d84e01007387 */ /* 0x000fe80000100800 */
        /* <DEDUP_REMOVED lines=197> */
[----:B-1----:R-:W-:-:S03]  /*f020*/  LEA.HI.X.SX32 R27, R25, R2, 0x1, P6 ;  /* 0x00000002191b7211 */ /* 0x002fc600030f0eff */
[----:B------:R-:W-:Y:S01]  /*f030*/  STL [R1+0x8a4], R28 ;  /* 0x0008a41c01007387 */ /* 0x000fe20000100800 */
[-C--:B------:R-:W-:Y:S02]  /*f040*/  LEA.HI.X.SX32 R25, R24, R2.reuse, 0x1, P5 ;  /* 0x0000000218197211 */ /* 0x080fe400028f0eff */
[-C--:B--2---:R-:W-:Y:S01]  /*f050*/  LEA R26, P6, R18, R5.reuse, 0x1 ;  /* 0x00000005121a7211 */ /* 0x084fe200078c08ff */
[----:B------:R-:W-:Y:S01]  /*f060*/  STL [R1+0x870], R27 ;  /* 0x0008701b01007387 */ /* 0x000fe20000100800 */
[-C--:B------:R-:W-:Y:S02]  /*f070*/  LEA R24, P5, R17, R5.reuse, 0x1 ;  /* 0x0000000511187211 */ /* 0x080fe400078a08ff */
[----:B------:R-:W-:Y:S01]  /*f080*/  LEA.HI.X.SX32 R23, R23, R2, 0x1, P3 ;  /* 0x0000000217177211 */ /* 0x000fe200018f0eff */
[----:B------:R-:W-:Y:S04]  /*f090*/  STL [R1+0x8ac], R26 ;  /* 0x0008ac1a01007387 */ /* 0x000fe80000100800 */
[----:B------:R-:W2:Y:S04]  /*f0a0*/  LDL.LU R75, [R1+0x4] ;  /* 0x00000400014b7983 */ /* 0x000ea80000300800 */
[----:B------:R-:W-:Y:S04]  /*f0b0*/  STL [R1+0x878], R25 ;  /* 0x0008781901007387 */ /* 0x000fe80000100800 */
[----:B------:R0:W-:Y:S04]  /*f0c0*/  STL [R1+0x8b4], R24 ;  /* 0x0008b41801007387 */ /* 0x0001e80000100800 */
[----:B------:R-:W2:Y:S04]  /*f0d0*/  LDL.LU R76, [R1+0x10] ;  /* 0x00001000014c7983 */ /* 0x000ea80000300800 */
[----:B------:R1:W-:Y:S01]  /*f0e0*/  STL [R1+0x880], R23 ;  /* 0x0008801701007387 */ /* 0x0003e20000100800 */
[----:B0-----:R-:W-:-:S03]  /*f0f0*/  LEA R24, P3, R16, R5, 0x1 ;  /* 0x0000000510187211 */ /* 0x001fc600078608ff */
[----:B------:R-:W2:Y:S01]  /*f100*/  LDL.LU R77, [R1+0x1c] ;  /* 0x00001c00014d7983 */ /* 0x000ea20000300800 */
[----:B-1----:R-:W-:-:S03]  /*f110*/  LEA.HI.X.SX32 R23, R22, R2, 0x1, P2 ;  /* 0x0000000216177211 */ /* 0x002fc600010f0eff */
[----:B------:R-:W-:Y:S01]  /*f120*/  STL [R1+0x8bc], R24 ;  /* 0x0008bc1801007387 */ /* 0x000fe20000100800 */
[----:B------:R-:W-:-:S03]  /*f130*/  LEA R22, P2, R15, R5, 0x1 ;  /* 0x000000050f167211 */ /* 0x000fc600078408ff */
[----:B------:R-:W2:Y:S04]  /*f140*/  LDL.LU R78, [R1+0x20] ;  /* 0x00002000014e7983 */ /* 0x000ea80000300800 */
[----:B------:R0:W-:Y:S04]  /*f150*/  STL [R1+0x888], R23 ;  /* 0x0008881701007387 */ /* 0x0001e80000100800 */
[----:B------:R-:W2:Y:S04]  /*f160*/  LDL.LU R79, [R1+0x18] ;  /* 0x00001800014f7983 */ /* 0x000ea80000300800 */
[----:B------:R1:W-:Y:S04]  /*f170*/  STL [R1+0x8c4], R22 ;  /* 0x0008c41601007387 */ /* 0x0003e80000100800 */
[----:B------:R-:W2:Y:S01]  /*f180*/  LDL.LU R80, [R1+0x14] ;  /* 0x0000140001507983 */ /* 0x000ea20000300800 */
[----:B------:R-:W-:Y:S01]  /*f190*/  IMAD R14, R14, UR5, RZ ;  /* 0x000000050e0e7c24 */ /* 0x000fe2000f8e02ff */
[----:B------:R-:W-:Y:S01]  /*f1a0*/  LEA.HI.X.SX32 R21, R21, R2, 0x1, P1 ;  /* 0x0000000215157211 */ /* 0x000fe200008f0eff */
[----:B------:R-:W-:-:S02]  /*f1b0*/  IMAD R13, R13, UR5, RZ ;  /* 0x000000050d0d7c24 */ /* 0x000fc4000f8e02ff */
[----:B------:R-:W-:Y:S01]  /*f1c0*/  IMAD R12, R12, UR5, RZ ;  /* 0x000000050c0c7c24 */ /* 0x000fe2000f8e02ff */
[-C--:B0-----:R-:W-:Y:S01]  /*f1d0*/  LEA R23, P1, R14, R5.reuse, 0x1 ;  /* 0x000000050e177211 */ /* 0x081fe200078208ff */
[----:B------:R0:W-:Y:S01]  /*f1e0*/  STL [R1+0x890], R21 ;  /* 0x0008901501007387 */ /* 0x0001e20000100800 */
[-C--:B-1----:R-:W-:Y:S01]  /*f1f0*/  LEA.HI.X.SX32 R22, R20, R2.reuse, 0x1, P0 ;  /* 0x0000000214167211 */ /* 0x082fe200000f0eff */
[----:B------:R-:W-:Y:S01]  /*f200*/  IMAD R11, R11, UR5, RZ ;  /* 0x000000050b0b7c24 */ /* 0x000fe2000f8e02ff */
[-C--:B------:R-:W-:Y:S01]  /*f210*/  LEA.HI.X.SX32 R20, R19, R2.reuse, 0x1, P4 ;  /* 0x0000000213147211 */ /* 0x080fe200020f0eff */
[----:B------:R-:W-:Y:S01]  /*f220*/  STL [R1+0x8cc], R23 ;  /* 0x0008cc1701007387 */ /* 0x000fe20000100800 */
[-C--:B------:R-:W-:Y:S01]  /*f230*/  LEA R19, P4, R12, R5.reuse, 0x1 ;  /* 0x000000050c137211 */ /* 0x080fe200078808ff */
[----:B------:R-:W-:Y:S01]  /*f240*/  IMAD R10, R10, UR5, RZ ;  /* 0x000000050a0a7c24 */ /* 0x000fe2000f8e02ff */
[----:B------:R-:W-:Y:S02]  /*f250*/  LEA.HI.X.SX32 R18, R18, R2, 0x1, P6 ;  /* 0x0000000212127211 */ /* 0x000fe400030f0eff */
[----:B0-----:R-:W-:Y:S01]  /*f260*/  LEA R21, P0, R13, R5, 0x1 ;  /* 0x000000050d157211 */ /* 0x001fe200078008ff */
[----:B------:R-:W-:Y:S01]  /*f270*/  STL [R1+0x898], R22 ;  /* 0x0008981601007387 */ /* 0x000fe20000100800 */
[----:B------:R-:W-:-:S03]  /*f280*/  IMAD R9, R9, UR5, RZ ;  /* 0x0000000509097c24 */ /* 0x000fc6000f8e02ff */
[----:B------:R-:W-:Y:S04]  /*f290*/  STL [R1+0x8d4], R21 ;  /* 0x0008d41501007387 */ /* 0x000fe80000100800 */
[----:B------:R0:W-:Y:S04]  /*f2a0*/  STL [R1+0x8a0], R20 ;  /* 0x0008a01401007387 */ /* 0x0001e80000100800 */
[----:B------:R1:W-:Y:S01]  /*f2b0*/  STL [R1+0x8dc], R19 ;  /* 0x0008dc1301007387 */ /* 0x0003e20000100800 */
[----:B------:R-:W-:-:S03]  /*f2c0*/  IMAD R8, R8, UR5, RZ ;  /* 0x0000000508087c24 */ /* 0x000fc6000f8e02ff */
[----:B------:R3:W-:Y:S01]  /*f2d0*/  STL [R1+0x8a8], R18 ;  /* 0x0008a81201007387 */ /* 0x0007e20000100800 */
[-C--:B0-----:R-:W-:Y:S02]  /*f2e0*/  LEA R20, P6, R11, R5.reuse, 0x1 ;  /* 0x000000050b147211 */ /* 0x081fe400078c08ff */
[-C--:B-1----:R-:W-:Y:S02]  /*f2f0*/  LEA.HI.X.SX32 R19, R17, R2.reuse, 0x1, P5 ;  /* 0x0000000211137211 */ /* 0x082fe400028f0eff */
[-C--:B------:R-:W-:Y:S02]  /*f300*/  LEA.HI.X.SX32 R17, R16, R2.reuse, 0x1, P3 ;  /* 0x0000000210117211 */ /* 0x080fe400018f0eff */
[-C--:B---3--:R-:W-:Y:S01]  /*f310*/  LEA R18, P5, R10, R5.reuse, 0x1 ;  /* 0x000000050a127211 */ /* 0x088fe200078a08ff */
[----:B------:R-:W-:Y:S01]  /*f320*/  STL [R1+0x8e4], R20 ;  /* 0x0008e41401007387 */ /* 0x000fe20000100800 */
[----:B------:R-:W-:Y:S01]  /*f330*/  LEA R16, P3, R9, R5, 0x1 ;  /* 0x0000000509107211 */ /* 0x000fe200078608ff */
[----:B------:R-:W-:Y:S01]  /*f340*/  IMAD R7, R7, UR5, RZ ;  /* 0x0000000507077c24 */ /* 0x000fe2000f8e02ff */
[----:B------:R-:W-:Y:S01]  /*f350*/  LEA.HI.X.SX32 R15, R15, R2, 0x1, P2 ;  /* 0x000000020f0f7211 */ /* 0x000fe200010f0eff */
        /* <DEDUP_REMOVED lines=21> */
[-C--:B------:R-:W-:Y:S01]  /*f4b0*/  LEA.HI.X.SX32 R11, R10, R2.reuse, 0x1, P5 ;  /* 0x000000020a0b7211 */ /* 0x080fe200028f0eff */
[----:B------:R-:W-:Y:S01]  /*f4c0*/  STL [R1+0x914], R14 ;  /* 0x0009140e01007387 */ /* 0x000fe20000100800 */
[----:B------:R-:W-:-:S03]  /*f4d0*/  LEA.HI.X.SX32 R9, R9, R2, 0x1, P3 ;  /* 0x0000000209097211 */ /* 0x000fc600018f0eff */
[----:B------:R-:W-:Y:S01]  /*f4e0*/  STL [R1+0x8e0], R13 ;  /* 0x0008e00d01007387 */ /* 0x000fe20000100800 */
[----:B------:R-:W-:Y:S01]  /*f4f0*/  LEA.HI.X.SX32 R6, R6, R2, 0x1, P0 ;  /* 0x0000000206067211 */ /* 0x000fe200000f0eff */
[----:B----4-:R-:W-:Y:S02]  /*f500*/  IMAD R0, R0, UR5, RZ ;  /* 0x0000000500007c24 */ /* 0x010fe4000f8e02ff */
        /* <DEDUP_REMOVED lines=18> */
[----:B------:R-:W-:Y:S01]  /*f630*/  IMAD R102, R102, UR5, RZ ;  /* 0x0000000566667c24 */ /* 0x000fe2000f8e02ff */
[----:B--2---:R-:W-:-:S05]  /*f640*/  LEA R12, P6, R75, R5, 0x1 ;  /* 0x000000054b0c7211 */ /* 0x004fca00078c08ff */
[----:B------:R-:W-:Y:S01]  /*f650*/  STL [R1+0x91c], R12 ;  /* 0x00091c0c01007387 */ /* 0x000fe20000100800 */
[----:B------:R-:W-:-:S03]  /*f660*/  LEA R10, P5, R76, R5, 0x1 ;  /* 0x000000054c0a7211 */ /* 0x000fc600078a08ff */
[----:B------:R0:W-:Y:S04]  /*f670*/  STL [R1+0x8e8], R11 ;  /* 0x0008e80b01007387 */ /* 0x0001e80000100800 */
[----:B------:R1:W-:Y:S04]  /*f680*/  STL [R1+0x924], R10 ;  /* 0x0009240a01007387 */ /* 0x0003e80000100800 */
[----:B------:R2:W-:Y:S01]  /*f690*/  STL [R1+0x8f0], R9 ;  /* 0x0008f00901007387 */ /* 0x0005e20000100800 */
[----:B0-----:R-:W-:Y:S02]  /*f6a0*/  LEA R11, P3, R77, R5, 0x1 ;  /* 0x000000054d0b7211 */ /* 0x001fe400078608ff */
[----:B-1----:R-:W-:-:S02]  /*f6b0*/  LEA.HI.X.SX32 R10, R8, R2, 0x1, P2 ;  /* 0x00000002080a7211 */ /* 0x002fc400010f0eff */
[----:B------:R-:W-:Y:S02]  /*f6c0*/  LEA.HI.X.SX32 R8, R7, R2, 0x1, P1 ;  /* 0x0000000207087211 */ /* 0x000fe400008f0eff */
[-C--:B--2---:R-:W-:Y:S01]  /*f6d0*/  LEA R9, P2, R78, R5.reuse, 0x1 ;  /* 0x000000054e097211 */ /* 0x084fe200078408ff */
[----:B------:R-:W-:Y:S04]  /*f6e0*/  STL [R1+0x92c], R11 ;  /* 0x00092c0b01007387 */ /* 0x000fe80000100800 */
[----:B------:R-:W-:Y:S01]  /*f6f0*/  STL [R1+0x8f8], R10 ;  /* 0x0008f80a01007387 */ /* 0x000fe20000100800 */
[----:B------:R-:W-:-:S03]  /*f700*/  LEA R7, P1, R79, R5, 0x1 ;  /* 0x000000054f077211 */ /* 0x000fc600078208ff */
[----:B------:R-:W-:Y:S04]  /*f710*/  STL [R1+0x934], R9 ;  /* 0x0009340901007387 */ /* 0x000fe80000100800 */
[----:B------:R0:W-:Y:S04]  /*f720*/  STL [R1+0x900], R8 ;  /* 0x0009000801007387 */ /* 0x0001e80000100800 */
[----:B------:R1:W-:Y:S04]  /*f730*/  STL [R1+0x93c], R7 ;  /* 0x00093c0701007387 */ /* 0x0003e80000100800 */
[----:B------:R2:W-:Y:S01]  /*f740*/  STL [R1+0x908], R6 ;  /* 0x0009080601007387 */ /* 0x0005e20000100800 */
[----:B0-----:R-:W-:-:S02]  /*f750*/  LEA R8, P0, R80, R5, 0x1 ;  /* 0x0000000550087211 */ /* 0x001fc400078008ff */
[----:B-1----:R-:W-:-:S03]  /*f760*/  LEA.HI.X.SX32 R7, R85, R2, 0x1, P4 ;  /* 0x0000000255077211 */ /* 0x002fc600020f0eff */
[----:B------:R0:W-:Y:S01]  /*f770*/  STL [R1+0x944], R8 ;  /* 0x0009440801007387 */ /* 0x0001e20000100800 */
[----:B--2---:R-:W-:-:S03]  /*f780*/  LEA R6, P4, R3, R5, 0x1 ;  /* 0x0000000503067211 */ /* 0x004fc600078808ff */
[----:B------:R1:W-:Y:S04]  /*f790*/  STL [R1+0x910], R7 ;  /* 0x0009100701007387 */ /* 0x0003e80000100800 */
[----:B------:R2:W-:Y:S01]  /*f7a0*/  STL [R1+0x94c], R6 ;  /* 0x00094c0601007387 */ /* 0x0005e20000100800 */
[----:B0-----:R-:W-:Y:S02]  /*f7b0*/  LEA.HI.X.SX32 R8, R75, R2, 0x1, P6 ;  /* 0x000000024b087211 */ /* 0x001fe400030f0eff */
[----:B-1----:R-:W-:-:S03]  /*f7c0*/  LEA R7, P6, R0, R5, 0x1 ;  /* 0x0000000500077211 */ /* 0x002fc600078c08ff */
[----:B------:R0:W-:Y:S01]  /*f7d0*/  STL [R1+0x918], R8 ;  /* 0x0009180801007387 */ /* 0x0001e20000100800 */
[----:B--2---:R-:W-:-:S03]  /*f7e0*/  LEA.HI.X.SX32 R6, R76, R2, 0x1, P5 ;  /* 0x000000024c067211 */ /* 0x004fc600028f0eff */
[----:B------:R1:W-:Y:S04]  /*f7f0*/  STL [R1+0x954], R7 ;  /* 0x0009540701007387 */ /* 0x0003e80000100800 */
[----:B------:R2:W-:Y:S01]  /*f800*/  STL [R1+0x920], R6 ;  /* 0x0009200601007387 */ /* 0x0005e20000100800 */
[----:B0-----:R-:W-:Y:S02]  /*f810*/  LEA R8, P5, R4, R5, 0x1 ;  /* 0x0000000504087211 */ /* 0x001fe400078a08ff */
        /* <DEDUP_REMOVED lines=15> */
[----:B------:R1:W-:Y:S01]  /*f910*/  STL [R1+0x940], R7 ;  /* 0x0009400701007387 */ /* 0x0003e20000100800 */
[----:B0-----:R-:W-:-:S03]  /*f920*/  LEA.HI.X.SX32 R8, R3, R2, 0x1, P4 ;  /* 0x0000000203087211 */ /* 0x001fc600020f0eff */
[----:B------:R-:W2:Y:S04]  /*f930*/  LDL.LU R3, [R1+0x10ec] ;  /* 0x0010ec0001037983 */ /* 0x000ea80000300800 */
[----:B------:R0:W-:Y:S01]  /*f940*/  STL [R1+0x97c], R6 ;  /* 0x00097c0601007387 */ /* 0x0001e20000100800 */
[----:B-1----:R-:W-:-:S03]  /*f950*/  LEA.HI.X.SX32 R7, R0, R2, 0x1, P6 ;  /* 0x0000000200077211 */ /* 0x002fc600030f0eff */
[----:B------:R1:W-:Y:S04]  /*f960*/  STL [R1+0x948], R8 ;  /* 0x0009480801007387 */ /* 0x0003e80000100800 */
[----:B------:R-:W3:Y:S01]  /*f970*/  LDL.LU R0, [R1+0x10e8] ;  /* 0x0010e80001007983 */ /* 0x000ee20000300800 */
[----:B0-----:R-:W-:-:S05]  /*f980*/  LEA R6, P4, R89, R5, 0x1 ;  /* 0x0000000559067211 */ /* 0x001fca00078808ff */
[----:B------:R0:W-:Y:S01]  /*f990*/  STL [R1+0x984], R6 ;  /* 0x0009840601007387 */ /* 0x0001e20000100800 */
[----:B-1----:R-:W-:-:S03]  /*f9a0*/  LEA.HI.X.SX32 R8, R4, R2, 0x1, P5 ;  /* 0x0000000204087211 */ /* 0x002fc600028f0eff */
[----:B------:R1:W-:Y:S04]  /*f9b0*/  STL [R1+0x950], R7 ;  /* 0x0009500701007387 */ /* 0x0003e80000100800 */
[----:B------:R-:W4:Y:S01]  /*f9c0*/  LDL.LU R4, [R1+0x10e4] ;  /* 0x0010e40001047983 */ /* 0x000f220000300800 */
[-C--:B0-----:R-:W-:Y:S02]  /*f9d0*/  LEA R6, P6, R90, R5.reuse, 0x1 ;  /* 0x000000055a067211 */ /* 0x081fe400078c08ff */
[----:B-1----:R-:W-:-:S03]  /*f9e0*/  LEA R7, P5, R91, R5, 0x1 ;  /* 0x000000055b077211 */ /* 0x002fc600078a08ff */
[----:B------:R0:W-:Y:S04]  /*f9f0*/  STL [R1+0x98c], R6 ;  /* 0x00098c0601007387 */ /* 0x0001e80000100800 */
[----:B------:R1:W-:Y:S01]  /*fa00*/  STL [R1+0x958], R8 ;  /* 0x0009580801007387 */ /* 0x0003e20000100800 */
[----:B0-----:R-:W-:-:S03]  /*fa10*/  LEA.HI.X.SX32 R6, R252, R2, 0x1, P3 ;  /* 0x00000002fc067211 */ /* 0x001fc600018f0eff */
[----:B------:R0:W-:Y:S01]  /*fa20*/  STL [R1+0x994], R7 ;  /* 0x0009940701007387 */ /* 0x0001e20000100800 */
[----:B-1----:R-:W-:-:S03]  /*fa30*/  LEA R8, P3, R92, R5, 0x1 ;  /* 0x000000055c087211 */ /* 0x002fc600078608ff */
[----:B------:R1:W-:Y:S01]  /*fa40*/  STL [R1+0x960], R6 ;  /* 0x0009600601007387 */ /* 0x0003e20000100800 */
[----:B0-----:R-:W-:-:S03]  /*fa50*/  LEA.HI.X.SX32 R7, R86, R2, 0x1, P2 ;  /* 0x0000000256077211 */ /* 0x001fc600010f0eff */
[----:B------:R0:W-:Y:S01]  /*fa60*/  STL [R1+0x99c], R8 ;  /* 0x00099c0801007387 */ /* 0x0001e20000100800 */
[----:B-1----:R-:W-:-:S03]  /*fa70*/  LEA R6, P2, R93, R5, 0x1 ;  /* 0x000000055d067211 */ /* 0x002fc600078408ff */
[----:B------:R1:W-:Y:S04]  /*fa80*/  STL [R1+0x968], R7 ;  /* 0x0009680701007387 */ /* 0x0003e80000100800 */
[----:B------:R1:W-:Y:S01]  /*fa90*/  STL [R1+0x9a4], R6 ;  /* 0x0009a40601007387 */ /* 0x0003e20000100800 */
[----:B0-----:R-:W-:Y:S02]  /*faa0*/  LEA.HI.X.SX32 R8, R87, R2, 0x1, P1 ;  /* 0x0000000257087211 */ /* 0x001fe400008f0eff */
[----:B-1----:R-:W-:-:S03]  /*fab0*/  LEA R7, P1, R94, R5, 0x1 ;  /* 0x000000055e077211 */ /* 0x002fc600078208ff */
[----:B------:R0:W-:Y:S01]  /*fac0*/  STL [R1+0x970], R8 ;  /* 0x0009700801007387 */ /* 0x0001e20000100800 */
[----:B------:R-:W-:-:S03]  /*fad0*/  LEA.HI.X.SX32 R6, R88, R2, 0x1, P0 ;  /* 0x0000000258067211 */ /* 0x000fc600000f0eff */
[----:B------:R1:W-:Y:S04]  /*fae0*/  STL [R1+0x9ac], R7 ;  /* 0x0009ac0701007387 */ /* 0x0003e80000100800 */
[----:B------:R1:W-:Y:S01]  /*faf0*/  STL [R1+0x978], R6 ;  /* 0x0009780601007387 */ /* 0x0003e20000100800 */
[----:B0-----:R-:W-:Y:S02]  /*fb00*/  LEA R8, P0, R95, R5, 0x1 ;  /* 0x000000055f087211 */ /* 0x001fe400078008ff */
[----:B-1----:R-:W-:-:S03]  /*fb10*/  LEA.HI.X.SX32 R7, R89, R2, 0x1, P4 ;  /* 0x0000000259077211 */ /* 0x002fc600020f0eff */
[----:B------:R0:W-:Y:S01]  /*fb20*/  STL [R1+0x9b4], R8 ;  /* 0x0009b40801007387 */ /* 0x0001e20000100800 */
[----:B------:R-:W-:-:S03]  /*fb30*/  LEA R6, P4, R96, R5, 0x1 ;  /* 0x0000000560067211 */ /* 0x000fc600078808ff */
        /* <DEDUP_REMOVED lines=18> */
[----:B------:R1:W-:Y:S01]  /*fc60*/  STL [R1+0x9dc], R7 ;  /* 0x0009dc0701007387 */ /* 0x0003e20000100800 */
[----:B------:R-:W-:-:S03]  /*fc70*/  IMAD R103, R103, UR5, RZ ;  /* 0x0000000567677c24 */ /* 0x000fc6000f8e02ff */
[----:B------:R1:W-:Y:S01]  /*fc80*/  STL [R1+0x9a8], R6 ;  /* 0x0009a80601007387 */ /* 0x0003e20000100800 */
[----:B0-----:R-:W-:Y:S02]  /*fc90*/  LEA R8, P1, R101, R5, 0x1 ;  /* 0x0000000565087211 */ /* 0x001fe400078208ff */
[----:B-1----:R-:W-:-:S03]  /*fca0*/  LEA.HI.X.SX32 R7, R95, R2, 0x1, P0 ;  /* 0x000000025f077211 */ /* 0x002fc600000f0eff */
[----:B------:R0:W-:Y:S01]  /*fcb0*/  STL [R1+0x9e4], R8 ;  /* 0x0009e40801007387 */ /* 0x0001e20000100800 */
[----:B------:R-:W-:-:S03]  /*fcc0*/  LEA R6, P0, R102, R5, 0x1 ;  /* 0x0000000566067211 */ /* 0x000fc600078008ff */
[----:B------:R1:W-:Y:S01]  /*fcd0*/  STL [R1+0x9b0], R7 ;  /* 0x0009b00701007387 */ /* 0x0003e20000100800 */
[----:B------:R-:W-:-:S03]  /*fce0*/  IMAD R104, R104, UR5, RZ ;  /* 0x0000000568687c24 */ /* 0x000fc6000f8e02ff */
[----:B------:R1:W-:Y:S01]  /*fcf0*/  STL [R1+0x9ec], R6 ;  /* 0x0009ec0601007387 */ /* 0x0003e20000100800 */
[----:B0-----:R-:W-:Y:S01]  /*fd00*/  LEA.HI.X.SX32 R8, R96, R2, 0x1, P4 ;  /* 0x0000000260087211 */ /* 0x001fe200020f0eff */
[----:B------:R-:W-:Y:S01]  /*fd10*/  IMAD R105, R105, UR5, RZ ;  /* 0x0000000569697c24 */ /* 0x000fe2000f8e02ff */
        /* <DEDUP_REMOVED lines=54> */
[----:B--2---:R-:W-:-:S03]  /*10080*/  LEA R6, P2, R114, R5, 0x1 ;  /* 0x0000000572067211 */ /* 0x004fc600078408ff */
[----:B------:R1:W-:Y:S01]  /*10090*/  STL [R1+0xa10], R7 ;  /* 0x000a100701007387 */ /* 0x0003e20000100800 */
[----:B------:R-:W-:-:S03]  /*100a0*/  IMAD R116, R116, UR5, RZ ;  /* 0x0000000574747c24 */ /* 0x000fc6000f8e02ff */
[----:B------:R2:W-:Y:S01]  /*100b0*/  STL [R1+0xa4c], R6 ;  /* 0x000a4c0601007387 */ /* 0x0005e20000100800 */
[----:B0-----:R-:W-:Y:S01]  /*100c0*/  LEA.HI.X.SX32 R8, R108, R2, 0x1, P1 ;  /* 0x000000026c087211 */ /* 0x001fe200008f0eff */
[----:B------:R-:W-:Y:S01]  /*100d0*/  IMAD R117, R117, UR5, RZ ;  /* 0x0000000575757c24 */ /* 0x000fe2000f8e02ff */
[----:B-1----:R-:W-:-:S03]  /*100e0*/  LEA R7, P1, R115, R5, 0x1 ;  /* 0x0000000573077211 */ /* 0x002fc600078208ff */
[----:B------:R0:W-:Y:S01]  /*100f0*/  STL [R1+0xa18], R8 ;  /* 0x000a180801007387 */ /* 0x0001e20000100800 */
[----:B--2---:R-:W-:-:S03]  /*10100*/  LEA.HI.X.SX32 R6, R109, R2, 0x1, P0 ;  /* 0x000000026d067211 */ /* 0x004fc600000f0eff */
        /* <DEDUP_REMOVED lines=690> */
[----:B------:R1:W-:Y:S04]  /*12c30*/  STL [R1+0x10a0], R7 ;  /* 0x0010a00701007387 */ /* 0x0003e80000100800 */
[----:B------:R2:W-:Y:S01]  /*12c40*/  STL [R1+0x1080], R6 ;  /* 0x0010800601007387 */ /* 0x0005e20000100800 */
[----:B0-----:R-:W-:Y:S02]  /*12c50*/  LEA R8, P2, R83, R5, 0x1 ;  /* 0x0000000553087211 */ /* 0x001fe400078408ff */
[----:B-1----:R-:W-:-:S03]  /*12c60*/  LEA.HI.X.SX32 R7, R248, R2, 0x1, P1 ;  /* 0x00000002f8077211 */ /* 0x002fc600008f0eff */
[----:B------:R-:W-:Y:S01]  /*12c70*/  STL [R1+0x10a4], R8 ;  /* 0x0010a40801007387 */ /* 0x000fe20000100800 */
[----:B--2---:R-:W-:Y:S02]  /*12c80*/  LEA R6, P1, R84, R5, 0x1 ;  /* 0x0000000554067211 */ /* 0x004fe400078208ff */
[-C--:B------:R-:W-:Y:S01]  /*12c90*/  LEA.HI.X.SX32 R5, R249, R2.reuse, 0x1, P0 ;  /* 0x00000002f9057211 */ /* 0x080fe200000f0eff */
[----:B------:R-:W-:Y:S04]  /*12ca0*/  STL [R1+0x1088], R7 ;  /* 0x0010880701007387 */ /* 0x000fe80000100800 */
[----:B------:R0:W-:Y:S04]  /*12cb0*/  STL [R1+0xca8], R6 ;  /* 0x000ca80601007387 */ /* 0x0001e80000100800 */
[----:B------:R1:W-:Y:S01]  /*12cc0*/  STL [R1+0xc90], R5 ;  /* 0x000c900501007387 */ /* 0x0003e20000100800 */
[----:B0-----:R-:W-:-:S02]  /*12cd0*/  LEA.HI.X.SX32 R6, R250, R2, 0x1, P4 ;  /* 0x00000002fa067211 */ /* 0x001fc400020f0eff */
[----:B-1----:R-:W-:-:S03]  /*12ce0*/  LEA.HI.X.SX32 R5, R251, R2, 0x1, P6 ;  /* 0x00000002fb057211 */ /* 0x002fc600030f0eff */
[----:B------:R0:W-:Y:S01]  /*12cf0*/  STL [R1+0xc94], R6 ;  /* 0x000c940601007387 */ /* 0x0001e20000100800 */
[----:B------:R-:W-:-:S03]  /*12d00*/  LEA.HI.X.SX32 R7, R81, R2, 0x1, P5 ;  /* 0x0000000251077211 */ /* 0x000fc600028f0eff */
[----:B------:R1:W-:Y:S01]  /*12d10*/  STL [R1+0xc98], R5 ;  /* 0x000c980501007387 */ /* 0x0003e20000100800 */
[----:B------:R-:W-:Y:S02]  /*12d20*/  LEA R9, P0, R3, UR10, 0x1 ;  /* 0x0000000a03097c11 */ /* 0x000fe4000f8008ff */
[-C--:B0-----:R-:W-:Y:S01]  /*12d30*/  LEA.HI.X.SX32 R6, R82, R2.reuse, 0x1, P3 ;  /* 0x0000000252067211 */ /* 0x081fe200018f0eff */
[----:B------:R-:W-:Y:S01]  /*12d40*/  STL [R1+0xc9c], R7 ;  /* 0x000c9c0701007387 */ /* 0x000fe20000100800 */
[-C--:B-1----:R-:W-:Y:S02]  /*12d50*/  LEA.HI.X.SX32 R5, R83, R2.reuse, 0x1, P2 ;  /* 0x0000000253057211 */ /* 0x082fe400010f0eff */
[----:B------:R-:W-:Y:S01]  /*12d60*/  LEA.HI.X.SX32 R2, R84, R2, 0x1, P1 ;  /* 0x0000000254027211 */ /* 0x000fe200008f0eff */
[----:B------:R-:W-:Y:S01]  /*12d70*/  STL [R1+0xca0], R6 ;  /* 0x000ca00601007387 */ /* 0x000fe20000100800 */
[----:B------:R-:W-:-:S03]  /*12d80*/  LEA.HI.X.SX32 R8, R3, UR11, 0x1, P0 ;  /* 0x0000000b03087c11 */ /* 0x000fc600080f0eff */
[----:B------:R0:W-:Y:S04]  /*12d90*/  STL [R1+0xca4], R5 ;  /* 0x000ca40501007387 */ /* 0x0001e80000100800 */
[----:B------:R1:W-:Y:S04]  /*12da0*/  STL [R1+0xa94], R2 ;  /* 0x000a940201007387 */ /* 0x0003e80000100800 */
[----:B------:R2:W5:Y:S01]  /*12db0*/  LDL.LU R3, [R1+0x10e0] ;  /* 0x0010e00001037983 */ /* 0x0005620000300800 */
[----:B0-----:R-:W0:Y:S03]  /*12dc0*/  LDC R5, c[0x0][0x238] ;  /* 0x00008e00ff057b82 */ /* 0x001e260000000800 */
[----:B------:R-:W-:Y:S04]  /*12dd0*/  STL [R1+0x6b4], RZ ;  /* 0x0006b4ff01007387 */ /* 0x000fe80000100800 */
        /* <DEDUP_REMOVED lines=256> */
[----:B------:R-:W-:Y:S04]  /*13de0*/  STL [R1], RZ ;  /* 0x000000ff01007387 */ /* 0x000fe80000100800 */
        /* <DEDUP_REMOVED lines=126> */
[----:B------:R-:W-:Y:S01]  /*145d0*/  STL [R1+0x1fc], RZ ;  /* 0x0001fcff01007387 */ /* 0x000fe20000100800 */
[----:B------:R-:W-:Y:S01]  /*145e0*/  UIADD3 UR5, UR6, 0x10000, URZ ;  /* 0x0001000006057890 */ /* 0x000fe2000fffe03f */
        /* <DEDUP_REMOVED lines=35> */
[----:B------:R-:W-:Y:S01]  /*14820*/  IMAD.MOV.U32 R94, RZ, RZ, RZ ;  /* 0x000000ffff5e7224 */ /* 0x000fe200078e00ff */
[----:B------:R-:W-:Y:S01]  /*14830*/  USHF.R.U32.HI UR38, URZ, 0x4, UR6 ;  /* 0x000000043f267899 */ /* 0x000fe20008011606 */
[----:B------:R-:W-:Y:S01]  /*14840*/  UMOV UR7, URZ ;  /* 0x0000003f00077c82 */ /* 0x000fe20008000000 */
[----:B------:R-:W-:Y:S01]  /*14850*/  UMOV UR4, URZ ;  /* 0x0000003f00047c82 */ /* 0x000fe20008000000 */
[----:B------:R-:W-:-:S02]  /*14860*/  USHF.L.U32 UR8, UR8, 0x6, URZ ;  /* 0x0000000608087899 */ /* 0x000fc4000800063f */
[----:B------:R-:W-:Y:S01]  /*14870*/  USHF.R.U32.HI UR5, URZ, 0x4, UR5 ;  /* 0x000000043f057899 */ /* 0x000fe20008011605 */
[----:B------:R-:W3:Y:S01]  /*14880*/  LDL.LU R252, [R1+0x600] ;  /* 0x0006000001fc7983 */ /* 0x000ee20000300800 */
[C---:B0-----:R-:W-:Y:S01]  /*14890*/  IMAD R107, R5.reuse, 0x7e, RZ ;  /* 0x0000007e056b7824 */ /* 0x041fe200078e02ff */
[----:B------:R-:W-:Y:S01]  /*148a0*/  USGXT.U32 UR38, UR38, 0xe ;  /* 0x0000000e2626789a */ /* 0x000fe20008000000 */
[C---:B------:R-:W-:Y:S01]  /*148b0*/  IMAD R108, R5.reuse, 0x7a, RZ ;  /* 0x0000007a056c7824 */ /* 0x040fe200078e02ff */
[----:B------:R-:W-:Y:S01]  /*148c0*/  USGXT.U32 UR36, UR5, 0xe ;  /* 0x0000000e0524789a */ /* 0x000fe20008000000 */
[----:B------:R-:W-:Y:S01]  /*148d0*/  IMAD R109, R5, 0x76, RZ ;  /* 0x00000076056d7824 */ /* 0x000fe200078e02ff */
[-C--:B------:R-:W-:Y:S01]  /*148e0*/  IADD3 R174, P0, R107, R9.reuse, RZ ;  /* 0x000000096bae7210 */ /* 0x080fe20007f1e0ff */
[C---:B------:R-:W-:Y:S01]  /*148f0*/  IMAD R110, R5.reuse, 0x72, RZ ;  /* 0x00000072056e7824 */ /* 0x040fe200078e02ff */
[----:B------:R-:W-:Y:S01]  /*14900*/  UIADD3 UR18, UP0, UR38, 0x2, URZ ;  /* 0x0000000226127890 */ /* 0x000fe2000ff1e03f */
[----:B------:R-:W-:Y:S01]  /*14910*/  IMAD R111, R5, 0x6e, RZ ;  /* 0x0000006e056f7824 */ /* 0x000fe200078e02ff */
[-C--:B------:R-:W-:Y:S01]  /*14920*/  IADD3 R107, P1, R109, R9.reuse, RZ ;  /* 0x000000096d6b7210 */ /* 0x080fe20007f3e0ff */
[C---:B------:R-:W-:Y:S01]  /*14930*/  IMAD R112, R5.reuse, 0x6a, RZ ;  /* 0x0000006a05707824 */ /* 0x040fe200078e02ff */
[----:B------:R-:W-:Y:S01]  /*14940*/  UIADD3.X UR19, UR4, 0x40000040, URZ, UP0, !UPT ;  /* 0x4000004004137890 */ /* 0x000fe200087fe43f */
[----:B------:R-:W-:Y:S01]  /*14950*/  IMAD R113, R5, 0x66, RZ ;  /* 0x0000006605717824 */ /* 0x000fe200078e02ff */
[----:B------:R-:W-:Y:S01]  /*14960*/  IADD3 R109, P3, R111, R9, RZ ;  /* 0x000000096f6d7210 */ /* 0x000fe20007f7e0ff */
[C---:B------:R-:W-:Y:S01]  /*14970*/  IMAD R114, R5.reuse, 0x3f, RZ ;  /* 0x0000003f05727824 */ /* 0x040fe200078e02ff */
[----:B------:R-:W-:Y:S01]  /*14980*/  UIADD3 UR16, UP0, UR36, 0x80, URZ ;  /* 0x0000008024107890 */ /* 0x000fe2000ff1e03f */
[C---:B------:R-:W-:Y:S01]  /*14990*/  IMAD R115, R5.reuse, 0x62, RZ ;  /* 0x0000006205737824 */ /* 0x040fe200078e02ff */
[----:B------:R-:W-:Y:S01]  /*149a0*/  USHF.R.S32.HI UR9, URZ, 0x1f, UR8 ;  /* 0x0000001f3f097899 */ /* 0x000fe20008011408 */
[C---:B------:R-:W-:Y:S01]  /*149b0*/  IMAD R116, R5.reuse, 0x3d, RZ ;  /* 0x0000003d05747824 */ /* 0x040fe200078e02ff */
[----:B------:R-:W-:Y:S01]  /*149c0*/  UIADD3.X UR17, UR7, 0x40000040, URZ, UP0, !UPT ;  /* 0x4000004007117890 */ /* 0x000fe200087fe43f */
[C---:B------:R-:W-:Y:S01]  /*149d0*/  IMAD R117, R5.reuse, 0x5e, RZ ;  /* 0x0000005e05757824 */ /* 0x040fe200078e02ff */
[----:B------:R-:W-:Y:S01]  /*149e0*/  USHF.L.U32 UR5, UR8, 0x1, URZ ;  /* 0x0000000108057899 */ /* 0x000fe2000800063f */
[C---:B------:R-:W-:Y:S01]  /*149f0*/  IMAD R118, R5.reuse, 0x3b, RZ ;  /* 0x0000003b05767824 */ /* 0x040fe200078e02ff */
[----:B------:R-:W-:Y:S01]  /*14a00*/  USHF.L.U64.HI UR4, UR8, 0x1, UR9 ;  /* 0x0000000108047899 */ /* 0x000fe20008010209 */
[C---:B------:R-:W-:Y:S01]  /*14a10*/  IMAD R119, R5.reuse, 0x5a, RZ ;  /* 0x0000005a05777824 */ /* 0x040fe200078e02ff */
[----:B------:R-:W-:Y:S01]  /*14a20*/  UIADD3.64 UR22, UR18, 0x2, URZ ;  /* 0x0000000212167897 */ /* 0x000fe2000fffe03f */
        /* <DEDUP_REMOVED lines=23> */
[----:B------:R-:W-:Y:S01]  /*14ba0*/  UMOV UR39, 0x40000040 ;  /* 0x4000004000277882 */ /* 0x000fe20000000000 */
[C---:B------:R-:W-:Y:S01]  /*14bb0*/  IMAD R132, R5.reuse, 0x2d, RZ ;  /* 0x0000002d05847824 */ /* 0x040fe200078e02ff */
[----:B------:R-:W-:Y:S01]  /*14bc0*/  UMOV UR37, 0x40000040 ;  /* 0x4000004000257882 */ /* 0x000fe20000000000 */
[----:B------:R-:W-:-:S02]  /*14bd0*/  IMAD R133, R5, 0x7c, RZ ;  /* 0x0000007c05857824 */ /* 0x000fc400078e02ff */
[C---:B------:R-:W-:Y:S02]  /*14be0*/  IMAD R134, R5.reuse, 0x2b, RZ ;  /* 0x0000002b05867824 */ /* 0x040fe400078e02ff */
[C---:B------:R-:W-:Y:S02]  /*14bf0*/  IMAD R135, R5.reuse, 0x74, RZ ;  /* 0x0000007405877824 */ /* 0x040fe400078e02ff */
[C---:B------:R-:W-:Y:S02]  /*14c00*/  IMAD R136, R5.reuse, 0x29, RZ ;  /* 0x0000002905887824 */ /* 0x040fe400078e02ff */
[C---:B------:R-:W-:Y:S02]  /*14c10*/  IMAD R137, R5.reuse, 0x6c, RZ ;  /* 0x0000006c05897824 */ /* 0x040fe400078e02ff */
[C---:B------:R-:W-:Y:S02]  /*14c20*/  IMAD R138, R5.reuse, 0x27, RZ ;  /* 0x00000027058a7824 */ /* 0x040fe400078e02ff */
        /* <DEDUP_REMOVED lines=55> */
[C---:B------:R-:W-:Y:S02]  /*14fa0*/  IMAD.SHL.U32 R106, R5.reuse, 0x2, RZ ;  /* 0x00000002056a7824 */ /* 0x040fe400078e00ff */
[C---:B------:R-:W-:Y:S02]  /*14fb0*/  IMAD R168, R5.reuse, 0x3, RZ ;  /* 0x0000000305a87824 */ /* 0x040fe400078e02ff */
[C---:B------:R-:W-:Y:S02]  /*14fc0*/  IMAD.SHL.U32 R169, R5.reuse, 0x20, RZ ;  /* 0x0000002005a97824 */ /* 0x040fe400078e00ff */
[C---:B------:R-:W-:Y:S02]  /*14fd0*/  IMAD.SHL.U32 R170, R5.reuse, 0x10, RZ ;  /* 0x0000001005aa7824 */ /* 0x040fe400078e00ff */
[C---:B------:R-:W-:Y:S02]  /*14fe0*/  IMAD.SHL.U32 R171, R5.reuse, 0x8, RZ ;  /* 0x0000000805ab7824 */ /* 0x040fe400078e00ff */
[----:B------:R-:W-:-:S02]  /*14ff0*/  IMAD.SHL.U32 R173, R5, 0x4, RZ ;  /* 0x0000000405ad7824 */ /* 0x000fc400078e00ff */
[----:B------:R-:W-:-:S05]  /*15000*/  IMAD.SHL.U32 R21, R5, 0x40, RZ ;  /* 0x0000004005157824 */ /* 0x000fca00078e00ff */
[----:B-1----:R-:W-:-:S04]  /*15010*/  SHF.R.S32.HI R2, RZ, 0x1f, R21 ;  /* 0x0000001fff027819 */ /* 0x002fc80000011415 */
[C---:B------:R-:W-:Y:S01]  /*15020*/  SHF.L.U64.HI R2, R21.reuse, 0x1, R2 ;  /* 0x0000000115027819 */ /* 0x040fe20000010202 */
[----:B------:R-:W-:Y:S01]  /*15030*/  IMAD.SHL.U32 R21, R21, 0x2, RZ ;  /* 0x0000000215157824 */ /* 0x000fe200078e00ff */
[----:B---3--:R-:W-:-:S05]  /*15040*/  SHF.R.S32.HI R172, RZ, 0x6, R252 ;  /* 0x00000006ffac7819 */ /* 0x008fca00000114fc */
[----:B------:R0:W-:Y:S04]  /*15050*/  STL [R1+0x10bc], R172 ;  /* 0x0010bcac01007387 */ /* 0x0001e80000100800 */
[----:B------:R-:W-:Y:S01]  /*15060*/  STL [R1+0xa9c], R174 ;  /* 0x000a9cae01007387 */ /* 0x000fe20000100800 */
[-C--:B0-----:R-:W-:Y:S02]  /*15070*/  IADD3 R172, P5, R108, R9.reuse, RZ ;  /* 0x000000096cac7210 */ /* 0x081fe40007fbe0ff */
[-C--:B------:R-:W-:Y:S02]  /*15080*/  IADD3 R108, P2, R110, R9.reuse, RZ ;  /* 0x000000096e6c7210 */ /* 0x080fe40007f5e0ff */
[----:B------:R-:W-:Y:S01]  /*15090*/  CS2R R110, SRZ ;  /* 0x00000000006e7805 */ /* 0x000fe2000001ff00 */
[----:B------:R-:W-:Y:S04]  /*150a0*/  STL [R1+0xaac], R172 ;  /* 0x000aacac01007387 */ /* 0x000fe80000100800 */
[----:B------:R0:W-:Y:S04]  /*150b0*/  STL [R1+0xabc], R107 ;  /* 0x000abc6b01007387 */ /* 0x0001e80000100800 */
[----:B------:R1:W-:Y:S04]  /*150c0*/  STL [R1+0xacc], R108 ;  /* 0x000acc6c01007387 */ /* 0x0003e80000100800 */
[----:B------:R3:W-:Y:S01]  /*150d0*/  STL [R1+0xadc], R109 ;  /* 0x000adc6d01007387 */ /* 0x0007e20000100800 */
[----:B0-----:R-:W-:-:S02]  /*150e0*/  IADD3 R107, P4, R112, R9, RZ ;  /* 0x00000009706b7210 */ /* 0x001fc40007f9e0ff */
[----:B-1----:R-:W-:-:S03]  /*150f0*/  IADD3 R108, P6, R113, R9, RZ ;  /* 0x00000009716c7210 */ /* 0x002fc60007fde0ff */
[----:B------:R0:W-:Y:S01]  /*15100*/  STL [R1+0xaec], R107 ;  /* 0x000aec6b01007387 */ /* 0x0001e20000100800 */
[----:B------:R-:W-:Y:S02]  /*15110*/  CS2R R112, SRZ ;  /* 0x0000000000707805 */ /* 0x000fe4000001ff00 */
[----:B---3--:R-:W-:Y:S01]  /*15120*/  LEA.HI.X.SX32 R109, R114, R8, 0x1, P0 ;  /* 0x00000008726d7211 */ /* 0x008fe200000f0eff */
[----:B------:R1:W-:Y:S04]  /*15130*/  STL [R1+0xafc], R108 ;  /* 0x000afc6c01007387 */ /* 0x0003e80000100800 */
[----:B------:R3:W-:Y:S01]  /*15140*/  STL [R1+0xa98], R109 ;  /* 0x000a986d01007387 */ /* 0x0007e20000100800 */
[----:B0-----:R-:W-:Y:S02]  /*15150*/  IADD3 R107, P0, R115, R9, RZ ;  /* 0x00000009736b7210 */ /* 0x001fe40007f1e0ff */
[----:B------:R-:W-:-:S02]  /*15160*/  CS2R R114, SRZ ;  /* 0x0000000000727805 */ /* 0x000fc4000001ff00 */
[----:B-1----:R-:W-:Y:S01]  /*15170*/  LEA.HI.X.SX32 R108, R116, R8, 0x1, P5 ;  /* 0x00000008746c7211 */ /* 0x002fe200028f0eff */
[----:B------:R0:W-:Y:S01]  /*15180*/  STL [R1+0xb0c], R107 ;  /* 0x000b0c6b01007387 */ /* 0x0001e20000100800 */
[----:B---3--:R-:W-:-:S03]  /*15190*/  IADD3 R109, P5, R117, R9, RZ ;  /* 0x00000009756d7210 */ /* 0x008fc60007fbe0ff */
[----:B------:R1:W-:Y:S01]  /*151a0*/  STL [R1+0xaa8], R108 ;  /* 0x000aa86c01007387 */ /* 0x0003e20000100800 */
[----:B------:R-:W-:-:S03]  /*151b0*/  CS2R R116, SRZ ;  /* 0x0000000000747805 */ /* 0x000fc6000001ff00 */
[----:B------:R3:W-:Y:S01]  /*151c0*/  STL [R1+0xb1c], R109 ;  /* 0x000b1c6d01007387 */ /* 0x0007e20000100800 */
[----:B0-----:R-:W-:Y:S02]  /*151d0*/  LEA.HI.X.SX32 R107, R118, R8, 0x1, P1 ;  /* 0x00000008766b7211 */ /* 0x001fe400008f0eff */
        /* <DEDUP_REMOVED lines=62> */
[----:B---3--:R-:W-:-:S03]  /*155c0*/  LEA.HI.X.SX32 R109, R143, R8, 0x1, P5 ;  /* 0x000000088f6d7211 */ /* 0x008fc600028f0eff */
[----:B------:R1:W-:Y:S01]  /*155d0*/  STL [R1+0xb9c], R108 ;  /* 0x000b9c6c01007387 */ /* 0x0003e20000100800 */
[----:B------:R-:W-:-:S03]  /*155e0*/  CS2R R142, SRZ ;  /* 0x00000000008e7805 */ /* 0x000fc6000001ff00 */
[----:B------:R-:W-:Y:S01]  /*155f0*/  STL [R1+0xb88], R109 ;  /* 0x000b886d01007387 */ /* 0x000fe20000100800 */
[----:B0-----:R-:W-:Y:S02]  /*15600*/  IADD3 R107, P5, R144, R9, RZ ;  /* 0x00000009906b7210 */ /* 0x001fe40007fbe0ff */
[----:B-1----:R-:W-:-:S03]  /*15610*/  LEA.HI.X.SX32 R108, R6, R8, 0x1, P1 ;  /* 0x00000008066c7211 */ /* 0x002fc600008f0eff */
[----:B------:R0:W-:Y:S01]  /*15620*/  STL [R1+0xb44], R107 ;  /* 0x000b446b01007387 */ /* 0x0001e20000100800 */
[----:B------:R-:W-:-:S03]  /*15630*/  IADD3 R6, P1, R7, R9, RZ ;  /* 0x0000000907067210 */ /* 0x000fc60007f3e0ff */
[----:B------:R1:W-:Y:S04]  /*15640*/  STL [R1+0xaa0], R108 ;  /* 0x000aa06c01007387 */ /* 0x0003e80000100800 */
[----:B------:R3:W-:Y:S01]  /*15650*/  STL [R1+0xbac], R6 ;  /* 0x000bac0601007387 */ /* 0x0007e20000100800 */
[-C--:B0-----:R-:W-:Y:S02]  /*15660*/  LEA.HI.X.SX32 R107, R145, R8.reuse, 0x1, P0 ;  /* 0x00000008916b7211 */ /* 0x081fe400000f0eff */
[----:B------:R-:W-:Y:S02]  /*15670*/  CS2R R144, SRZ ;  /* 0x0000000000907805 */ /* 0x000fe4000001ff00 */
[----:B-1----:R-:W-:Y:S01]  /*15680*/  IADD3 R108, P0, R146, R9, RZ ;  /* 0x00000009926c7210 */ /* 0x002fe20007f1e0ff */
[----:B------:R0:W-:Y:S01]  /*15690*/  STL [R1+0xb98], R107 ;  /* 0x000b986b01007387 */ /* 0x0001e20000100800 */
[----:B---3--:R-:W-:-:S03]  /*156a0*/  LEA.HI.X.SX32 R6, R7, R8, 0x1, P2 ;  /* 0x0000000807067211 */ /* 0x008fc600010f0eff */
[----:B------:R1:W-:Y:S01]  /*156b0*/  STL [R1+0xb64], R108 ;  /* 0x000b646c01007387 */ /* 0x0003e20000100800 */
[-C--:B------:R-:W-:Y:S02]  /*156c0*/  LEA.HI.X.SX32 R7, R147, R8.reuse, 0x1, P1 ;  /* 0x0000000893077211 */ /* 0x080fe400008f0eff */
[----:B------:R-:W-:Y:S01]  /*156d0*/  CS2R R146, SRZ ;  /* 0x0000000000927805 */ /* 0x000fe2000001ff00 */
[----:B------:R3:W-:Y:S01]  /*156e0*/  STL [R1+0xac0], R6 ;  /* 0x000ac00601007387 */ /* 0x0007e20000100800 */
[CC--:B0-----:R-:W-:Y:S02]  /*156f0*/  IADD3 R107, P2, R10.reuse, R9.reuse, RZ ;  /* 0x000000090a6b7210 */ /* 0x0c1fe40007f5e0ff */
[----:B------:R-:W-:Y:S02]  /*15700*/  LEA.HI.X.SX32 R10, R10, R8, 0x1, P3 ;  /* 0x000000080a0a7211 */ /* 0x000fe400018f0eff */
[----:B-1----:R-:W-:Y:S01]  /*15710*/  CS2R R108, SRZ ;  /* 0x00000000006c7805 */ /* 0x002fe2000001ff00 */
[----:B------:R-:W-:Y:S01]  /*15720*/  STL [R1+0xbbc], R107 ;  /* 0x000bbc6b01007387 */ /* 0x000fe20000100800 */
[----:B---3--:R-:W-:-:S03]  /*15730*/  IADD3 R6, P1, R148, R9, RZ ;  /* 0x0000000994067210 */ /* 0x008fc60007f3e0ff */
[----:B------:R0:W-:Y:S04]  /*15740*/  STL [R1+0xba8], R7 ;  /* 0x000ba80701007387 */ /* 0x0001e80000100800 */
[----:B------:R1:W-:Y:S04]  /*15750*/  STL [R1+0xb84], R6 ;  /* 0x000b840601007387 */ /* 0x0003e80000100800 */
[----:B------:R3:W-:Y:S01]  /*15760*/  STL [R1+0xae0], R10 ;  /* 0x000ae00a01007387 */ /* 0x0007e20000100800 */
[----:B0-----:R-:W-:Y:S02]  /*15770*/  IADD3 R7, P3, R11, R9, RZ ;  /* 0x000000090b077210 */ /* 0x001fe40007f7e0ff */
[----:B-1----:R-:W-:-:S03]  /*15780*/  LEA.HI.X.SX32 R6, R149, R8, 0x1, P2 ;  /* 0x0000000895067211 */ /* 0x002fc600010f0eff */
[----:B------:R0:W-:Y:S01]  /*15790*/  STL [R1+0xbcc], R7 ;  /* 0x000bcc0701007387 */ /* 0x0001e20000100800 */
[----:B------:R-:W-:Y:S02]  /*157a0*/  CS2R R148, SRZ ;  /* 0x0000000000947805 */ /* 0x000fe4000001ff00 */
[-C--:B---3--:R-:W-:Y:S01]  /*157b0*/  IADD3 R10, P2, R150, R9.reuse, RZ ;  /* 0x00000009960a7210 */ /* 0x088fe20007f5e0ff */
[----:B------:R1:W-:Y:S04]  /*157c0*/  STL [R1+0xbb8], R6 ;  /* 0x000bb80601007387 */ /* 0x0003e80000100800 */
[----:B------:R3:W-:Y:S01]  /*157d0*/  STL [R1+0xab4], R10 ;  /* 0x000ab40a01007387 */ /* 0x0007e20000100800 */
[----:B0-----:R-:W-:Y:S02]  /*157e0*/  LEA.HI.X.SX32 R7, R11, R8, 0x1, P4 ;  /* 0x000000080b077211 */ /* 0x001fe400020f0eff */
[----:B-1----:R-:W-:-:S03]  /*157f0*/  IADD3 R6, P4, R12, R9, RZ ;  /* 0x000000090c067210 */ /* 0x002fc60007f9e0ff */
[----:B------:R0:W-:Y:S01]  /*15800*/  STL [R1+0xb00], R7 ;  /* 0x000b000701007387 */ /* 0x0001e20000100800 */
[----:B---3--:R-:W-:-:S03]  /*15810*/  LEA.HI.X.SX32 R10, R151, R8, 0x1, P3 ;  /* 0x00000008970a7211 */ /* 0x008fc600018f0eff */
[----:B------:R1:W-:Y:S01]  /*15820*/  STL [R1+0xbdc], R6 ;  /* 0x000bdc0601007387 */ /* 0x0003e20000100800 */
[----:B------:R-:W-:-:S03]  /*15830*/  CS2R R150, SRZ ;  /* 0x0000000000967805 */ /* 0x000fc6000001ff00 */
[----:B------:R3:W-:Y:S01]  /*15840*/  STL [R1+0xbc8], R10 ;  /* 0x000bc80a01007387 */ /* 0x0007e20000100800 */
[----:B0-----:R-:W-:Y:S02]  /*15850*/  IADD3 R7, P3, R152, R9, RZ ;  /* 0x0000000998077210 */ /* 0x001fe40007f7e0ff */
[----:B-1----:R-:W-:-:S03]  /*15860*/  LEA.HI.X.SX32 R6, R12, R8, 0x1, P6 ;  /* 0x000000080c067211 */ /* 0x002fc600030f0eff */
[----:B------:R0:W-:Y:S01]  /*15870*/  STL [R1+0xaf4], R7 ;  /* 0x000af40701007387 */ /* 0x0001e20000100800 */
[----:B---3--:R-:W-:-:S03]  /*15880*/  IADD3 R10, P6, R13, R9, RZ ;  /* 0x000000090d0a7210 */ /* 0x008fc60007fde0ff */
[----:B------:R1:W-:Y:S04]  /*15890*/  STL [R1+0xb20], R6 ;  /* 0x000b200601007387 */ /* 0x0003e80000100800 */
[----:B------:R3:W-:Y:S01]  /*158a0*/  STL [R1+0xbec], R10 ;  /* 0x000bec0a01007387 */ /* 0x0007e20000100800 */
[----:B0-----:R-:W-:Y:S02]  /*158b0*/  LEA.HI.X.SX32 R7, R153, R8, 0x1, P4 ;  /* 0x0000000899077211 */ /* 0x001fe400020f0eff */
[----:B-1----:R-:W-:-:S03]  /*158c0*/  IADD3 R6, P4, R154, R9, RZ ;  /* 0x000000099a067210 */ /* 0x002fc60007f9e0ff */
[----:B------:R0:W-:Y:S01]  /*158d0*/  STL [R1+0xbd8], R7 ;  /* 0x000bd80701007387 */ /* 0x0001e20000100800 */
[----:B---3--:R-:W-:-:S03]  /*158e0*/  LEA.HI.X.SX32 R10, R13, R8, 0x1, P5 ;  /* 0x000000080d0a7211 */ /* 0x008fc600028f0eff */
[----:B------:R1:W-:Y:S04]  /*158f0*/  STL [R1+0xb34], R6 ;  /* 0x000b340601007387 */ /* 0x0003e80000100800 */
        /* <DEDUP_REMOVED lines=64> */
[----:B------:R-:W-:Y:S01]  /*15d00*/  IMAD.MOV.U32 R95, RZ, RZ, RZ ;  /* 0x000000ffff5f7224 */ /* 0x000fe200078e00ff */
[-C--:B---3--:R-:W-:Y:S02]  /*15d10*/  IADD3 R10, P4, R98, R9.reuse, RZ ;  /* 0x00000009620a7210 */ /* 0x088fe40007f9e0ff */
        /* <DEDUP_REMOVED lines=35> */
[----:B0-----:R-:W-:Y:S02]  /*15f50*/  LEA R7, P5, R5, R9, 0x6 ;  /* 0x0000000905077211 */ /* 0x001fe400078a30ff */
[----:B-1----:R-:W-:-:S03]  /*15f60*/  LEA.HI.X.SX32 R6, R167, R8, 0x1, P0 ;  /* 0x00000008a7067211 */ /* 0x002fc600000f0eff */
[----:B------:R0:W-:Y:S01]  /*15f70*/  STL [R1+0xb94], R7 ;  /* 0x000b940701007387 */ /* 0x0001e20000100800 */
[----:B---3--:R-:W-:-:S03]  /*15f80*/  LEA R10, P0, R5, R9, 0x5 ;  /* 0x00000009050a7211 */ /* 0x008fc600078028ff */
[----:B------:R1:W-:Y:S04]  /*15f90*/  STL [R1+0xc68], R6 ;  /* 0x000c680601007387 */ /* 0x0003e80000100800 */
[----:B------:R3:W-:Y:S01]  /*15fa0*/  STL [R1+0xc14], R10 ;  /* 0x000c140a01007387 */ /* 0x0007e20000100800 */
[----:B0-----:R-:W-:Y:S02]  /*15fb0*/  LEA.HI.X.SX32 R7, R102, R8, 0x1, P3 ;  /* 0x0000000866077211 */ /* 0x001fe400018f0eff */
[----:B-1----:R-:W-:-:S03]  /*15fc0*/  LEA R6, P3, R5, R9, 0x4 ;  /* 0x0000000905067211 */ /* 0x002fc600078620ff */
        /* <DEDUP_REMOVED lines=8> */
[----:B---3--:R-:W-:-:S03]  /*16050*/  IADD3 R10, P4, R106, R9, RZ ;  /* 0x000000096a0a7210 */ /* 0x008fc60007f9e0ff */
[----:B------:R1:W-:Y:S04]  /*16060*/  STL [R1+0xc30], R6 ;  /* 0x000c300601007387 */ /* 0x0003e80000100800 */
[----:B------:R3:W-:Y:S01]  /*16070*/  STL [R1+0xc8c], R10 ;  /* 0x000c8c0a01007387 */ /* 0x0007e20000100800 */
[-C--:B0-----:R-:W-:Y:S02]  /*16080*/  LEA.HI.X.SX32 R7, R105, R8.reuse, 0x1, P2 ;  /* 0x0000000869077211 */ /* 0x081fe400010f0eff */
[----:B------:R-:W-:Y:S02]  /*16090*/  CS2R R104, SRZ ;  /* 0x0000000000687805 */ /* 0x000fe4000001ff00 */
[----:B-1----:R-:W-:Y:S01]  /*160a0*/  LEA R6, P2, R5, R9, 0x2 ;  /* 0x0000000905067211 */ /* 0x002fe200078410ff */
[----:B------:R0:W-:Y:S01]  /*160b0*/  STL [R1+0xc60], R7 ;  /* 0x000c600701007387 */ /* 0x0001e20000100800 */
[----:B---3--:R-:W-:-:S03]  /*160c0*/  LEA.HI.X.SX32 R10, R168, R8, 0x1, P1 ;  /* 0x00000008a80a7211 */ /* 0x008fc600008f0eff */
[----:B------:R1:W-:Y:S04]  /*160d0*/  STL [R1+0xc84], R6 ;  /* 0x000c840601007387 */ /* 0x0003e80000100800 */
[----:B------:R3:W-:Y:S01]  /*160e0*/  STL [R1+0xc78], R10 ;  /* 0x000c780a01007387 */ /* 0x0007e20000100800 */
[-C--:B0-----:R-:W-:Y:S02]  /*160f0*/  LEA.HI.X.SX32 R7, R169, R8.reuse, 0x1, P5 ;  /* 0x00000008a9077211 */ /* 0x081fe400028f0eff */
[----:B-1----:R-:W-:-:S03]  /*16100*/  LEA.HI.X.SX32 R6, R170, R8, 0x1, P0 ;  /* 0x00000008aa067211 */ /* 0x002fc600000f0eff */
[----:B------:R0:W-:Y:S01]  /*16110*/  STL [R1+0xb90], R7 ;  /* 0x000b900701007387 */ /* 0x0001e20000100800 */
[----:B---3--:R-:W-:-:S03]  /*16120*/  LEA.HI.X.SX32 R10, R171, R8, 0x1, P3 ;  /* 0x00000008ab0a7211 */ /* 0x008fc600018f0eff */
[----:B------:R1:W-:Y:S04]  /*16130*/  STL [R1+0xc10], R6 ;  /* 0x000c100601007387 */ /* 0x0003e80000100800 */
[----:B------:R-:W-:Y:S01]  /*16140*/  STL [R1+0xc50], R10 ;  /* 0x000c500a01007387 */ /* 0x000fe20000100800 */
[-C--:B0-----:R-:W-:Y:S02]  /*16150*/  LEA.HI.X.SX32 R7, R173, R8.reuse, 0x1, P6 ;  /* 0x00000008ad077211 */ /* 0x081fe400030f0eff */
[----:B-1----:R-:W-:-:S03]  /*16160*/  LEA.HI.X.SX32 R6, R5, R8, 0x1, P4 ;  /* 0x0000000805067211 */ /* 0x002fc600020f0eff */
[----:B------:R4:W-:Y:S01]  /*16170*/  STL [R1+0xc70], R7 ;  /* 0x000c700701007387 */ /* 0x0009e20000100800 */
[----:B------:R-:W-:Y:S02]  /*16180*/  LEA.HI.X.SX32 R5, R106, R8, 0x1, P2 ;  /* 0x000000086a057211 */ /* 0x000fe400010f0eff */
[----:B------:R-:W-:Y:S01]  /*16190*/  CS2R R106, SRZ ;  /* 0x00000000006a7805 */ /* 0x000fe2000001ff00 */
[----:B------:R0:W-:Y:S04]  /*161a0*/  STL [R1+0xc88], R6 ;  /* 0x000c880601007387 */ /* 0x0001e80000100800 */
[----:B------:R1:W-:Y:S01]  /*161b0*/  STL [R1+0xc80], R5 ;  /* 0x000c800501007387 */ /* 0x0003e20000100800 */
[C---:B----4-:R-:W-:Y:S02]  /*161c0*/  LOP3.LUT R7, R4.reuse, 0x20, RZ, 0x3c, !PT ;  /* 0x0000002004077812 */ /* 0x050fe400078e3cff */
[----:B------:R-:W-:-:S02]  /*161d0*/  LOP3.LUT R7, R4, 0x50, RZ, 0x3c, !PT ;  /* 0x0000005004077812 */ /* 0x000fc400078e3cff */
[C---:B0-----:R-:W-:Y:S02]  /*161e0*/  LOP3.LUT R6, R4.reuse, 0x30, RZ, 0x3c, !PT ;  /* 0x0000003004067812 */ /* 0x041fe400078e3cff */
[C---:B------:R-:W-:Y:S02]  /*161f0*/  LOP3.LUT R6, R4.reuse, 0x60, RZ, 0x3c, !PT ;  /* 0x0000006004067812 */ /* 0x040fe400078e3cff */
[C---:B-1----:R-:W-:Y:S02]  /*16200*/  LOP3.LUT R5, R4.reuse, 0x10, RZ, 0x3c, !PT ;  /* 0x0000001004057812 */ /* 0x042fe400078e3cff */
[C---:B------:R-:W-:Y:S02]  /*16210*/  LOP3.LUT R5, R4.reuse, 0x40, RZ, 0x3c, !PT ;  /* 0x0000004004057812 */ /* 0x040fe400078e3cff */
[----:B------:R-:W-:Y:S02]  /*16220*/  LOP3.LUT R5, R4, 0x70, RZ, 0x3c, !PT ;  /* 0x0000007004057812 */ /* 0x000fe400078e3cff */
[----:B------:R-:W-:-:S02]  /*16230*/  LOP3.LUT R6, R0, 0x40, RZ, 0x3c, !PT ;  /* 0x0000004000067812 */ /* 0x000fc400078e3cff */
[C---:B------:R-:W-:Y:S02]  /*16240*/  LOP3.LUT R5, R0.reuse, 0x60, RZ, 0x3c, !PT ;  /* 0x0000006000057812 */ /* 0x040fe400078e3cff */
[----:B------:R-:W-:Y:S01]  /*16250*/  LOP3.LUT R7, R0, 0x20, RZ, 0x3c, !PT ;  /* 0x0000002000077812 */ /* 0x000fe200078e3cff */
[----:B------:R2:W-:Y:S04]  /*16260*/  STL [R1+0x10b4], R6 ;  /* 0x0010b40601007387 */ /* 0x0005e80000100800 */
[----:B------:R2:W-:Y:S02]  /*16270*/  STL [R1+0x10b0], R5 ;  /* 0x0010b00501007387 */ /* 0x0005e40000100800 */
.L_x_1:
[----:B------:R0:W-:Y:S01]  /*16280*/  STL.64 [R1+0x1378], R150 ;  /* 0x0013789601007387 */ /* 0x0001e20000100a00 */
[----:B--2--5:R-:W1:Y:S03]  /*16290*/  LDC R5, c[0x0][0x230] ;  /* 0x00008c00ff057b82 */ /* 0x024e660000000800 */
[----:B0-----:R-:W2:Y:S04]  /*162a0*/  LDL R150, [R1+0xc68] ;  /* 0x000c680001967983 */ /* 0x001ea80000100800 */
[----:B------:R-:W1:Y:S04]  /*162b0*/  LDL.LU R151, [R1+0x6b4] ;  /* 0x0006b40001977983 */ /* 0x000e680000300800 */
[----:B------:R0:W-:Y:S04]  /*162c0*/  STL.64 [R1+0x1370], R148 ;  /* 0x0013709401007387 */ /* 0x0001e80000100a00 */
[----:B0-----:R-:W3:Y:S04]  /*162d0*/  LDL R148, [R1+0xc7c] ;  /* 0x000c7c0001947983 */ /* 0x001ee80000100800 */
[----:B------:R-:W4:Y:S04]  /*162e0*/  LDL R149, [R1+0xc70] ;  /* 0x000c700001957983 */ /* 0x000f280000100800 */
[----:B------:R0:W-:Y:S04]  /*162f0*/  STL.64 [R1+0x1368], R146 ;  /* 0x0013689201007387 */ /* 0x0001e80000100a00 */
[----:B0-----:R-:W2:Y:S04]  /*16300*/  LDL R146, [R1+0xc84] ;  /* 0x000c840001927983 */ /* 0x001ea80000100800 */
[----:B------:R-:W4:Y:S04]  /*16310*/  LDL R147, [R1+0xc78] ;  /* 0x000c780001937983 */ /* 0x000f280000100800 */
[----:B------:R0:W-:Y:S04]  /*16320*/  STL.64 [R1+0x1360], R144 ;  /* 0x0013609001007387 */ /* 0x0001e80000100a00 */
[----:B0-----:R-:W3:Y:S04]  /*16330*/  LDL R144, [R1+0xc8c] ;  /* 0x000c8c0001907983 */ /* 0x001ee80000100800 */
[----:B------:R-:W4:Y:S04]  /*16340*/  LDL R145, [R1+0xc80] ;  /* 0x000c800001917983 */ /* 0x000f280000100800 */
[----:B------:R0:W-:Y:S04]  /*16350*/  STL.64 [R1+0x1358], R142 ;  /* 0x0013588e01007387 */ /* 0x0001e80000100a00 */
[----:B0-----:R-:W2:Y:S01]  /*16360*/  LDL R143, [R1+0xc88] ;  /* 0x000c8800018f7983 */ /* 0x001ea20000100800 */
[----:B------:R-:W-:-:S02]  /*16370*/  PRMT R159, RZ, 0x7610, R159 ;  /* 0x00007610ff9f7816 */ /* 0x000fc4000000009f */
[----:B------:R-:W-:Y:S01]  /*16380*/  PRMT R166, RZ, 0x7610, R166 ;  /* 0x00007610ffa67816 */ /* 0x000fe200000000a6 */
[----:B------:R-:W-:Y:S04]  /*16390*/  STL.64 [R1+0x1350], R140 ;  /* 0x0013508c01007387 */ /* 0x000fe80000100a00 */
        /* <DEDUP_REMOVED lines=53> */
[----:B------:R-:W-:Y:S01]  /*166f0*/  STL.64 [R1+0x11a0], R32 ;  /* 0x0011a02001007387 */ /* 0x000fe20000100a00 */
[----:B-1----:R-:W-:-:S03]  /*16700*/  IMAD R5, R151, -0x40, R5 ;  /* 0xffffffc097057824 */ /* 0x002fc600078e0205 */
[----:B------:R-:W-:Y:S02]  /*16710*/  STL.64 [R1+0x1198], R30 ;  /* 0x0011981e01007387 */ /* 0x000fe40000100a00 */
[C---:B------:R-:W-:Y:S02]  /*16720*/  ISETP.GT.AND P0, PT, R5.reuse, RZ, PT ;  /* 0x000000ff0500720c */ /* 0x040fe40003f04270 */
[----:B------:R-:W-:Y:S01]  /*16730*/  STL.64 [R1+0x1190], R28 ;  /* 0x0011901c01007387 */ /* 0x000fe20000100a00 */
[C---:B------:R-:W-:Y:S02]  /*16740*/  ISETP.GT.AND P1, PT, R5.reuse, 0x1, PT ;  /* 0x000000010500780c */ /* 0x040fe40003f24270 */
[C---:B------:R-:W-:Y:S01]  /*16750*/  ISETP.GT.AND P2, PT, R5.reuse, 0x2, PT ;  /* 0x000000020500780c */ /* 0x040fe20003f44270 */
[----:B------:R-:W-:Y:S01]  /*16760*/  STL.64 [R1+0x1188], R26 ;  /* 0x0011881a01007387 */ /* 0x000fe20000100a00 */
[----:B------:R-:W-:-:S03]  /*16770*/  ISETP.GT.AND P3, PT, R5, 0x3, PT ;  /* 0x000000030500780c */ /* 0x000fc60003f64270 */
[----:B------:R-:W-:Y:S04]  /*16780*/  STL.64 [R1+0x1180], R24 ;  /* 0x0011801801007387 */ /* 0x000fe80000100a00 */
[----:B------:R-:W-:Y:S01]  /*16790*/  STL [R1+0x1174], R2 ;  /* 0x0011740201007387 */ /* 0x000fe20000100800 */
[----:B------:R-:W-:Y:S02]  /*167a0*/  @P0 IMAD.MOV.U32 R7, RZ, RZ, R8 ;  /* 0x000000ffff070224 */ /* 0x000fe400078e0008 */
[----:B------:R-:W-:Y:S01]  /*167b0*/  @P0 IMAD.MOV.U32 R6, RZ, RZ, R9 ;  /* 0x000000ffff060224 */ /* 0x000fe200078e0009 */
[----:B-----5:R-:W-:Y:S04]  /*167c0*/  STL [R1+0x10e0], R3 ;  /* 0x0010e00301007387 */ /* 0x020fe80000100800 */
[----:B------:R0:W-:Y:S04]  /*167d0*/  STL [R1+0x1178], R8 ;  /* 0x0011780801007387 */ /* 0x0001e80000100800 */
[----:B------:R3:W4:Y:S04]  /*167e0*/  @P0 LDG.E.U16 R159, desc[UR56][R6.64] ;  /* 0x00000038069f0981 */ /* 0x000728000c1e1500 */
[----:B0-----:R-:W4:Y:S04]  /*167f0*/  LDL.LU R8, [R1+0xc74] ;  /* 0x000c740001087983 */ /* 0x001f280000300800 */
[----:B------:R-:W4:Y:S04]  /*16800*/  LDL R64, [R1+0xc60] ;  /* 0x000c600001407983 */ /* 0x000f280000100800 */
[----:B------:R-:W4:Y:S04]  /*16810*/  LDL R59, [R1+0xc64] ;  /* 0x000c6400013b7983 */ /* 0x000f280000100800 */
[----:B------:R-:W4:Y:S04]  /*16820*/  LDL R51, [R1+0xc58] ;  /* 0x000c580001337983 */ /* 0x000f280000100800 */
[----:B------:R-:W4:Y:S04]  /*16830*/  LDL R48, [R1+0xc5c] ;  /* 0x000c5c0001307983 */ /* 0x000f280000100800 */
[----:B------:R-:W4:Y:S04]  /*16840*/  LDL.LU R2, [R1+0xc6c] ;  /* 0x000c6c0001027983 */ /* 0x000f280000300800 */
[----:B------:R-:W4:Y:S04]  /*16850*/  LDL R44, [R1+0xc50] ;  /* 0x000c5000012c7983 */ /* 0x000f280000100800 */
[----:B------:R-:W4:Y:S04]  /*16860*/  LDL R43, [R1+0xc54] ;  /* 0x000c5400012b7983 */ /* 0x000f280000100800 */
[----:B------:R-:W4:Y:S04]  /*16870*/  LDL R42, [R1+0xc48] ;  /* 0x000c4800012a7983 */ /* 0x000f280000100800 */
[----:B------:R-:W4:Y:S04]  /*16880*/  LDL R39, [R1+0xc4c] ;  /* 0x000c4c0001277983 */ /* 0x000f280000100800 */
[----:B------:R-:W4:Y:S04]  /*16890*/  LDL R36, [R1+0xc40] ;  /* 0x000c400001247983 */ /* 0x000f280000100800 */
[----:B------:R-:W4:Y:S04]  /*168a0*/  LDL R31, [R1+0xc44] ;  /* 0x000c4400011f7983 */ /* 0x000f280000100800 */
[----:B------:R-:W4:Y:S04]  /*168b0*/  LDL R29, [R1+0xc38] ;  /* 0x000c3800011d7983 */ /* 0x000f280000100800 */
[----:B------:R-:W4:Y:S01]  /*168c0*/  LDL R28, [R1+0xc3c] ;  /* 0x000c3c00011c7983 */ /* 0x000f220000100800 */
[----:B---3--:R-:W-:-:S02]  /*168d0*/  @P1 IMAD.MOV.U32 R6, RZ, RZ, R144 ;  /* 0x000000ffff061224 */ /* 0x008fc400078e0090 */
[----:B--2---:R-:W-:Y:S01]  /*168e0*/  @P1 IMAD.MOV.U32 R7, RZ, RZ, R143 ;  /* 0x000000ffff071224 */ /* 0x004fe200078e008f */
[----:B------:R-:W-:Y:S01]  /*168f0*/  PRMT R172, RZ, 0x7610, R172 ;  /* 0x00007610ffac7816 */ /* 0x000fe200000000ac */
[----:B------:R-:W2:Y:S01]  /*16900*/  LDL R74, [R1+0xb40] ;  /* 0x000b4000014a7983 */ /* 0x000ea20000100800 */
[----:B------:R-:W-:-:S03]  /*16910*/  ISETP.GT.AND P0, PT, R5, 0x4, PT ;  /* 0x000000040500780c */ /* 0x000fc60003f04270 */
[----:B------:R0:W3:Y:S01]  /*16920*/  @P1 LDG.E.U16 R166, desc[UR56][R6.64] ;  /* 0x0000003806a61981 */ /* 0x0000e2000c1e1500 */
[----:B------:R-:W-:Y:S02]  /*16930*/  PRMT R175, RZ, 0x7610, R175 ;  /* 0x00007610ffaf7816 */ /* 0x000fe400000000af */
[----:B------:R-:W-:Y:S01]  /*16940*/  ISETP.GT.AND P1, PT, R5, 0x5, PT ;  /* 0x000000050500780c */ /* 0x000fe20003f24270 */
[----:B------:R-:W2:Y:S01]  /*16950*/  LDL R73, [R1+0xb44] ;  /* 0x000b440001497983 */ /* 0x000ea20000100800 */
[----:B0-----:R-:W-:Y:S02]  /*16960*/  @P2 IMAD.MOV.U32 R6, RZ, RZ, R146 ;  /* 0x000000ffff062224 */ /* 0x001fe400078e0092 */
[----:B----4-:R-:W-:-:S05]  /*16970*/  @P2 IMAD.MOV.U32 R7, RZ, RZ, R145 ;  /* 0x000000ffff072224 */ /* 0x010fca00078e0091 */
[----:B------:R0:W4:Y:S01]  /*16980*/  @P2 LDG.E.U16 R172, desc[UR56][R6.64] ;  /* 0x0000003806ac2981 */ /* 0x000122000c1e1500 */
[----:B------:R-:W-:Y:S02]  /*16990*/  PRMT R176, RZ, 0x7610, R176 ;  /* 0x00007610ffb07816 */ /* 0x000fe400000000b0 */
[----:B------:R-:W-:Y:S01]  /*169a0*/  ISETP.GT.AND P2, PT, R5, 0x6, PT ;  /* 0x000000060500780c */ /* 0x000fe20003f44270 */
[----:B0-----:R-:W-:Y:S02]  /*169b0*/  @P3 IMAD.MOV.U32 R6, RZ, RZ, R148 ;  /* 0x000000ffff063224 */ /* 0x001fe400078e0094 */
[----:B------:R-:W-:-:S05]  /*169c0*/  @P3 IMAD.MOV.U32 R7, RZ, RZ, R147 ;  /* 0x000000ffff073224 */ /* 0x000fca00078e0093 */
[----:B------:R0:W4:Y:S01]  /*169d0*/  @P3 LDG.E.U16 R175, desc[UR56][R6.64] ;  /* 0x0000003806af3981 */ /* 0x000122000c1e1500 */
[----:B------:R-:W-:Y:S01]  /*169e0*/  PRMT R92, RZ, 0x7610, R92 ;  /* 0x00007610ff5c7816 */ /* 0x000fe2000000005c */
[----:B0-----:R-:W-:Y:S01]  /*169f0*/  @P0 IMAD.MOV.U32 R7, RZ, RZ, R149 ;  /* 0x000000ffff070224 */ /* 0x001fe200078e0095 */
[----:B------:R-:W-:Y:S02]  /*16a00*/  ISETP.GT.AND P3, PT, R5, 0x7, PT ;  /* 0x000000070500780c */ /* 0x000fe40003f64270 */
[----:B------:R-:W-:Y:S02]  /*16a10*/  PRMT R77, RZ, 0x7610, R77 ;  /* 0x00007610ff4d7816 */ /* 0x000fe4000000004d */
[----:B------:R-:W-:Y:S02]  /*16a20*/  PRMT R70, RZ, 0x7610, R70 ;  /* 0x00007610ff467816 */ /* 0x000fe40000000046 */
[----:B------:R-:W-:Y:S02]  /*16a30*/  PRMT R155, RZ, 0x7610, R155 ;  /* 0x00007610ff9b7816 */ /* 0x000fe4000000009b */
[----:B------:R-:W-:-:S02]  /*16a40*/  PRMT R163, RZ, 0x7610, R163 ;  /* 0x00007610ffa37816 */ /* 0x000fc400000000a3 */
[----:B------:R-:W-:Y:S01]  /*16a50*/  PRMT R169, RZ, 0x7610, R169 ;  /* 0x00007610ffa97816 */ /* 0x000fe200000000a9 */
[----:B------:R-:W-:-:S05]  /*16a60*/  @P0 IMAD.MOV.U32 R6, RZ, RZ, R8 ;  /* 0x000000ffff060224 */ /* 0x000fca00078e0008 */
[----:B------:R0:W4:Y:S02]  /*16a70*/  @P0 LDG.E.U16 R176, desc[UR56][R6.64] ;  /* 0x0000003806b00981 */ /* 0x000124000c1e1500 */
[----:B0-----:R-:W-:Y:S02]  /*16a80*/  @P1 IMAD.MOV.U32 R7, RZ, RZ, R150 ;  /* 0x000000ffff071224 */ /* 0x001fe400078e0096 */
[----:B------:R-:W-:-:S05]  /*16a90*/  @P1 IMAD.MOV.U32 R6, RZ, RZ, R2 ;  /* 0x000000ffff061224 */ /* 0x000fca00078e0002 */
[----:B------:R0:W4:Y:S01]  /*16aa0*/  @P1 LDG.E.U16 R92, desc[UR56][R6.64] ;  /* 0x00000038065c1981 */ /* 0x000122000c1e1500 */
[----:B------:R-:W-:Y:S01]  /*16ab0*/  ISETP.GT.AND P0, PT, R5, 0x8, PT ;  /* 0x000000080500780c */ /* 0x000fe20003f04270 */
[----:B0-----:R-:W-:Y:S02]  /*16ac0*/  @P2 IMAD.MOV.U32 R6, RZ, RZ, R59 ;  /* 0x000000ffff062224 */ /* 0x001fe400078e003b */
[----:B------:R-:W-:Y:S01]  /*16ad0*/  @P2 IMAD.MOV.U32 R7, RZ, RZ, R64 ;  /* 0x000000ffff072224 */ /* 0x000fe200078e0040 */
[----:B------:R-:W3:Y:S04]  /*16ae0*/  LDL R59, [R1+0xc34] ;  /* 0x000c3400013b7983 */ /* 0x000ee80000100800 */
[----:B------:R-:W2:Y:S04]  /*16af0*/  LDL R64, [R1+0xc30] ;  /* 0x000c300001407983 */ /* 0x000ea80000100800 */
[----:B------:R0:W4:Y:S02]  /*16b00*/  @P2 LDG.E.U16 R77, desc[UR56][R6.64] ;  /* 0x00000038064d2981 */ /* 0x000124000c1e1500 */
[----:B0-----:R-:W-:-:S02]  /*16b10*/  @P3 IMAD.MOV.U32 R6, RZ, RZ, R48 ;  /* 0x000000ffff063224 */ /* 0x001fc400078e0030 */
[----:B------:R-:W-:Y:S01]  /*16b20*/  @P3 IMAD.MOV.U32 R7, RZ, RZ, R51 ;  /* 0x000000ffff073224 */ /* 0x000fe200078e0033 */
[----:B------:R-:W4:Y:S04]  /*16b30*/  LDL R48, [R1+0xc2c] ;  /* 0x000c2c0001307983 */ /* 0x000f280000100800 */
[----:B------:R-:W4:Y:S04]  /*16b40*/  LDL R51, [R1+0xc28] ;  /* 0x000c280001337983 */ /* 0x000f280000100800 */
[----:B------:R0:W4:Y:S02]  /*16b50*/  @P3 LDG.E.U16 R70, desc[UR56][R6.64] ;  /* 0x0000003806463981 */ /* 0x000124000c1e1500 */
[----:B0-----:R-:W-:-:S02]  /*16b60*/  @P0 IMAD.MOV.U32 R7, RZ, RZ, R44 ;  /* 0x000000ffff070224 */ /* 0x001fc400078e002c */
[----:B------:R-:W4:Y:S01]  /*16b70*/  LDL R44, [R1+0xc20] ;  /* 0x000c2000012c7983 */ /* 0x000f220000100800 */
[C---:B------:R-:W-:Y:S01]  /*16b80*/  ISETP.GT.AND P1, PT, R5.reuse, 0x9, PT ;  /* 0x000000090500780c */ /* 0x040fe20003f24270 */
[----:B------:R-:W-:Y:S01]  /*16b90*/  @P0 IMAD.MOV.U32 R6, RZ, RZ, R43 ;  /* 0x000000ffff060224 */ /* 0x000fe200078e002b */
[C---:B------:R-:W-:Y:S01]  /*16ba0*/  ISETP.GT.AND P2, PT, R5.reuse, 0xa, PT ;  /* 0x0000000a0500780c */ /* 0x040fe20003f44270 */
[----:B------:R-:W4:Y:S01]  /*16bb0*/  LDL R43, [R1+0xc24] ;  /* 0x000c2400012b7983 */ /* 0x000f220000100800 */
[----:B------:R-:W-:-:S03]  /*16bc0*/  ISETP.GT.AND P3, PT, R5, 0xb, PT ;  /* 0x0000000b0500780c */ /* 0x000fc60003f64270 */
[----:B------:R0:W4:Y:S06]  /*16bd0*/  @P0 LDG.E.U16 R155, desc[UR56][R6.64] ;  /* 0x00000038069b0981 */ /* 0x00012c000c1e1500 */
[----:B0-----:R-:W-:Y:S02]  /*16be0*/  @P1 IMAD.MOV.U32 R6, RZ, RZ, R39 ;  /* 0x000000ffff061224 */ /* 0x001fe400078e0027 */
[----:B------:R-:W-:Y:S01]  /*16bf0*/  @P1 IMAD.MOV.U32 R7, RZ, RZ, R42 ;  /* 0x000000ffff071224 */ /* 0x000fe200078e002a */
[----:B------:R-:W4:Y:S04]  /*16c00*/  LDL R39, [R1+0xc1c] ;  /* 0x000c1c0001277983 */ /* 0x000f280000100800 */
[----:B------:R-:W4:Y:S04]  /*16c10*/  LDL R42, [R1+0xc18] ;  /* 0x000c1800012a7983 */ /* 0x000f280000100800 */
[----:B------:R0:W4:Y:S02]  /*16c20*/  @P1 LDG.E.U16 R163, desc[UR56][R6.64] ;  /* 0x0000003806a31981 */ /* 0x000124000c1e1500 */
[----:B0-----:R-:W-:-:S02]  /*16c30*/  @P2 IMAD.MOV.U32 R6, RZ, RZ, R31 ;  /* 0x000000ffff062224 */ /* 0x001fc400078e001f */
[----:B------:R-:W-:Y:S01]  /*16c40*/  @P2 IMAD.MOV.U32 R7, RZ, RZ, R36 ;  /* 0x000000ffff072224 */ /* 0x000fe200078e0024 */
[----:B------:R-:W4:Y:S04]  /*16c50*/  LDL R31, [R1+0xc14] ;  /* 0x000c1400011f7983 */ /* 0x000f280000100800 */
[----:B------:R-:W4:Y:S04]  /*16c60*/  LDL R36, [R1+0xc10] ;  /* 0x000c100001247983 */ /* 0x000f280000100800 */
[----:B------:R0:W4:Y:S02]  /*16c70*/  @P2 LDG.E.U16 R169, desc[UR56][R6.64] ;  /* 0x0000003806a92981 */ /* 0x000124000c1e1500 */
[----:B0-----:R-:W-:-:S02]  /*16c80*/  @P3 IMAD.MOV.U32 R7, RZ, RZ, R29 ;  /* 0x000000ffff073224 */ /* 0x001fc400078e001d */
[----:B------:R-:W-:Y:S01]  /*16c90*/  @P3 IMAD.MOV.U32 R6, RZ, RZ, R28 ;  /* 0x000000ffff063224 */ /* 0x000fe200078e001c */
[----:B------:R-:W4:Y:S04]  /*16ca0*/  LDL R29, [R1+0xc08] ;  /* 0x000c0800011d7983 */ /* 0x000f280000100800 */
[----:B------:R-:W4:Y:S01]  /*16cb0*/  LDL R28, [R1+0xc0c] ;  /* 0x000c0c00011c7983 */ /* 0x000f220000100800 */
[C---:B------:R-:W-:Y:S02]  /*16cc0*/  ISETP.GT.AND P0, PT, R5.reuse, 0xc, PT ;  /* 0x0000000c0500780c */ /* 0x040fe40003f04270 */
[----:B------:R-:W-:Y:S02]  /*16cd0*/  PRMT R174, RZ, 0x7610, R174 ;  /* 0x00007610ffae7816 */ /* 0x000fe400000000ae */
[----:B------:R-:W-:-:S04]  /*16ce0*/  ISETP.GT.AND P1, PT, R5, 0xd, PT ;  /* 0x0000000d0500780c */ /* 0x000fc80003f24270 */
[----:B------:R3:W4:Y:S01]  /*16cf0*/  @P3 LDG.E.U16 R174, desc[UR56][R6.64] ;  /* 0x0000003806ae3981 */ /* 0x000722000c1e1500 */
[----:B------:R-:W-:Y:S02]  /*16d00*/  PRMT R93, RZ, 0x7610, R93 ;  /* 0x00007610ff5d7816 */ /* 0x000fe4000000005d */
[C---:B------:R-:W-:Y:S02]  /*16d10*/  ISETP.GT.AND P2, PT, R5.reuse, 0xe, PT ;  /* 0x0000000e0500780c */ /* 0x040fe40003f44270 */
[----:B------:R-:W-:Y:S02]  /*16d20*/  PRMT R90, RZ, 0x7610, R90 ;  /* 0x00007610ff5a7816 */ /* 0x000fe4000000005a */
[----:B------:R-:W-:Y:S02]  /*16d30*/  ISETP.GT.AND P3, PT, R5, 0xf, PT ;  /* 0x0000000f0500780c */ /* 0x000fe40003f64270 */
[----:B------:R-:W-:Y:S02]  /*16d40*/  PRMT R84, RZ, 0x7610, R84 ;  /* 0x00007610ff547816 */ /* 0x000fe40000000054 */
[----:B------:R-:W-:-:S02]  /*16d50*/  PRMT R50, RZ, 0x7610, R50 ;  /* 0x00007610ff327816 */ /* 0x000fc40000000032 */
[----:B------:R-:W-:Y:S01]  /*16d60*/  PRMT R23, RZ, 0x7610, R23 ;  /* 0x00007610ff177816 */ /* 0x000fe20000000017 */
[----:B---3--:R-:W-:Y:S02]  /*16d70*/  @P0 IMAD.MOV.U32 R6, RZ, RZ, R59 ;  /* 0x000000ffff060224 */ /* 0x008fe400078e003b */
[----:B------:R-:W3:Y:S01]  /*16d80*/  LDL R59, [R1+0xc04] ;  /* 0x000c0400013b7983 */ /* 0x000ee20000100800 */
[----:B--2---:R-:W-:-:S03]  /*16d90*/  @P0 IMAD.MOV.U32 R7, RZ, RZ, R64 ;  /* 0x000000ffff070224 */ /* 0x004fc600078e0040 */
[----:B------:R-:W2:Y:S04]  /*16da0*/  LDL R64, [R1+0xc00] ;  /* 0x000c000001407983 */ /* 0x000ea80000100800 */
[----:B------:R4:W2:Y:S02]  /*16db0*/  @P0 LDG.E.U16 R93, desc[UR56][R6.64] ;  /* 0x00000038065d0981 */ /* 0x0008a4000c1e1500 */
[----:B----4-:R-:W-:Y:S02]  /*16dc0*/  @P1 IMAD.MOV.U32 R6, RZ, RZ, R48 ;  /* 0x000000ffff061224 */ /* 0x010fe400078e0030 */
[----:B------:R-:W4:Y:S01]  /*16dd0*/  LDL R48, [R1+0xbfc] ;  /* 0x000bfc0001307983 */ /* 0x000f220000100800 */
[----:B------:R-:W-:-:S03]  /*16de0*/  @P1 IMAD.MOV.U32 R7, RZ, RZ, R51 ;  /* 0x000000ffff071224 */ /* 0x000fc600078e0033 */
[----:B------:R-:W4:Y:S04]  /*16df0*/  LDL R51, [R1+0xbf8] ;  /* 0x000bf80001337983 */ /* 0x000f280000100800 */
[----:B------:R0:W4:Y:S02]  /*16e00*/  @P1 LDG.E.U16 R90, desc[UR56][R6.64] ;  /* 0x00000038065a1981 */ /* 0x000124000c1e1500 */
[----:B0-----:R-:W-:Y:S02]  /*16e10*/  @P2 IMAD.MOV.U32 R7, RZ, RZ, R44 ;  /* 0x000000ffff072224 */ /* 0x001fe400078e002c */
[----:B------:R-:W4:Y:S01]  /*16e20*/  LDL R44, [R1+0xbf0] ;  /* 0x000bf000012c7983 */ /* 0x000f220000100800 */
[----:B------:R-:W-:Y:S01]  /*16e30*/  ISETP.GT.AND P0, PT, R5, 0x10, PT ;  /* 0x000000100500780c */ /* 0x000fe20003f04270 */
[----:B------:R-:W-:-:S02]  /*16e40*/  @P2 IMAD.MOV.U32 R6, RZ, RZ, R43 ;  /* 0x000000ffff062224 */ /* 0x000fc400078e002b */
[----:B------:R-:W4:Y:S01]  /*16e50*/  LDL R43, [R1+0xbf4] ;  /* 0x000bf400012b7983 */ /* 0x000f220000100800 */
[----:B------:R-:W-:-:S03]  /*16e60*/  ISETP.GT.AND P1, PT, R5, 0x11, PT ;  /* 0x000000110500780c */ /* 0x000fc60003f24270 */
[----:B------:R0:W4:Y:S02]  /*16e70*/  @P2 LDG.E.U16 R84, desc[UR56][R6.64] ;  /* 0x0000003806542981 */ /* 0x000124000c1e1500 */
[----:B0-----:R-:W-:Y:S02]  /*16e80*/  @P3 IMAD.MOV.U32 R6, RZ, RZ, R39 ;  /* 0x000000ffff063224 */ /* 0x001fe400078e0027 */
[----:B------:R-:W4:Y:S01]  /*16e90*/  LDL R39, [R1+0xbec] ;  /* 0x000bec0001277983 */ /* 0x000f220000100800 */
[----:B------:R-:W-:-:S03]  /*16ea0*/  @P3 IMAD.MOV.U32 R7, RZ, RZ, R42 ;  /* 0x000000ffff073224 */ /* 0x000fc600078e002a */
[----:B------:R-:W4:Y:S04]  /*16eb0*/  LDL R42, [R1+0xbe8] ;  /* 0x000be800012a7983 */ /* 0x000f280000100800 */
        /* <DEDUP_REMOVED lines=143> */
[C---:B------:R-:W-:Y:S02]  /*177b0*/  ISETP.GT.AND P3, PT, R5.reuse, 0x27, PT ;  /* 0x000000270500780c */ /* 0x040fe40003f64270 */
[----:B------:R-:W-:Y:S02]  /*177c0*/  PRMT R33, RZ, 0x7610, R33 ;  /* 0x00007610ff217816 */ /* 0x000fe40000000021 */
[----:B------:R-:W-:-:S02]  /*177d0*/  ISETP.GT.AND P4, PT, R5, 0x28, PT ;  /* 0x000000280500780c */ /* 0x000fc40003f84270 */
[----:B------:R-:W-:Y:S02]  /*177e0*/  PRMT R65, RZ, 0x7610, R65 ;  /* 0x00007610ff417816 */ /* 0x000fe40000000041 */
        /* <DEDUP_REMOVED lines=33> */
[C---:B------:R-:W-:Y:S02]  /*17a00*/  ISETP.GT.AND P2, PT, R5.reuse, 0x2b, PT ;  /* 0x0000002b0500780c */ /* 0x040fe40003f44270 */
[----:B------:R-:W-:Y:S02]  /*17a10*/  PRMT R152, RZ, 0x7610, R152 ;  /* 0x00007610ff987816 */ /* 0x000fe40000000098 */
[----:B------:R0:W4:Y:S01]  /*17a20*/  @P1 LDG.E.U16 R17, desc[UR56][R6.64] ;  /* 0x0000003806111981 */ /* 0x000122000c1e1500 */
[----:B------:R-:W-:-:S04]  /*17a30*/  ISETP.GT.AND P3, PT, R5, 0x2c, PT ;  /* 0x0000002c0500780c */ /* 0x000fc80003f64270 */
[----:B0-----:R-:W-:Y:S02]  /*17a40*/  @P0 IMAD.MOV.U32 R6, RZ, RZ, R73 ;  /* 0x000000ffff060224 */ /* 0x001fe400078e0049 */
[----:B------:R-:W-:-:S05]  /*17a50*/  @P0 IMAD.MOV.U32 R7, RZ, RZ, R74 ;  /* 0x000000ffff070224 */ /* 0x000fca00078e004a */
[----:B------:R3:W4:Y:S01]  /*17a60*/  @P0 LDG.E.U16 R152, desc[UR56][R6.64] ;  /* 0x0000003806980981 */ /* 0x000722000c1e1500 */
[----:B------:R-:W-:Y:S02]  /*17a70*/  PRMT R160, RZ, 0x7610, R160 ;  /* 0x00007610ffa07816 */ /* 0x000fe400000000a0 */
[C---:B------:R-:W-:Y:S02]  /*17a80*/  ISETP.GT.AND P1, PT, R5.reuse, 0x2d, PT ;  /* 0x0000002d0500780c */ /* 0x040fe40003f24270 */
[----:B------:R-:W-:Y:S02]  /*17a90*/  PRMT R167, RZ, 0x7610, R167 ;  /* 0x00007610ffa77816 */ /* 0x000fe400000000a7 */
[C---:B------:R-:W-:Y:S02]  /*17aa0*/  ISETP.GT.AND P4, PT, R5.reuse, 0x2e, PT ;  /* 0x0000002e0500780c */ /* 0x040fe40003f84270 */
[----:B------:R-:W-:Y:S02]  /*17ab0*/  PRMT R71, RZ, 0x7610, R71 ;  /* 0x00007610ff477816 */ /* 0x000fe40000000047 */
[----:B------:R-:W-:Y:S01]  /*17ac0*/  ISETP.GT.AND P0, PT, R5, 0x2f, PT ;  /* 0x0000002f0500780c */ /* 0x000fe20003f04270 */
[----:B---3--:R-:W-:-:S02]  /*17ad0*/  @P2 IMAD.MOV.U32 R6, RZ, RZ, R59 ;  /* 0x000000ffff062224 */ /* 0x008fc400078e003b */
        /* <DEDUP_REMOVED lines=13> */
[----:B------:R-:W-:-:S03]  /*17bb0*/  PRMT R27, RZ, 0x7610, R27 ;  /* 0x00007610ff1b7816 */ /* 0x000fc6000000001b */
        /* <DEDUP_REMOVED lines=10> */
[----:B------:R-:W-:Y:S02]  /*17c60*/  ISETP.GT.AND P1, PT, R5, 0x30, PT ;  /* 0x000000300500780c */ /* 0x000fe40003f24270 */
[----:B------:R-:W-:-:S06]  /*17c70*/  PRMT R62, RZ, 0x7610, R62 ;  /* 0x00007610ff3e7816 */ /* 0x000fcc000000003e */
[----:B------:R0:W4:Y:S05]  /*17c80*/  @P0 LDG.E.U16 R62, desc[UR56][R6.64] ;  /* 0x00000038063e0981 */ /* 0x00012a000c1e1500 */
[----:B0-----:R-:W-:Y:S02]  /*17c90*/  @P1 IMAD.MOV.U32 R7, RZ, RZ, R39 ;  /* 0x000000ffff071224 */ /* 0x001fe400078e0027 */
[----:B------:R-:W4:Y:S01]  /*17ca0*/  LDL R39, [R1+0xae0] ;  /* 0x000ae00001277983 */ /* 0x000f220000100800 */
[----:B------:R-:W-:-:S03]  /*17cb0*/  @P1 IMAD.MOV.U32 R6, RZ, RZ, R36 ;  /* 0x000000ffff061224 */ /* 0x000fc600078e0024 */
[----:B------:R-:W4:Y:S01]  /*17cc0*/  LDL R36, [R1+0xae4] ;  /* 0x000ae40001247983 */ /* 0x000f220000100800 */
[----:B------:R-:W-:Y:S02]  /*17cd0*/  ISETP.GT.AND P0, PT, R5, 0x31, PT ;  /* 0x000000310500780c */ /* 0x000fe40003f04270 */
[----:B------:R-:W-:Y:S02]  /*17ce0*/  PRMT R11, RZ, 0x7610, R11 ;  /* 0x00007610ff0b7816 */ /* 0x000fe4000000000b */
[----:B------:R-:W-:-:S04]  /*17cf0*/  PRMT R14, RZ, 0x7610, R14 ;  /* 0x00007610ff0e7816 */ /* 0x000fc8000000000e */
[----:B------:R3:W4:Y:S01]  /*17d00*/  @P1 LDG.E.U16 R11, desc[UR56][R6.64] ;  /* 0x00000038060b1981 */ /* 0x000722000c1e1500 */
[----:B------:R-:W-:Y:S02]  /*17d10*/  ISETP.GT.AND P1, PT, R5, 0x32, PT ;  /* 0x000000320500780c */ /* 0x000fe40003f24270 */
[----:B------:R-:W-:Y:S02]  /*17d20*/  PRMT R19, RZ, 0x7610, R19 ;  /* 0x00007610ff137816 */ /* 0x000fe40000000013 */
[----:B------:R-:W-:Y:S01]  /*17d30*/  PRMT R154, RZ, 0x7610, R154 ;  /* 0x00007610ff9a7816 */ /* 0x000fe2000000009a */
[----:B---3--:R-:W-:Y:S02]  /*17d40*/  @P0 IMAD.MOV.U32 R6, RZ, RZ, R59 ;  /* 0x000000ffff060224 */ /* 0x008fe400078e003b */
[----:B------:R-:W3:Y:S01]  /*17d50*/  LDL R59, [R1+0xadc] ;  /* 0x000adc00013b7983 */ /* 0x000ee20000100800 */
[----:B--2---:R-:W-:-:S03]  /*17d60*/  @P0 IMAD.MOV.U32 R7, RZ, RZ, R64 ;  /* 0x000000ffff070224 */ /* 0x004fc600078e0040 */
[----:B------:R-:W2:Y:S04]  /*17d70*/  LDL R64, [R1+0xad8] ;  /* 0x000ad80001407983 */ /* 0x000ea80000100800 */
[----:B------:R4:W2:Y:S01]  /*17d80*/  @P0 LDG.E.U16 R14, desc[UR56][R6.64] ;  /* 0x00000038060e0981 */ /* 0x0008a2000c1e1500 */
[----:B------:R-:W-:Y:S01]  /*17d90*/  ISETP.GT.AND P0, PT, R5, 0x33, PT ;  /* 0x000000330500780c */ /* 0x000fe20003f04270 */
[----:B----4-:R-:W-:Y:S02]  /*17da0*/  @P1 IMAD.MOV.U32 R6, RZ, RZ, R48 ;  /* 0x000000ffff061224 */ /* 0x010fe400078e0030 */
[----:B------:R-:W4:Y:S01]  /*17db0*/  LDL R48, [R1+0xad4] ;  /* 0x000ad40001307983 */ /* 0x000f220000100800 */
[----:B------:R-:W-:-:S03]  /*17dc0*/  @P1 IMAD.MOV.U32 R7, RZ, RZ, R51 ;  /* 0x000000ffff071224 */ /* 0x000fc600078e0033 */
[----:B------:R-:W4:Y:S04]  /*17dd0*/  LDL R51, [R1+0xad0] ;  /* 0x000ad00001337983 */ /* 0x000f280000100800 */
[----:B------:R0:W4:Y:S02]  /*17de0*/  @P1 LDG.E.U16 R19, desc[UR56][R6.64] ;  /* 0x0000003806131981 */ /* 0x000124000c1e1500 */
[----:B0-----:R-:W-:Y:S02]  /*17df0*/  @P0 IMAD.MOV.U32 R7, RZ, RZ, R44 ;  /* 0x000000ffff070224 */ /* 0x001fe400078e002c */
[----:B------:R-:W4:Y:S01]  /*17e00*/  LDL R44, [R1+0xacc] ;  /* 0x000acc00012c7983 */ /* 0x000f220000100800 */
[C---:B------:R-:W-:Y:S01]  /*17e10*/  ISETP.GT.AND P1, PT, R5.reuse, 0x34, PT ;  /* 0x000000340500780c */ /* 0x040fe20003f24270 */
[----:B------:R-:W-:Y:S01]  /*17e20*/  @P0 IMAD.MOV.U32 R6, RZ, RZ, R43 ;  /* 0x000000ffff060224 */ /* 0x000fe200078e002b */
[----:B------:R-:W-:Y:S01]  /*17e30*/  PRMT R162, RZ, 0x7610, R162 ;  /* 0x00007610ffa27816 */ /* 0x000fe200000000a2 */
[----:B------:R-:W4:Y:S04]  /*17e40*/  LDL R43, [R1+0xac0] ;  /* 0x000ac000012b7983 */ /* 0x000f280000100800 */
[----:B------:R0:W4:Y:S01]  /*17e50*/  @P0 LDG.E.U16 R154, desc[UR56][R6.64] ;  /* 0x00000038069a0981 */ /* 0x000122000c1e1500 */
[----:B------:R-:W-:-:S05]  /*17e60*/  ISETP.GT.AND P0, PT, R5, 0x35, PT ;  /* 0x000000350500780c */ /* 0x000fca0003f04270 */
        /* <DEDUP_REMOVED lines=8> */
[----:B------:R-:W4:Y:S01]  /*17ef0*/  LDL.LU R28, [R1+0xac8] ;  /* 0x000ac800011c7983 */ /* 0x000f220000300800 */
[----:B------:R-:W-:Y:S02]  /*17f00*/  ISETP.GT.AND P1, PT, R5, 0x36, PT ;  /* 0x000000360500780c */ /* 0x000fe40003f24270 */
[----:B------:R-:W-:Y:S01]  /*17f10*/  PRMT R248, RZ, 0x7610, R248 ;  /* 0x00007610fff87816 */ /* 0x000fe200000000f8 */
[----:B------:R-:W4:Y:S01]  /*17f20*/  LDL R74, [R1+0x1088] ;  /* 0x00108800014a7983 */ /* 0x000f220000100800 */
[----:B------:R-:W-:Y:S02]  /*17f30*/  PRMT R76, RZ, 0x7610, R76 ;  /* 0x00007610ff4c7816 */ /* 0x000fe4000000004c */
[----:B------:R-:W-:Y:S01]  /*17f40*/  PRMT R61, RZ, 0x7610, R61 ;  /* 0x00007610ff3d7816 */ /* 0x000fe2000000003d */
[----:B------:R-:W4:Y:S04]  /*17f50*/  LDL R73, [R1+0x108c] ;  /* 0x00108c0001497983 */ /* 0x000f280000100800 */
[----:B------:R0:W4:Y:S01]  /*17f60*/  @P0 LDG.E.U16 R248, desc[UR56][R6.64] ;  /* 0x0000003806f80981 */ /* 0x000122000c1e1500 */
[----:B------:R-:W-:-:S02]  /*17f70*/  PRMT R10, RZ, 0x7610, R10 ;  /* 0x00007610ff0a7816 */ /* 0x000fc4000000000a */
[----:B------:R-:W-:Y:S01]  /*17f80*/  PRMT R12, RZ, 0x7610, R12 ;  /* 0x00007610ff0c7816 */ /* 0x000fe2000000000c */
[----:B------:R-:W4:Y:S01]  /*17f90*/  LDL R82, [R1+0x1008] ;  /* 0x0010080001527983 */ /* 0x000f220000100800 */
[----:B------:R-:W-:Y:S02]  /*17fa0*/  PRMT R16, RZ, 0x7610, R16 ;  /* 0x00007610ff107816 */ /* 0x000fe40000000010 */
[----:B------:R-:W-:Y:S01]  /*17fb0*/  PRMT R22, RZ, 0x7610, R22 ;  /* 0x00007610ff167816 */ /* 0x000fe20000000016 */
[----:B------:R-:W4:Y:S01]  /*17fc0*/  LDL R79, [R1+0x100c] ;  /* 0x00100c00014f7983 */ /* 0x000f220000100800 */
[----:B0-----:R-:W-:-:S03]  /*17fd0*/  @P1 IMAD.MOV.U32 R7, RZ, RZ, R39 ;  /* 0x000000ffff071224 */ /* 0x001fc600078e0027 */
[----:B------:R-:W4:Y:S01]  /*17fe0*/  LDL R39, [R1+0xab0] ;  /* 0x000ab00001277983 */ /* 0x000f220000100800 */
[----:B------:R-:W-:-:S03]  /*17ff0*/  @P1 IMAD.MOV.U32 R6, RZ, RZ, R36 ;  /* 0x000000ffff061224 */ /* 0x000fc600078e0024 */
[----:B------:R-:W4:Y:S01]  /*18000*/  LDL R36, [R1+0xab4] ;  /* 0x000ab40001247983 */ /* 0x000f220000100800 */
[----:B------:R-:W-:-:S03]  /*18010*/  ISETP.GT.AND P0, PT, R5, 0x37, PT ;  /* 0x000000370500780c */ /* 0x000fc60003f04270 */
[----:B------:R3:W4:Y:S01]  /*18020*/  @P1 LDG.E.U16 R76, desc[UR56][R6.64] ;  /* 0x00000038064c1981 */ /* 0x000722000c1e1500 */
[C---:B------:R-:W-:Y:S02]  /*18030*/  ISETP.GT.AND P1, PT, R5.reuse, 0x38, PT ;  /* 0x000000380500780c */ /* 0x040fe40003f24270 */
[----:B------:R-:W-:Y:S01]  /*18040*/  PRMT R157, RZ, 0x7610, R157 ;  /* 0x00007610ff9d7816 */ /* 0x000fe2000000009d */
[----:B------:R-:W4:Y:S01]  /*18050*/  LDL R86, [R1+0x870] ;  /* 0x0008700001567983 */ /* 0x000f220000100800 */
[----:B------:R-:W-:Y:S02]  /*18060*/  PRMT R240, RZ, 0x7610, R240 ;  /* 0x00007610fff07816 */ /* 0x000fe400000000f0 */
[----:B------:R-:W-:Y:S01]  /*18070*/  ISETP.GT.AND P2, PT, R5, 0x3f, PT ;  /* 0x0000003f0500780c */ /* 0x000fe20003f44270 */
[----:B------:R-:W4:Y:S02]  /*18080*/  LDL R85, [R1+0x874] ;  /* 0x0008740001557983 */ /* 0x000f240000100800 */
[----:B---3--:R-:W-:-:S02]  /*18090*/  @P0 IMAD.MOV.U32 R6, RZ, RZ, R59 ;  /* 0x000000ffff060224 */ /* 0x008fc400078e003b */
[----:B--2---:R-:W-:Y:S02]  /*180a0*/  @P0 IMAD.MOV.U32 R7, RZ, RZ, R64 ;  /* 0x000000ffff070224 */ /* 0x004fe400078e0040 */
[----:B------:R-:W2:Y:S04]  /*180b0*/  LDL R64, [R1+0xaa8] ;  /* 0x000aa80001407983 */ /* 0x000ea80000100800 */
[----:B------:R4:W3:Y:S01]  /*180c0*/  @P0 LDG.E.U16 R61, desc[UR56][R6.64] ;  /* 0x00000038063d0981 */ /* 0x0008e2000c1e1500 */
[----:B------:R-:W-:Y:S01]  /*180d0*/  ISETP.GT.AND P0, PT, R5, 0x39, PT ;  /* 0x000000390500780c */ /* 0x000fe20003f04270 */
[----:B----4-:R-:W-:Y:S02]  /*180e0*/  @P1 IMAD.MOV.U32 R6, RZ, RZ, R48 ;  /* 0x000000ffff061224 */ /* 0x010fe400078e0030 */
[----:B------:R-:W4:Y:S01]  /*180f0*/  LDL R48, [R1+0xaa0] ;  /* 0x000aa00001307983 */ /* 0x000f220000100800 */
[----:B------:R-:W-:-:S03]  /*18100*/  @P1 IMAD.MOV.U32 R7, RZ, RZ, R51 ;  /* 0x000000ffff071224 */ /* 0x000fc600078e0033 */
[----:B------:R-:W3:Y:S04]  /*18110*/  LDL R51, [R1+0xaac] ;  /* 0x000aac0001337983 */ /* 0x000ee80000100800 */
[----:B------:R0:W4:Y:S02]  /*18120*/  @P1 LDG.E.U16 R10, desc[UR56][R6.64] ;  /* 0x00000038060a1981 */ /* 0x000124000c1e1500 */
[----:B0-----:R-:W-:Y:S02]  /*18130*/  @P0 IMAD.MOV.U32 R6, RZ, RZ, R44 ;  /* 0x000000ffff060224 */ /* 0x001fe400078e002c */
[----:B------:R-:W4:Y:S01]  /*18140*/  LDL R44, [R1+0xaa4] ;  /* 0x000aa400012c7983 */ /* 0x000f220000100800 */
[----:B------:R-:W-:Y:S01]  /*18150*/  ISETP.GT.AND P1, PT, R5, 0x3a, PT ;  /* 0x0000003a0500780c */ /* 0x000fe20003f24270 */
[----:B------:R-:W-:-:S05]  /*18160*/  @P0 IMAD.MOV.U32 R7, RZ, RZ, R28 ;  /* 0x000000ffff070224 */ /* 0x000fca00078e001c */
[----:B------:R0:W4:Y:S07]  /*18170*/  @P0 LDG.E.U16 R12, desc[UR56][R6.64] ;  /* 0x00000038060c0981 */ /* 0x00012e000c1e1500 */
[----:B0-----:R-:W-:Y:S02]  /*18180*/  @P1 IMAD.MOV.U32 R6, RZ, RZ, R42 ;  /* 0x000000ffff061224 */ /* 0x001fe400078e002a */
[----:B------:R-:W-:Y:S01]  /*18190*/  @P1 IMAD.MOV.U32 R7, RZ, RZ, R43 ;  /* 0x000000ffff071224 */ /* 0x000fe200078e002b */
[----:B------:R-:W4:Y:S04]  /*181a0*/  LDL R42, [R1+0xa9c] ;  /* 0x000a9c00012a7983 */ /* 0x000f280000100800 */
[----:B------:R-:W4:Y:S01]  /*181b0*/  LDL R43, [R1+0xa98] ;  /* 0x000a9800012b7983 */ /* 0x000f220000100800 */
[----:B------:R-:W-:-:S03]  /*181c0*/  ISETP.GT.AND P0, PT, R5, 0x3b, PT ;  /* 0x0000003b0500780c */ /* 0x000fc60003f04270 */
[----:B------:R0:W4:Y:S01]  /*181d0*/  @P1 LDG.E.U16 R16, desc[UR56][R6.64] ;  /* 0x0000003806101981 */ /* 0x000122000c1e1500 */
[----:B------:R-:W-:-:S09]  /*181e0*/  ISETP.GT.AND P1, PT, R5, 0x3c, PT ;  /* 0x0000003c0500780c */ /* 0x000fd20003f24270 */
[----:B0-----:R-:W-:Y:S02]  /*181f0*/  @P0 IMAD.MOV.U32 R6, RZ, RZ, R29 ;  /* 0x000000ffff060224 */ /* 0x001fe400078e001d */
[----:B------:R-:W-:Y:S01]  /*18200*/  @P0 IMAD.MOV.U32 R7, RZ, RZ, R31 ;  /* 0x000000ffff070224 */ /* 0x000fe200078e001f */
[----:B------:R-:W4:Y:S04]  /*18210*/  LDL R29, [R1+0x10ac] ;  /* 0x0010ac00011d7983 */ /* 0x000f280000100800 */
[----:B------:R-:W4:Y:S04]  /*18220*/  LDL R31, [R1+0x10a8] ;  /* 0x0010a800011f7983 */ /* 0x000f280000100800 */
[----:B------:R0:W4:Y:S02]  /*18230*/  @P0 LDG.E.U16 R22, desc[UR56][R6.64] ;  /* 0x0000003806160981 */ /* 0x000124000c1e1500 */
[----:B0-----:R-:W-:-:S02]  /*18240*/  @P1 IMAD.MOV.U32 R7, RZ, RZ, R39 ;  /* 0x000000ffff071224 */ /* 0x001fc400078e0027 */
[----:B------:R-:W4:Y:S01]  /*18250*/  LDL R39, [R1+0xc9c] ;  /* 0x000c9c0001277983 */ /* 0x000f220000100800 */
[----:B------:R-:W-:-:S03]  /*18260*/  @P1 IMAD.MOV.U32 R6, RZ, RZ, R36 ;  /* 0x000000ffff061224 */ /* 0x000fc600078e0024 */
[----:B------:R-:W4:Y:S01]  /*18270*/  LDL R36, [R1+0x109c] ;  /* 0x00109c0001247983 */ /* 0x000f220000100800 */
[----:B------:R-:W-:-:S03]  /*18280*/  ISETP.GT.AND P0, PT, R5, 0x3d, PT ;  /* 0x0000003d0500780c */ /* 0x000fc60003f04270 */
[----:B------:R2:W4:Y:S01]  /*18290*/  @P1 LDG.E.U16 R157, desc[UR56][R6.64] ;  /* 0x00000038069d1981 */ /* 0x000522000c1e1500 */
[----:B------:R-:W-:Y:S01]  /*182a0*/  ISETP.GT.AND P1, PT, R5, 0x3e, PT ;  /* 0x0000003e0500780c */ /* 0x000fe20003f24270 */
[----:B------:R-:W0:Y:S08]  /*182b0*/  S2R R59, SR_TID.X ;  /* 0x00000000003b7919 */ /* 0x000e300000002100 */
[----:B--2---:R-:W-:-:S02]  /*182c0*/  @P0 IMAD.MOV.U32 R7, RZ, RZ, R64 ;  /* 0x000000ffff070224 */ /* 0x004fc400078e0040 */
[----:B------:R-:W2:Y:S01]  /*182d0*/  LDL R64, [R1+0x1068] ;  /* 0x0010680001407983 */ /* 0x000ea20000100800 */
[----:B---3--:R-:W-:-:S03]  /*182e0*/  @P0 IMAD.MOV.U32 R6, RZ, RZ, R51 ;  /* 0x000000ffff060224 */ /* 0x008fc600078e0033 */
[----:B------:R-:W3:Y:S04]  /*182f0*/  LDL R51, [R1+0x106c] ;  /* 0x00106c0001337983 */ /* 0x000ee80000100800 */
[----:B------:R4:W3:Y:S02]  /*18300*/  @P0 LDG.E.U16 R240, desc[UR56][R6.64] ;  /* 0x0000003806f00981 */ /* 0x0008e4000c1e1500 */
[----:B----4-:R-:W-:Y:S02]  /*18310*/  @P1 IMAD.MOV.U32 R6, RZ, RZ, R44 ;  /* 0x000000ffff061224 */ /* 0x010fe400078e002c */
[----:B------:R-:W4:Y:S01]  /*18320*/  LDL R44, [R1+0x104c] ;  /* 0x00104c00012c7983 */ /* 0x000f220000100800 */
[----:B0-----:R-:W-:Y:S01]  /*18330*/  LOP3.LUT R59, R59, 0x3f, RZ, 0xc0, !PT ;  /* 0x0000003f3b3b7812 */ /* 0x001fe200078ec0ff */
[----:B------:R-:W-:Y:S01]  /*18340*/  @P1 IMAD.MOV.U32 R7, RZ, RZ, R48 ;  /* 0x000000ffff071224 */ /* 0x000fe200078e0030 */
[----:B------:R-:W-:Y:S01]  /*18350*/  PRMT R58, RZ, 0x7610, R58 ;  /* 0x00007610ff3a7816 */ /* 0x000fe2000000003a */
[----:B------:R-:W4:Y:S01]  /*18360*/  LDL R48, [R1+0x1048] ;  /* 0x0010480001307983 */ /* 0x000f220000100800 */
[----:B------:R-:W-:-:S02]  /*18370*/  ISETP.GE.AND P0, PT, R59, R5, PT ;  /* 0x000000053b00720c */ /* 0x000fc40003f06270 */
[----:B------:R-:W-:-:S06]  /*18380*/  PRMT R5, RZ, 0x7610, R5 ;  /* 0x00007610ff057816 */ /* 0x000fcc0000000005 */
[----:B------:R0:W4:Y:S01]  /*18390*/  @P1 LDG.E.U16 R5, desc[UR56][R6.64] ;  /* 0x0000003806051981 */ /* 0x000122000c1e1500 */
[----:B------:R-:W-:Y:S01]  /*183a0*/  PRMT R78, RZ, 0x7610, R78 ;  /* 0x00007610ff4e7816 */ /* 0x000fe2000000004e */
[----:B0-----:R-:W-:Y:S02]  /*183b0*/  @P2 IMAD.MOV.U32 R6, RZ, RZ, R42 ;  /* 0x000000ffff062224 */ /* 0x001fe400078e002a */
[----:B------:R-:W4:Y:S01]  /*183c0*/  LDL R42, [R1+0x102c] ;  /* 0x00102c00012a7983 */ /* 0x000f220000100800 */
[----:B------:R-:W-:-:S03]  /*183d0*/  @P2 IMAD.MOV.U32 R7, RZ, RZ, R43 ;  /* 0x000000ffff072224 */ /* 0x000fc600078e002b */
[----:B------:R-:W4:Y:S04]  /*183e0*/  LDL R43, [R1+0x1028] ;  /* 0x00102800012b7983 */ /* 0x000f280000100800 */
[----:B------:R0:W4:Y:S01]  /*183f0*/  @P2 LDG.E.U16 R58, desc[UR56][R6.64] ;  /* 0x00000038063a2981 */ /* 0x000122000c1e1500 */
[----:B------:R-:W-:Y:S01]  /*18400*/  BAR.SYNC.DEFER_BLOCKING 0x0 ;  /* 0x0000000000007b1d */ /* 0x000fe20000010000 */
[----:B0-----:R-:W-:-:S05]  /*18410*/  @!P0 IMAD.MOV.U32 R6, RZ, RZ, R29 ;  /* 0x000000ffff068224 */ /* 0x001fca00078e001d */
[----:B------:R-:W4:Y:S01]  /*18420*/  LDL R29, [R1+0xfec] ;  /* 0x000fec00011d7983 */ /* 0x000f220000100800 */
[----:B------:R-:W-:-:S03]  /*18430*/  @!P0 IMAD.MOV.U32 R7, RZ, RZ, R31 ;  /* 0x000000ffff078224 */ /* 0x000fc600078e001f */
[----:B------:R-:W4:Y:S04]  /*18440*/  LDL R31, [R1+0xfe8] ;  /* 0x000fe800011f7983 */ /* 0x000f280000100800 */
[----:B------:R0:W4:Y:S02]  /*18450*/  @!P0 LDG.E.U16 R78, desc[UR56][R6.64] ;  /* 0x00000038064e8981 */ /* 0x000124000c1e1500 */
[----:B0-----:R-:W-:Y:S02]  /*18460*/  @!P0 IMAD.MOV.U32 R7, RZ, RZ, R39 ;  /* 0x000000ffff078224 */ /* 0x001fe400078e0027 */
[----:B------:R-:W4:Y:S01]  /*18470*/  LDL R39, [R1+0xfc8] ;  /* 0x000fc80001277983 */ /* 0x000f220000100800 */
[----:B------:R-:W-:-:S03]  /*18480*/  @!P0 IMAD.MOV.U32 R6, RZ, RZ, R36 ;  /* 0x000000ffff068224 */ /* 0x000fc600078e0024 */
[----:B------:R-:W4:Y:S01]  /*18490*/  LDL R36, [R1+0xfcc] ;  /* 0x000fcc0001247983 */ /* 0x000f220000100800 */
[----:B------:R-:W-:Y:S02]  /*184a0*/  PRMT R75, RZ, 0x7610, R75 ;  /* 0x00007610ff4b7816 */ /* 0x000fe4000000004b */
[----:B------:R-:W-:-:S04]  /*184b0*/  PRMT R72, RZ, 0x7610, R72 ;  /* 0x00007610ff487816 */ /* 0x000fc80000000048 */
[----:B------:R0:W4:Y:S02]  /*184c0*/  @!P0 LDG.E.U16 R75, desc[UR56][R6.64] ;  /* 0x00000038064b8981 */ /* 0x000124000c1e1500 */
[----:B0-----:R-:W-:Y:S02]  /*184d0*/  @!P0 IMAD.MOV.U32 R6, RZ, RZ, R73 ;  /* 0x000000ffff068224 */ /* 0x001fe400078e0049 */
[----:B------:R-:W-:Y:S01]  /*184e0*/  @!P0 IMAD.MOV.U32 R7, RZ, RZ, R74 ;  /* 0x000000ffff078224 */ /* 0x000fe200078e004a */
[----:B------:R-:W4:Y:S04]  /*184f0*/  LDL R73, [R1+0xfac] ;  /* 0x000fac0001497983 */ /* 0x000f280000100800 */
[----:B------:R-:W4:Y:S04]  /*18500*/  LDL R74, [R1+0xfa8] ;  /* 0x000fa800014a7983 */ /* 0x000f280000100800 */
[----:B------:R2:W4:Y:S01]  /*18510*/  @!P0 LDG.E.U16 R72, desc[UR56][R6.64] ;  /* 0x0000003806488981 */ /* 0x000522000c1e1500 */
[----:B------:R-:W-:Y:S01]  /*18520*/  PRMT R69, RZ, 0x7610, R69 ;  /* 0x00007610ff457816 */ /* 0x000fe20000000045 */
[----:B--2---:R-:W-:-:S02]  /*18530*/  @!P0 IMAD.MOV.U32 R7, RZ, RZ, R64 ;  /* 0x000000ffff078224 */ /* 0x004fc400078e0040 */
[----:B------:R-:W2:Y:S01]  /*18540*/  LDL R64, [R1+0xf88] ;  /* 0x000f880001407983 */ /* 0x000ea20000100800 */
[----:B---3--:R-:W-:-:S03]  /*18550*/  @!P0 IMAD.MOV.U32 R6, RZ, RZ, R51 ;  /* 0x000000ffff068224 */ /* 0x008fc600078e0033 */
[----:B------:R-:W3:Y:S04]  /*18560*/  LDL R51, [R1+0xf8c] ;  /* 0x000f8c0001337983 */ /* 0x000ee80000100800 */
[----:B------:R4:W3:Y:S02]  /*18570*/  @!P0 LDG.E.U16 R69, desc[UR56][R6.64] ;  /* 0x0000003806458981 */ /* 0x0008e4000c1e1500 */
[----:B----4-:R-:W-:Y:S02]  /*18580*/  @!P0 IMAD.MOV.U32 R6, RZ, RZ, R44 ;  /* 0x000000ffff068224 */ /* 0x010fe400078e002c */
[----:B------:R-:W4:Y:S01]  /*18590*/  LDL R44, [R1+0xf6c] ;  /* 0x000f6c00012c7983 */ /* 0x000f220000100800 */
[----:B------:R-:W-:Y:S01]  /*185a0*/  PRMT R66, RZ, 0x7610, R66 ;  /* 0x00007610ff427816 */ /* 0x000fe20000000042 */
[----:B------:R-:W-:-:S02]  /*185b0*/  @!P0 IMAD.MOV.U32 R7, RZ, RZ, R48 ;  /* 0x000000ffff078224 */ /* 0x000fc400078e0030 */
[----:B------:R-:W4:Y:S01]  /*185c0*/  LDL R48, [R1+0xf68] ;  /* 0x000f680001307983 */ /* 0x000f220000100800 */
[----:B------:R-:W-:-:S03]  /*185d0*/  PRMT R63, RZ, 0x7610, R63 ;  /* 0x00007610ff3f7816 */ /* 0x000fc6000000003f */
[----:B------:R0:W4:Y:S01]  /*185e0*/  @!P0 LDG.E.U16 R66, desc[UR56][R6.64] ;  /* 0x0000003806428981 */ /* 0x000122000c1e1500 */
[----:B------:R-:W-:Y:S02]  /*185f0*/  PRMT R60, RZ, 0x7610, R60 ;  /* 0x00007610ff3c7816 */ /* 0x000fe4000000003c */
[----:B------:R-:W-:Y:S01]  /*18600*/  PRMT R49, RZ, 0x7610, R49 ;  /* 0x00007610ff317816 */ /* 0x000fe20000000031 */
[----:B0-----:R-:W-:Y:S02]  /*18610*/  @!P0 IMAD.MOV.U32 R6, RZ, RZ, R42 ;  /* 0x000000ffff068224 */ /* 0x001fe400078e002a */
[----:B------:R-:W4:Y:S01]  /*18620*/  LDL R42, [R1+0xf4c] ;  /* 0x000f4c00012a7983 */ /* 0x000f220000100800 */
[----:B------:R-:W-:-:S03]  /*18630*/  @!P0 IMAD.MOV.U32 R7, RZ, RZ, R43 ;  /* 0x000000ffff078224 */ /* 0x000fc600078e002b */
[----:B------:R-:W4:Y:S04]  /*18640*/  LDL R43, [R1+0xf48] ;  /* 0x000f4800012b7983 */ /* 0x000f280000100800 */
[----:B------:R0:W4:Y:S02]  /*18650*/  @!P0 LDG.E.U16 R63, desc[UR56][R6.64] ;  /* 0x00000038063f8981 */ /* 0x000124000c1e1500 */
[----:B0-----:R-:W-:Y:S02]  /*18660*/  @!P0 IMAD.MOV.U32 R6, RZ, RZ, R79 ;  /* 0x000000ffff068224 */ /* 0x001fe400078e004f */
[----:B------:R-:W-:Y:S01]  /*18670*/  @!P0 IMAD.MOV.U32 R7, RZ, RZ, R82 ;  /* 0x000000ffff078224 */ /* 0x000fe200078e0052 */
[----:B------:R-:W4:Y:S04]  /*18680*/  LDL R79, [R1+0xf2c] ;  /* 0x000f2c00014f7983 */ /* 0x000f280000100800 */
[----:B------:R-:W4:Y:S04]  /*18690*/  LDL R82, [R1+0xf28] ;  /* 0x000f280001527983 */ /* 0x000f280000100800 */
[----:B------:R0:W4:Y:S02]  /*186a0*/  @!P0 LDG.E.U16 R60, desc[UR56][R6.64] ;  /* 0x00000038063c8981 */ /* 0x000124000c1e1500 */
[----:B0-----:R-:W-:-:S02]  /*186b0*/  @!P0 IMAD.MOV.U32 R6, RZ, RZ, R29 ;  /* 0x000000ffff068224 */ /* 0x001fc400078e001d */
[----:B------:R-:W-:Y:S01]  /*186c0*/  @!P0 IMAD.MOV.U32 R7, RZ, RZ, R31 ;  /* 0x000000ffff078224 */ /* 0x000fe200078e001f */
[----:B------:R-:W4:Y:S04]  /*186d0*/  LDL R29, [R1+0xf0c] ;  /* 0x000f0c00011d7983 */ /* 0x000f280000100800 */
[----:B------:R-:W4:Y:S04]  /*186e0*/  LDL R31, [R1+0xf08] ;  /* 0x000f0800011f7983 */ /* 0x000f280000100800 */
[----:B------:R0:W4:Y:S02]  /*186f0*/  @!P0 LDG.E.U16 R49, desc[UR56][R6.64] ;  /* 0x0000003806318981 */ /* 0x000124000c1e1500 */
[----:B0-----:R-:W-:-:S02]  /*18700*/  @!P0 IMAD.MOV.U32 R7, RZ, RZ, R39 ;  /* 0x000000ffff078224 */ /* 0x001fc400078e0027 */
        /* <DEDUP_REMOVED lines=49> */
[----:B------:R-:W4:Y:S01]  /*18a20*/  LDL R73, [R1+0xdec] ;  /* 0x000dec0001497983 */ /* 0x000f220000100800 */
[----:B------:R-:W-:-:S03]  /*18a30*/  @!P0 IMAD.MOV.U32 R7, RZ, RZ, R74 ;  /* 0x000000ffff078224 */ /* 0x000fc600078e004a */
[----:B------:R-:W4:Y:S04]  /*18a40*/  LDL R74, [R1+0xde8] ;  /* 0x000de800014a7983 */ /* 0x000f280000100800 */
[----:B------:R2:W4:Y:S01]  /*18a50*/  @!P0 LDG.E.U16 R34, desc[UR56][R6.64] ;  /* 0x0000003806228981 */ /* 0x000522000c1e1500 */
[----:B------:R-:W-:Y:S01]  /*18a60*/  PRMT R32, RZ, 0x7610, R32 ;  /* 0x00007610ff207816 */ /* 0x000fe20000000020 */
[----:B--2---:R-:W-:Y:S02]  /*18a70*/  @!P0 IMAD.MOV.U32 R7, RZ, RZ, R64 ;  /* 0x000000ffff078224 */ /* 0x004fe400078e0040 */
        /* <DEDUP_REMOVED lines=133> */
[----:B------:R-:W-:Y:S01]  /*192d0*/  @!P0 IMAD.MOV.U32 R7, RZ, RZ, R48 ;  /* 0x000000ffff078224 */ /* 0x000fe200078e0030 */
[----:B------:R-:W-:Y:S01]  /*192e0*/  PRMT R232, RZ, 0x7610, R232 ;  /* 0x00007610ffe87816 */ /* 0x000fe200000000e8 */
[----:B------:R-:W4:Y:S04]  /*192f0*/  LDL R48, [R1+0x8f0] ;  /* 0x0008f00001307983 */ /* 0x000f280000100800 */
[----:B------:R0:W4:Y:S01]  /*19300*/  @!P0 LDG.E.U16 R233, desc[UR56][R6.64] ;  /* 0x0000003806e98981 */ /* 0x000122000c1e1500 */
[----:B------:R-:W-:-:S02]  /*19310*/  PRMT R231, RZ, 0x7610, R231 ;  /* 0x00007610ffe77816 */ /* 0x000fc400000000e7 */
[----:B------:R-:W-:Y:S01]  /*19320*/  PRMT R230, RZ, 0x7610, R230 ;  /* 0x00007610ffe67816 */ /* 0x000fe200000000e6 */
[----:B0-----:R-:W-:Y:S02]  /*19330*/  @!P0 IMAD.MOV.U32 R6, RZ, RZ, R42 ;  /* 0x000000ffff068224 */ /* 0x001fe400078e002a */
[----:B------:R-:W4:Y:S01]  /*19340*/  LDL R42, [R1+0x8d4] ;  /* 0x0008d400012a7983 */ /* 0x000f220000100800 */
[----:B------:R-:W-:-:S03]  /*19350*/  @!P0 IMAD.MOV.U32 R7, RZ, RZ, R43 ;  /* 0x000000ffff078224 */ /* 0x000fc600078e002b */
[----:B------:R-:W4:Y:S04]  /*19360*/  LDL R43, [R1+0x8d0] ;  /* 0x0008d000012b7983 */ /* 0x000f280000100800 */
[----:B------:R0:W4:Y:S02]  /*19370*/  @!P0 LDG.E.U16 R232, desc[UR56][R6.64] ;  /* 0x0000003806e88981 */ /* 0x000124000c1e1500 */
[----:B0-----:R-:W-:Y:S01]  /*19380*/  @!P0 IMAD.MOV.U32 R6, RZ, RZ, R79 ;  /* 0x000000ffff068224 */ /* 0x001fe200078e004f */
[----:B------:R-:W-:Y:S01]  /*19390*/  PRMT R229, RZ, 0x7610, R229 ;  /* 0x00007610ffe57816 */ /* 0x000fe200000000e5 */
[----:B------:R-:W4:Y:S01]  /*193a0*/  LDL R79, [R1+0x850] ;  /* 0x00085000014f7983 */ /* 0x000f220000100800 */
[----:B------:R-:W-:Y:S01]  /*193b0*/  @!P0 IMAD.MOV.U32 R7, RZ, RZ, R82 ;  /* 0x000000ffff078224 */ /* 0x000fe200078e0052 */
[----:B------:R-:W-:-:S02]  /*193c0*/  PRMT R228, RZ, 0x7610, R228 ;  /* 0x00007610ffe47816 */ /* 0x000fc400000000e4 */
        /* <DEDUP_REMOVED lines=11> */
[----:B------:R0:W4:Y:S01]  /*19480*/  @!P0 LDG.E.U16 R229, desc[UR56][R6.64] ;  /* 0x0000003806e58981 */ /* 0x000122000c1e1500 */
[----:B------:R-:W-:Y:S01]  /*19490*/  PRMT R227, RZ, 0x7610, R227 ;  /* 0x00007610ffe37816 */ /* 0x000fe200000000e3 */
[----:B0-----:R-:W-:Y:S02]  /*194a0*/  @!P0 IMAD.MOV.U32 R6, RZ, RZ, R73 ;  /* 0x000000ffff068224 */ /* 0x001fe400078e0049 */
[----:B------:R-:W4:Y:S01]  /*194b0*/  LDL R73, [R1+0x830] ;  /* 0x0008300001497983 */ /* 0x000f220000100800 */
[----:B------:R-:W-:-:S03]  /*194c0*/  @!P0 IMAD.MOV.U32 R7, RZ, RZ, R74 ;  /* 0x000000ffff078224 */ /* 0x000fc600078e004a */
[----:B------:R-:W4:Y:S04]  /*194d0*/  LDL R74, [R1+0x854] ;  /* 0x00085400014a7983 */ /* 0x000f280000100800 */
[----:B------:R2:W4:Y:S02]  /*194e0*/  @!P0 LDG.E.U16 R228, desc[UR56][R6.64] ;  /* 0x0000003806e48981 */ /* 0x000524000c1e1500 */
        /* <DEDUP_REMOVED lines=29> */
[----:B------:R0:W4:Y:S01]  /*196c0*/  @!P0 LDG.E.U16 R223, desc[UR56][R6.64] ;  /* 0x0000003806df8981 */ /* 0x000122000c1e1500 */
[----:B------:R-:W-:Y:S01]  /*196d0*/  PRMT R221, RZ, 0x7610, R221 ;  /* 0x00007610ffdd7816 */ /* 0x000fe200000000dd */
[----:B0-----:R-:W-:Y:S02]  /*196e0*/  @!P0 IMAD.MOV.U32 R6, RZ, RZ, R85 ;  /* 0x000000ffff068224 */ /* 0x001fe400078e0055 */
[----:B------:R-:W-:-:S05]  /*196f0*/  @!P0 IMAD.MOV.U32 R7, RZ, RZ, R86 ;  /* 0x000000ffff078224 */ /* 0x000fca00078e0056 */
[----:B------:R0:W4:Y:S01]  /*19700*/  @!P0 LDG.E.U16 R222, desc[UR56][R6.64] ;  /* 0x0000003806de8981 */ /* 0x000122000c1e1500 */
[----:B------:R-:W-:Y:S01]  /*19710*/  PRMT R220, RZ, 0x7610, R220 ;  /* 0x00007610ffdc7816 */ /* 0x000fe200000000dc */
[----:B0-----:R-:W-:Y:S02]  /*19720*/  @!P0 IMAD.MOV.U32 R6, RZ, RZ, R74 ;  /* 0x000000ffff068224 */ /* 0x001fe400078e004a */
[----:B------:R-:W-:Y:S01]  /*19730*/  @!P0 IMAD.MOV.U32 R7, RZ, RZ, R79 ;  /* 0x000000ffff078224 */ /* 0x000fe200078e004f */
[----:B------:R-:W4:Y:S04]  /*19740*/  LDL R74, [R1+0x774] ;  /* 0x00077400014a7983 */ /* 0x000f280000100800 */
[----:B------:R0:W4:Y:S04]  /*19750*/  @!P0 LDG.E.U16 R221, desc[UR56][R6.64] ;  /* 0x0000003806dd8981 */ /* 0x000128000c1e1500 */
[----:B------:R-:W4:Y:S01]  /*19760*/  LDL R79, [R1+0x770] ;  /* 0x00077000014f7983 */ /* 0x000f220000100800 */
[----:B------:R-:W-:Y:S01]  /*19770*/  PRMT R219, RZ, 0x7610, R219 ;  /* 0x00007610ffdb7816 */ /* 0x000fe200000000db */
[----:B0-----:R-:W-:-:S02]  /*19780*/  @!P0 IMAD.MOV.U32 R7, RZ, RZ, R73 ;  /* 0x000000ffff078224 */ /* 0x001fc400078e0049 */
[----:B------:R-:W4:Y:S01]  /*19790*/  LDL R73, [R1+0x750] ;  /* 0x0007500001497983 */ /* 0x000f220000100800 */
[----:B--2---:R-:W-:-:S03]  /*197a0*/  @!P0 IMAD.MOV.U32 R6, RZ, RZ, R64 ;  /* 0x000000ffff068224 */ /* 0x004fc600078e0040 */
[----:B------:R-:W2:Y:S04]  /*197b0*/  LDL R64, [R1+0x754] ;  /* 0x0007540001407983 */ /* 0x000ea80000100800 */
[----:B------:R0:W2:Y:S02]  /*197c0*/  @!P0 LDG.E.U16 R220, desc[UR56][R6.64] ;  /* 0x0000003806dc8981 */ /* 0x0000a4000c1e1500 */
[----:B0-----:R-:W-:Y:S02]  /*197d0*/  @!P0 IMAD.MOV.U32 R7, RZ, RZ, R82 ;  /* 0x000000ffff078224 */ /* 0x001fe400078e0052 */
[----:B---3--:R-:W-:-:S05]  /*197e0*/  @!P0 IMAD.MOV.U32 R6, RZ, RZ, R51 ;  /* 0x000000ffff068224 */ /* 0x008fca00078e0033 */
[----:B------:R4:W3:Y:S02]  /*197f0*/  @!P0 LDG.E.U16 R219, desc[UR56][R6.64] ;  /* 0x0000003806db8981 */ /* 0x0008e4000c1e1500 */
[----:B----4-:R-:W-:Y:S02]  /*19800*/  @!P0 IMAD.MOV.U32 R6, RZ, RZ, R44 ;  /* 0x000000ffff068224 */ /* 0x010fe400078e002c */
[----:B------:R-:W4:Y:S01]  /*19810*/  LDL R44, [R1+0x734] ;  /* 0x00073400012c7983 */ /* 0x000f220000100800 */
[----:B------:R-:W-:Y:S01]  /*19820*/  PRMT R218, RZ, 0x7610, R218 ;  /* 0x00007610ffda7816 */ /* 0x000fe200000000da */
[----:B------:R-:W-:Y:S01]  /*19830*/  @!P0 IMAD.MOV.U32 R7, RZ, RZ, R48 ;  /* 0x000000ffff078224 */ /* 0x000fe200078e0030 */
[----:B------:R-:W-:Y:S01]  /*19840*/  PRMT R217, RZ, 0x7610, R217 ;  /* 0x00007610ffd97816 */ /* 0x000fe200000000d9 */
[----:B------:R-:W3:Y:S04]  /*19850*/  LDL.LU R51, [R1+0x730] ;  /* 0x0007300001337983 */ /* 0x000ee80000300800 */
[----:B------:R0:W3:Y:S01]  /*19860*/  @!P0 LDG.E.U16 R218, desc[UR56][R6.64] ;  /* 0x0000003806da8981 */ /* 0x0000e2000c1e1500 */
[----:B------:R-:W-:-:S03]  /*19870*/  PRMT R216, RZ, 0x7610, R216 ;  /* 0x00007610ffd87816 */ /* 0x000fc600000000d8 */
[----:B------:R-:W3:Y:S01]  /*19880*/  LDL.LU R48, [R1+0x714] ;  /* 0x0007140001307983 */ /* 0x000ee20000300800 */
[----:B0-----:R-:W-:Y:S02]  /*19890*/  @!P0 IMAD.MOV.U32 R6, RZ, RZ, R42 ;  /* 0x000000ffff068224 */ /* 0x001fe400078e002a */
[----:B------:R-:W-:-:S05]  /*198a0*/  @!P0 IMAD.MOV.U32 R7, RZ, RZ, R43 ;  /* 0x000000ffff078224 */ /* 0x000fca00078e002b */
[----:B------:R0:W3:Y:S02]  /*198b0*/  @!P0 LDG.E.U16 R217, desc[UR56][R6.64] ;  /* 0x0000003806d98981 */ /* 0x0000e4000c1e1500 */
[----:B0-----:R-:W-:Y:S02]  /*198c0*/  @!P0 IMAD.MOV.U32 R6, RZ, RZ, R29 ;  /* 0x000000ffff068224 */ /* 0x001fe400078e001d */
[----:B------:R-:W-:Y:S02]  /*198d0*/  @!P0 IMAD.MOV.U32 R7, RZ, RZ, R31 ;  /* 0x000000ffff078224 */ /* 0x000fe400078e001f */
[----:B------:R-:W3:Y:S04]  /*198e0*/  LDL.LU R31, [R1+0x710] ;  /* 0x00071000011f7983 */ /* 0x000ee80000300800 */
[----:B------:R0:W3:Y:S04]  /*198f0*/  @!P0 LDG.E.U16 R216, desc[UR56][R6.64] ;  /* 0x0000003806d88981 */ /* 0x0000e8000c1e1500 */
[----:B------:R-:W3:Y:S04]  /*19900*/  LDL.LU R29, [R1+0x6f0] ;  /* 0x0006f000011d7983 */ /* 0x000ee80000300800 */
[----:B------:R-:W3:Y:S01]  /*19910*/  LDL R94, [R1+0x6d0] ;  /* 0x0006d000015e7983 */ /* 0x000ee20000100800 */
[----:B0-----:R-:W-:-:S03]  /*19920*/  @!P0 IMAD.MOV.U32 R7, RZ, RZ, R39 ;  /* 0x000000ffff078224 */ /* 0x001fc600078e0027 */
[----:B------:R-:W3:Y:S04]  /*19930*/  LDL R43, [R1+0xa94] ;  /* 0x000a9400012b7983 */ /* 0x000ee80000100800 */
[----:B------:R-:W3:Y:S04]  /*19940*/  LDL R39, [R1+0xca8] ;  /* 0x000ca80001277983 */ /* 0x000ee80000100800 */
[----:B------:R-:W3:Y:S01]  /*19950*/  LDL.LU R42, [R1+0x6f4] ;  /* 0x0006f400012a7983 */ /* 0x000ee20000300800 */
[----:B------:R-:W-:-:S03]  /*19960*/  @!P0 IMAD.MOV.U32 R6, RZ, RZ, R36 ;  /* 0x000000ffff068224 */ /* 0x000fc600078e0024 */
[----:B------:R-:W3:Y:S04]  /*19970*/  LDL.LU R36, [R1+0x6d4] ;  /* 0x0006d40001247983 */ /* 0x000ee80000300800 */
[----:B------:R-:W3:Y:S04]  /*19980*/  LDL R91, [R1+0xc98] ;  /* 0x000c9800015b7983 */ /* 0x000ee80000100800 */
[----:B------:R-:W3:Y:S01]  /*19990*/  LDL R89, [R1+0x1098] ;  /* 0x0010980001597983 */ /* 0x000ee20000100800 */
[----:B------:R-:W-:-:S03]  /*199a0*/  PRMT R215, RZ, 0x7610, R215 ;  /* 0x00007610ffd77816 */ /* 0x000fc600000000d7 */
[----:B------:R-:W3:Y:S04]  /*199b0*/  LDL R86, [R1+0x1080] ;  /* 0x0010800001567983 */ /* 0x000ee80000100800 */
[----:B------:R-:W3:Y:S01]  /*199c0*/  LDL R85, [R1+0x1084] ;  /* 0x0010840001557983 */ /* 0x000ee20000100800 */
[----:B------:R-:W-:-:S03]  /*199d0*/  PRMT R214, RZ, 0x7610, R214 ;  /* 0x00007610ffd67816 */ /* 0x000fc600000000d6 */
[----:B------:R0:W3:Y:S04]  /*199e0*/  @!P0 LDG.E.U16 R215, desc[UR56][R6.64] ;  /* 0x0000003806d78981 */ /* 0x0000e8000c1e1500 */
[----:B------:R-:W3:Y:S01]  /*199f0*/  LDL R82, [R1+0x1060] ;  /* 0x0010600001527983 */ /* 0x000ee20000100800 */
[----:B------:R-:W-:Y:S02]  /*19a00*/  PRMT R213, RZ, 0x7610, R213 ;  /* 0x00007610ffd57816 */ /* 0x000fe400000000d5 */
[----:B------:R-:W-:Y:S01]  /*19a10*/  PRMT R212, RZ, 0x7610, R212 ;  /* 0x00007610ffd47816 */ /* 0x000fe200000000d4 */
[----:B------:R-:W3:Y:S01]  /*19a20*/  LDL R97, [R1+0xfe0] ;  /* 0x000fe00001617983 */ /* 0x000ee20000100800 */
[----:B0-----:R-:W-:-:S03]  /*19a30*/  @!P0 IMAD.MOV.U32 R6, RZ, RZ, R74 ;  /* 0x000000ffff068224 */ /* 0x001fc600078e004a */
[----:B------:R-:W3:Y:S01]  /*19a40*/  LDL R74, [R1+0x1040] ;  /* 0x00104000014a7983 */ /* 0x000ee20000100800 */
[----:B------:R-:W-:Y:S01]  /*19a50*/  @!P0 IMAD.MOV.U32 R7, RZ, RZ, R79 ;  /* 0x000000ffff078224 */ /* 0x000fe200078e004f */
[----:B------:R-:W-:Y:S02]  /*19a60*/  PRMT R211, RZ, 0x7610, R211 ;  /* 0x00007610ffd37816 */ /* 0x000fe400000000d3 */
[----:B------:R-:W3:Y:S04]  /*19a70*/  LDL R79, [R1+0x1064] ;  /* 0x00106400014f7983 */ /* 0x000ee80000100800 */
[----:B------:R0:W3:Y:S01]  /*19a80*/  @!P0 LDG.E.U16 R214, desc[UR56][R6.64] ;  /* 0x0000003806d68981 */ /* 0x0000e2000c1e1500 */
[----:B------:R-:W-:Y:S02]  /*19a90*/  PRMT R210, RZ, 0x7610, R210 ;  /* 0x00007610ffd27816 */ /* 0x000fe400000000d2 */
[----:B------:R-:W-:Y:S01]  /*19aa0*/  PRMT R209, RZ, 0x7610, R209 ;  /* 0x00007610ffd17816 */ /* 0x000fe200000000d1 */
[----:B------:R-:W3:Y:S01]  /*19ab0*/  LDL R96, [R1+0xfe4] ;  /* 0x000fe40001607983 */ /* 0x000ee20000100800 */
[----:B------:R-:W-:-:S02]  /*19ac0*/  PRMT R208, RZ, 0x7610, R208 ;  /* 0x00007610ffd07816 */ /* 0x000fc400000000d0 */
[----:B------:R-:W-:Y:S01]  /*19ad0*/  PRMT R207, RZ, 0x7610, R207 ;  /* 0x00007610ffcf7816 */ /* 0x000fe200000000cf */
[----:B------:R-:W3:Y:S01]  /*19ae0*/  LDL R95, [R1+0xfc0] ;  /* 0x000fc000015f7983 */ /* 0x000ee20000100800 */
[----:B0-----:R-:W-:-:S03]  /*19af0*/  @!P0 IMAD.MOV.U32 R7, RZ, RZ, R73 ;  /* 0x000000ffff078224 */ /* 0x001fc600078e0049 */
[----:B------:R-:W3:Y:S01]  /*19b00*/  LDL R73, [R1+0x1044] ;  /* 0x0010440001497983 */ /* 0x000ee20000100800 */
[----:B--2---:R-:W-:-:S03]  /*19b10*/  @!P0 IMAD.MOV.U32 R6, RZ, RZ, R64 ;  /* 0x000000ffff068224 */ /* 0x004fc600078e0040 */
[----:B------:R-:W2:Y:S04]  /*19b20*/  LDL R64, [R1+0x1020] ;  /* 0x0010200001407983 */ /* 0x000ea80000100800 */
[----:B------:R4:W2:Y:S02]  /*19b30*/  @!P0 LDG.E.U16 R213, desc[UR56][R6.64] ;  /* 0x0000003806d58981 */ /* 0x0008a4000c1e1500 */
[----:B----4-:R-:W-:Y:S02]  /*19b40*/  @!P0 IMAD.MOV.U32 R6, RZ, RZ, R44 ;  /* 0x000000ffff068224 */ /* 0x010fe400078e002c */
[----:B------:R-:W4:Y:S01]  /*19b50*/  LDL R44, [R1+0x1024] ;  /* 0x00102400012c7983 */ /* 0x000f220000100800 */
[----:B---3--:R-:W-:-:S05]  /*19b60*/  @!P0 IMAD.MOV.U32 R7, RZ, RZ, R51 ;  /* 0x000000ffff078224 */ /* 0x008fca00078e0033 */
[----:B------:R0:W3:Y:S02]  /*19b70*/  @!P0 LDG.E.U16 R212, desc[UR56][R6.64] ;  /* 0x0000003806d48981 */ /* 0x0000e4000c1e1500 */
[----:B0-----:R-:W-:Y:S01]  /*19b80*/  @!P0 IMAD.MOV.U32 R6, RZ, RZ, R48 ;  /* 0x000000ffff068224 */ /* 0x001fe200078e0030 */
[----:B------:R-:W-:Y:S01]  /*19b90*/  PRMT R206, RZ, 0x7610, R206 ;  /* 0x00007610ffce7816 */ /* 0x000fe200000000ce */
[----:B------:R-:W-:-:S05]  /*19ba0*/  @!P0 IMAD.MOV.U32 R7, RZ, RZ, R31 ;  /* 0x000000ffff078224 */ /* 0x000fca00078e001f */
[----:B------:R0:W3:Y:S02]  /*19bb0*/  @!P0 LDG.E.U16 R211, desc[UR56][R6.64] ;  /* 0x0000003806d38981 */ /* 0x0000e4000c1e1500 */
[----:B0-----:R-:W-:Y:S02]  /*19bc0*/  @!P0 IMAD.MOV.U32 R7, RZ, RZ, R29 ;  /* 0x000000ffff078224 */ /* 0x001fe400078e001d */
[----:B------:R-:W-:-:S05]  /*19bd0*/  @!P0 IMAD.MOV.U32 R6, RZ, RZ, R42 ;  /* 0x000000ffff068224 */ /* 0x000fca00078e002a */
[----:B------:R0:W3:Y:S02]  /*19be0*/  @!P0 LDG.E.U16 R210, desc[UR56][R6.64] ;  /* 0x0000003806d28981 */ /* 0x0000e4000c1e1500 */
[----:B0-----:R-:W-:Y:S02]  /*19bf0*/  @!P0 IMAD.MOV.U32 R6, RZ, RZ, R36 ;  /* 0x000000ffff068224 */ /* 0x001fe400078e0024 */
[----:B------:R-:W-:Y:S02]  /*19c00*/  @!P0 IMAD.MOV.U32 R7, RZ, RZ, R94 ;  /* 0x000000ffff078224 */ /* 0x000fe400078e005e */
[----:B------:R-:W3:Y:S04]  /*19c10*/  LDL R94, [R1+0xfc4] ;  /* 0x000fc400015e7983 */ /* 0x000ee80000100800 */
[----:B------:R0:W3:Y:S02]  /*19c20*/  @!P0 LDG.E.U16 R209, desc[UR56][R6.64] ;  /* 0x0000003806d18981 */ /* 0x0000e4000c1e1500 */
[----:B0-----:R-:W-:-:S02]  /*19c30*/  @!P0 IMAD.MOV.U32 R6, RZ, RZ, R39 ;  /* 0x000000ffff068224 */ /* 0x001fc400078e0027 */
[----:B------:R-:W3:Y:S01]  /*19c40*/  LDL R39, [R1+0x1004] ;  /* 0x0010040001277983 */ /* 0x000ee20000100800 */
[----:B------:R-:W-:-:S03]  /*19c50*/  @!P0 IMAD.MOV.U32 R7, RZ, RZ, R43 ;  /* 0x000000ffff078224 */ /* 0x000fc600078e002b */
[----:B------:R-:W3:Y:S04]  /*19c60*/  LDL R43, [R1+0x1000] ;  /* 0x00100000012b7983 */ /* 0x000ee80000100800 */
[----:B------:R0:W3:Y:S02]  /*19c70*/  @!P0 LDG.E.U16 R208, desc[UR56][R6.64] ;  /* 0x0000003806d08981 */ /* 0x0000e4000c1e1500 */
[----:B0-----:R-:W-:Y:S02]  /*19c80*/  @!P0 IMAD.MOV.U32 R6, RZ, RZ, R89 ;  /* 0x000000ffff068224 */ /* 0x001fe400078e0059 */
[----:B------:R-:W-:Y:S01]  /*19c90*/  @!P0 IMAD.MOV.U32 R7, RZ, RZ, R91 ;  /* 0x000000ffff078224 */ /* 0x000fe200078e005b */
[----:B------:R-:W3:Y:S04]  /*19ca0*/  LDL R89, [R1+0xfa4] ;  /* 0x000fa40001597983 */ /* 0x000ee80000100800 */
[----:B------:R0:W3:Y:S04]  /*19cb0*/  @!P0 LDG.E.U16 R207, desc[UR56][R6.64] ;  /* 0x0000003806cf8981 */ /* 0x0000e8000c1e1500 */
[----:B------:R-:W3:Y:S01]  /*19cc0*/  LDL R91, [R1+0xfa0] ;  /* 0x000fa000015b7983 */ /* 0x000ee20000100800 */
[----:B------:R-:W-:Y:S01]  /*19cd0*/  PRMT R205, RZ, 0x7610, R205 ;  /* 0x00007610ffcd7816 */ /* 0x000fe200000000cd */
[----:B0-----:R-:W-:-:S02]  /*19ce0*/  @!P0 IMAD.MOV.U32 R6, RZ, RZ, R85 ;  /* 0x000000ffff068224 */ /* 0x001fc400078e0055 */
        /* <DEDUP_REMOVED lines=10> */
[----:B0-----:R-:W-:-:S02]  /*19d90*/  @!P0 IMAD.MOV.U32 R6, RZ, RZ, R73 ;  /* 0x000000ffff068224 */ /* 0x001fc400078e0049 */
[----:B------:R-:W-:Y:S01]  /*19da0*/  @!P0 IMAD.MOV.U32 R7, RZ, RZ, R74 ;  /* 0x000000ffff078224 */ /* 0x000fe200078e004a */
[----:B------:R-:W-:Y:S04]  /*19db0*/  STL [R1+0x10e4], R4 ;  /* 0x0010e40401007387 */ /* 0x000fe80000100800 */
[----:B------:R4:W3:Y:S01]  /*19dc0*/  @!P0 LDG.E.U16 R204, desc[UR56][R6.64] ;  /* 0x0000003806cc8981 */ /* 0x0008e2000c1e1500 */
[----:B------:R-:W-:Y:S01]  /*19dd0*/  PRMT R203, RZ, 0x7610, R203 ;  /* 0x00007610ffcb7816 */ /* 0x000fe200000000cb */
[----:B------:R-:W0:Y:S02]  /*19de0*/  S2R R150, SR_TID.X ;  /* 0x0000000000967919 */ /* 0x000e240000002100 */
[----:B------:R-:W3:Y:S04]  /*19df0*/  LDL R74, [R1+0xf40] ;  /* 0x000f4000014a7983 */ /* 0x000ee80000100800 */
[----:B------:R-:W3:Y:S01]  /*19e00*/  LDL R73, [R1+0xf20] ;  /* 0x000f200001497983 */ /* 0x000ee20000100800 */
[----:B----4-:R-:W-:-:S03]  /*19e10*/  @!P0 IMAD.MOV.U32 R6, RZ, RZ, R44 ;  /* 0x000000ffff068224 */ /* 0x010fc600078e002c */
[----:B------:R-:W4:Y:S01]  /*19e20*/  LDL R44, [R1+0xf44] ;  /* 0x000f4400012c7983 */ /* 0x000f220000100800 */
[----:B--2---:R-:W-:Y:S01]  /*19e30*/  @!P0 IMAD.MOV.U32 R7, RZ, RZ, R64 ;  /* 0x000000ffff078224 */ /* 0x004fe200078e0040 */
[----:B0-----:R-:W-:Y:S02]  /*19e40*/  LOP3.LUT R150, R150, 0x3f, RZ, 0xc0, !PT ;  /* 0x0000003f96967812 */ /* 0x001fe400078ec0ff */
[----:B------:R-:W2:Y:S04]  /*19e50*/  LDL R64, [R1+0xf24] ;  /* 0x000f240001407983 */ /* 0x000ea80000100800 */
[----:B------:R3:W2:Y:S01]  /*19e60*/  @!P0 LDG.E.U16 R203, desc[UR56][R6.64] ;  /* 0x0000003806cb8981 */ /* 0x0006a2000c1e1500 */
[----:B------:R-:W-:Y:S02]  /*19e70*/  PRMT R202, RZ, 0x7610, R202 ;  /* 0x00007610ffca7816 */ /* 0x000fe400000000ca */
[----:B------:R-:W-:-:S02]  /*19e80*/  PRMT R201, RZ, 0x7610, R201 ;  /* 0x00007610ffc97816 */ /* 0x000fc400000000c9 */
[----:B------:R-:W-:Y:S02]  /*19e90*/  PRMT R200, RZ, 0x7610, R200 ;  /* 0x00007610ffc87816 */ /* 0x000fe400000000c8 */
[----:B------:R-:W-:Y:S01]  /*19ea0*/  PRMT R199, RZ, 0x7610, R199 ;  /* 0x00007610ffc77816 */ /* 0x000fe200000000c7 */
[----:B------:R-:W-:Y:S01]  /*19eb0*/  STS.U16 [R4+UR6+0x10000], R159 ;  /* 0x0100009f04007988 */ /* 0x000fe20008000406 */
[----:B------:R-:W-:-:S03]  /*19ec0*/  PRMT R198, RZ, 0x7610, R198 ;  /* 0x00007610ffc67816 */ /* 0x000fc600000000c6 */
[----:B------:R-:W-:Y:S04]  /*19ed0*/  STS.U16 [R4+UR6+0x10400], R155 ;  /* 0x0104009b04007988 */ /* 0x000fe80008000406 */
[----:B------:R-:W-:Y:S04]  /*19ee0*/  STS.U16 [R4+UR6+0x10800], R23 ;  /* 0x0108001704007988 */ /* 0x000fe80008000406 */
[----:B------:R-:W-:Y:S04]  /*19ef0*/  STS.U16 [R4+UR6+0x10c00], R18 ;  /* 0x010c001204007988 */ /* 0x000fe80008000406 */
[----:B------:R-:W-:Y:S04]  /*19f00*/  STS.U16 [R4+UR6+0x11000], R15 ;  /* 0x0110000f04007988 */ /* 0x000fe80008000406 */
[----:B------:R-:W-:Y:S04]  /*19f10*/  STS.U16 [R4+UR6+0x11400], R13 ;  /* 0x0114000d04007988 */ /* 0x000fe80008000406 */
[----:B------:R-:W-:Y:S04]  /*19f20*/  STS.U16 [R4+UR6+0x11800], R11 ;  /* 0x0118000b04007988 */ /* 0x000fe80008000406 */
[----:B------:R0:W-:Y:S01]  /*19f30*/  STS.U16 [R4+UR6+0x11c00], R10 ;  /* 0x011c000a04007988 */ /* 0x0001e20008000406 */
[----:B------:R-:W-:-:S03]  /*19f40*/  PRMT R197, RZ, 0x7610, R197 ;  /* 0x00007610ffc57816 */ /* 0x000fc600000000c5 */
[----:B0-----:R-:W2:Y:S01]  /*19f50*/  LDL R4, [R1+0xf04] ;  /* 0x000f040001047983 */ /* 0x001ea20000100800 */
[----:B---3--:R-:W-:Y:S02]  /*19f60*/  @!P0 IMAD.MOV.U32 R6, RZ, RZ, R39 ;  /* 0x000000ffff068224 */ /* 0x008fe400078e0027 */
[----:B------:R-:W0:Y:S01]  /*19f70*/  S2R R39, SR_TID.X ;  /* 0x0000000000277919 */ /* 0x000e220000002100 */
[----:B------:R-:W-:Y:S02]  /*19f80*/  @!P0 IMAD.MOV.U32 R7, RZ, RZ, R43 ;  /* 0x000000ffff078224 */ /* 0x000fe400078e002b */
[----:B------:R-:W-:-:S03]  /*19f90*/  IMAD.SHL.U32 R43, R150, 0x2, RZ ;  /* 0x00000002962b7824 */ /* 0x000fc600078e00ff */
[----:B------:R1:W3:Y:S01]  /*19fa0*/  @!P0 LDG.E.U16 R202, desc[UR56][R6.64] ;  /* 0x0000003806ca8981 */ /* 0x0002e2000c1e1500 */
[----:B0-----:R-:W-:-:S05]  /*19fb0*/  LOP3.LUT R39, R39, 0x40, RZ, 0xc0, !PT ;  /* 0x0000004027277812 */ /* 0x001fca00078ec0ff */
[----:B------:R-:W-:Y:S02]  /*19fc0*/  IMAD R39, R39, 0x80, R43 ;  /* 0x0000008027277824 */ /* 0x000fe400078e022b */
[----:B------:R-:W3:Y:S01]  /*19fd0*/  LDL R43, [R1+0xf00] ;  /* 0x000f0000012b7983 */ /* 0x000ee20000100800 */
[----:B-1----:R-:W-:Y:S02]  /*19fe0*/  @!P0 IMAD.MOV.U32 R6, RZ, RZ, R96 ;  /* 0x000000ffff068224 */ /* 0x002fe400078e0060 */
[----:B------:R-:W-:Y:S01]  /*19ff0*/  @!P0 IMAD.MOV.U32 R7, RZ, RZ, R97 ;  /* 0x000000ffff078224 */ /* 0x000fe200078e0061 */
[----:B------:R-:W3:Y:S04]  /*1a000*/  LDL R96, [R1+0xee0] ;  /* 0x000ee00001607983 */ /* 0x000ee80000100800 */
[----:B------:R0:W3:Y:S02]  /*1a010*/  @!P0 LDG.E.U16 R201, desc[UR56][R6.64] ;  /* 0x0000003806c98981 */ /* 0x0000e4000c1e1500 */
[----:B0-----:R-:W-:-:S02]  /*1a020*/  @!P0 IMAD.MOV.U32 R6, RZ, RZ, R94 ;  /* 0x000000ffff068224 */ /* 0x001fc400078e005e */
[----:B------:R-:W-:Y:S01]  /*1a030*/  @!P0 IMAD.MOV.U32 R7, RZ, RZ, R95 ;  /* 0x000000ffff078224 */ /* 0x000fe200078e005f */
[----:B------:R-:W3:Y:S04]  /*1a040*/  LDL R94, [R1+0xec0] ;  /* 0x000ec000015e7983 */ /* 0x000ee80000100800 */
[----:B------:R0:W3:Y:S04]  /*1a050*/  @!P0 LDG.E.U16 R200, desc[UR56][R6.64] ;  /* 0x0000003806c88981 */ /* 0x0000e8000c1e1500 */
[----:B------:R-:W3:Y:S01]  /*1a060*/  LDL R95, [R1+0xee4] ;  /* 0x000ee400015f7983 */ /* 0x000ee20000100800 */
[----:B0-----:R-:W-:-:S02]  /*1a070*/  @!P0 IMAD.MOV.U32 R6, RZ, RZ, R89 ;  /* 0x000000ffff068224 */ /* 0x001fc400078e0059 */
[----:B------:R-:W-:Y:S01]  /*1a080*/  @!P0 IMAD.MOV.U32 R7, RZ, RZ, R91 ;  /* 0x000000ffff078224 */ /* 0x000fe200078e005b */
[----:B------:R-:W3:Y:S04]  /*1a090*/  LDL R89, [R1+0xea4] ;  /* 0x000ea40001597983 */ /* 0x000ee80000100800 */
[----:B------:R0:W3:Y:S04]  /*1a0a0*/  @!P0 LDG.E.U16 R199, desc[UR56][R6.64] ;  /* 0x0000003806c78981 */ /* 0x0000e8000c1e1500 */
[----:B------:R-:W3:Y:S01]  /*1a0b0*/  LDL R91, [R1+0xea0] ;  /* 0x000ea000015b7983 */ /* 0x000ee20000100800 */
[----:B0-----:R-:W-:-:S02]  /*1a0c0*/  @!P0 IMAD.MOV.U32 R6, RZ, RZ, R85 ;  /* 0x000000ffff068224 */ /* 0x001fc400078e0055 */
[----:B------:R-:W-:Y:S01]  /*1a0d0*/  @!P0 IMAD.MOV.U32 R7, RZ, RZ, R86 ;  /* 0x000000ffff078224 */ /* 0x000fe200078e0056 */
[----:B------:R-:W-:Y:S01]  /*1a0e0*/  PRMT R196, RZ, 0x7610, R196 ;  /* 0x00007610ffc47816 */ /* 0x000fe200000000c4 */
        /* <DEDUP_REMOVED lines=9> */
[----:B----4-:R-:W-:-:S03]  /*1a180*/  @!P0 IMAD.MOV.U32 R6, RZ, RZ, R44 ;  /* 0x000000ffff068224 */ /* 0x010fc600078e002c */
[----:B------:R-:W4:Y:S01]  /*1a190*/  LDL R44, [R1+0xec4] ;  /* 0x000ec400012c7983 */ /* 0x000f220000100800 */
[----:B------:R-:W-:Y:S01]  /*1a1a0*/  @!P0 IMAD.MOV.U32 R7, RZ, RZ, R74 ;  /* 0x000000ffff078224 */ /* 0x000fe200078e004a */
[----:B------:R-:W-:Y:S02]  /*1a1b0*/  PRMT R194, RZ, 0x7610, R194 ;  /* 0x00007610ffc27816 */ /* 0x000fe400000000c2 */
[----:B------:R-:W4:Y:S04]  /*1a1c0*/  LDL R74, [R1+0xe40] ;  /* 0x000e4000014a7983 */ /* 0x000f280000100800 */
[----:B------:R2:W4:Y:S02]  /*1a1d0*/  @!P0 LDG.E.U16 R196, desc[UR56][R6.64] ;  /* 0x0000003806c48981 */ /* 0x000524000c1e1500 */
[----:B--2---:R-:W-:-:S02]  /*1a1e0*/  @!P0 IMAD.MOV.U32 R6, RZ, RZ, R64 ;  /* 0x000000ffff068224 */ /* 0x004fc400078e0040 */
[----:B------:R-:W-:Y:S01]  /*1a1f0*/  @!P0 IMAD.MOV.U32 R7, RZ, RZ, R73 ;  /* 0x000000ffff078224 */ /* 0x000fe200078e0049 */
[----:B------:R-:W-:Y:S01]  /*1a200*/  PRMT R193, RZ, 0x7610, R193 ;  /* 0x00007610ffc17816 */ /* 0x000fe200000000c1 */
[----:B------:R-:W2:Y:S04]  /*1a210*/  LDL R73, [R1+0xe20] ;  /* 0x000e200001497983 */ /* 0x000ea80000100800 */
[----:B------:R0:W2:Y:S04]  /*1a220*/  @!P0 LDG.E.U16 R195, desc[UR56][R6.64] ;  /* 0x0000003806c38981 */ /* 0x0000a8000c1e1500 */
[----:B------:R-:W2:Y:S01]  /*1a230*/  LDL R64, [R1+0xe24] ;  /* 0x000e240001407983 */ /* 0x000ea20000100800 */
[----:B0-----:R-:W-:-:S02]  /*1a240*/  @!P0 IMAD.MOV.U32 R6, RZ, RZ, R4 ;  /* 0x000000ffff068224 */ /* 0x001fc400078e0004 */
[----:B---3--:R-:W-:Y:S02]  /*1a250*/  @!P0 IMAD.MOV.U32 R7, RZ, RZ, R43 ;  /* 0x000000ffff078224 */ /* 0x008fe400078e002b */
[----:B------:R-:W3:Y:S04]  /*1a260*/  LDL R43, [R1+0xe44] ;  /* 0x000e4400012b7983 */ /* 0x000ee80000100800 */
[----:B------:R0:W2:Y:S02]  /*1a270*/  @!P0 LDG.E.U16 R194, desc[UR56][R6.64] ;  /* 0x0000003806c28981 */ /* 0x0000a4000c1e1500 */
[----:B0-----:R-:W-:Y:S01]  /*1a280*/  @!P0 IMAD.MOV.U32 R7, RZ, RZ, R96 ;  /* 0x000000ffff078224 */ /* 0x001fe200078e0060 */
[----:B------:R-:W0:Y:S01]  /*1a290*/  S2R R150, SR_TID.X ;  /* 0x0000000000967919 */ /* 0x000e220000002100 */
[----:B------:R-:W1:Y:S01]  /*1a2a0*/  S2R R4, SR_TID.X ;  /* 0x0000000000047919 */ /* 0x000e620000002100 */
[----:B------:R-:W-:-:S02]  /*1a2b0*/  LOP3.LUT R39, R39, 0x10, RZ, 0x3c, !PT ;  /* 0x0000001027277812 */ /* 0x000fc400078e3cff */
[----:B------:R-:W-:Y:S01]  /*1a2c0*/  PRMT R192, RZ, 0x7610, R192 ;  /* 0x00007610ffc07816 */ /* 0x000fe200000000c0 */
[----:B------:R-:W2:Y:S01]  /*1a2d0*/  LDL R96, [R1+0xde0] ;  /* 0x000de00001607983 */ /* 0x000ea20000100800 */
[----:B------:R-:W-:-:S03]  /*1a2e0*/  @!P0 IMAD.MOV.U32 R6, RZ, RZ, R95 ;  /* 0x000000ffff068224 */ /* 0x000fc600078e005f */
[----:B------:R-:W-:Y:S04]  /*1a2f0*/  STS.U16 [R39+UR6+0x10080], R166 ;  /* 0x010080a627007988 */ /* 0x000fe80008000406 */
[----:B------:R4:W2:Y:S01]  /*1a300*/  @!P0 LDG.E.U16 R193, desc[UR56][R6.64] ;  /* 0x0000003806c18981 */ /* 0x0008a2000c1e1500 */
[----:B------:R-:W-:Y:S02]  /*1a310*/  PRMT R191, RZ, 0x7610, R191 ;  /* 0x00007610ffbf7816 */ /* 0x000fe400000000bf */
[----:B------:R-:W-:Y:S01]  /*1a320*/  PRMT R190, RZ, 0x7610, R190 ;  /* 0x00007610ffbe7816 */ /* 0x000fe200000000be */
[----:B------:R-:W2:Y:S01]  /*1a330*/  LDL R95, [R1+0xde4] ;  /* 0x000de400015f7983 */ /* 0x000ea20000100800 */
[----:B----4-:R-:W-:-:S03]  /*1a340*/  @!P0 IMAD.MOV.U32 R6, RZ, RZ, R44 ;  /* 0x000000ffff068224 */ /* 0x010fc600078e002c */
[----:B------:R-:W4:Y:S01]  /*1a350*/  LDL R44, [R1+0xe00] ;  /* 0x000e0000012c7983 */ /* 0x000f220000100800 */
[----:B------:R-:W-:Y:S01]  /*1a360*/  @!P0 IMAD.MOV.U32 R7, RZ, RZ, R94 ;  /* 0x000000ffff078224 */ /* 0x000fe200078e005e */
[----:B0-----:R-:W-:Y:S02]  /*1a370*/  LOP3.LUT R150, R150, 0x3f, RZ, 0xc0, !PT ;  /* 0x0000003f96967812 */ /* 0x001fe400078ec0ff */
[----:B------:R-:W-:Y:S04]  /*1a380*/  STS.U16 [R39+UR6+0x10480], R163 ;  /* 0x010480a327007988 */ /* 0x000fe80008000406 */
[----:B------:R-:W-:Y:S04]  /*1a390*/  STS.U16 [R39+UR6+0x10880], R158 ;  /* 0x0108809e27007988 */ /* 0x000fe80008000406 */
[----:B------:R-:W-:Y:S04]  /*1a3a0*/  STS.U16 [R39+UR6+0x10c80], R153 ;  /* 0x010c809927007988 */ /* 0x000fe80008000406 */
[----:B------:R-:W-:Y:S01]  /*1a3b0*/  STS.U16 [R39+UR6+0x11080], R20 ;  /* 0x0110801427007988 */ /* 0x000fe20008000406 */
[----:B-1----:R-:W-:-:S03]  /*1a3c0*/  LOP3.LUT R4, R4, 0x40, RZ, 0xc0, !PT ;  /* 0x0000004004047812 */ /* 0x002fc600078ec0ff */
[----:B------:R-:W-:Y:S04]  /*1a3d0*/  STS.U16 [R39+UR6+0x11480], R17 ;  /* 0x0114801127007988 */ /* 0x000fe80008000406 */
[----:B------:R-:W-:Y:S04]  /*1a3e0*/  STS.U16 [R39+UR6+0x11880], R14 ;  /* 0x0118800e27007988 */ /* 0x000fe80008000406 */
[----:B------:R0:W4:Y:S04]  /*1a3f0*/  @!P0 LDG.E.U16 R192, desc[UR56][R6.64] ;  /* 0x0000003806c08981 */ /* 0x000128000c1e1500 */
[----:B------:R1:W-:Y:S01]  /*1a400*/  STS.U16 [R39+UR6+0x11c80], R12 ;  /* 0x011c800c27007988 */ /* 0x0003e20008000406 */
[----:B------:R-:W-:-:S03]  /*1a410*/  PRMT R189, RZ, 0x7610, R189 ;  /* 0x00007610ffbd7816 */ /* 0x000fc600000000bd */
[----:B------:R-:W4:Y:S01]  /*1a420*/  LDL R94, [R1+0xdc0] ;  /* 0x000dc000015e7983 */ /* 0x000f220000100800 */
[----:B0-----:R-:W-:Y:S02]  /*1a430*/  @!P0 IMAD.MOV.U32 R6, RZ, RZ, R89 ;  /* 0x000000ffff068224 */ /* 0x001fe400078e0059 */
[----:B------:R-:W-:Y:S01]  /*1a440*/  @!P0 IMAD.MOV.U32 R7, RZ, RZ, R91 ;  /* 0x000000ffff078224 */ /* 0x000fe200078e005b */
[----:B------:R-:W4:Y:S01]  /*1a450*/  LDL R89, [R1+0xda4] ;  /* 0x000da40001597983 */ /* 0x000f220000100800 */
[----:B-1----:R-:W-:-:S03]  /*1a460*/  IMAD.SHL.U32 R39, R150, 0x2, RZ ;  /* 0x0000000296277824 */ /* 0x002fc600078e00ff */
[----:B------:R0:W4:Y:S01]  /*1a470*/  @!P0 LDG.E.U16 R191, desc[UR56][R6.64] ;  /* 0x0000003806bf8981 */ /* 0x000122000c1e1500 */
[----:B------:R-:W-:-:S03]  /*1a480*/  IMAD R4, R4, 0x80, R39 ;  /* 0x0000008004047824 */ /* 0x000fc600078e0227 */
[----:B------:R-:W4:Y:S04]  /*1a490*/  LDL R39, [R1+0xe04] ;  /* 0x000e040001277983 */ /* 0x000f280000100800 */
[----:B------:R-:W4:Y:S01]  /*1a4a0*/  LDL R91, [R1+0xda0] ;  /* 0x000da000015b7983 */ /* 0x000f220000100800 */
[----:B0-----:R-:W-:Y:S02]  /*1a4b0*/  @!P0 IMAD.MOV.U32 R6, RZ, RZ, R85 ;  /* 0x000000ffff068224 */ /* 0x001fe400078e0055 */
[----:B------:R-:W-:Y:S01]  /*1a4c0*/  @!P0 IMAD.MOV.U32 R7, RZ, RZ, R86 ;  /* 0x000000ffff078224 */ /* 0x000fe200078e0056 */
[----:B------:R-:W-:Y:S01]  /*1a4d0*/  PRMT R188, RZ, 0x7610, R188 ;  /* 0x00007610ffbc7816 */ /* 0x000fe200000000bc */
[----:B------:R-:W4:Y:S04]  /*1a4e0*/  LDL R86, [R1+0xd80] ;  /* 0x000d800001567983 */ /* 0x000f280000100800 */
[----:B------:R0:W4:Y:S04]  /*1a4f0*/  @!P0 LDG.E.U16 R190, desc[UR56][R6.64] ;  /* 0x0000003806be8981 */ /* 0x000128000c1e1500 */
[----:B------:R-:W4:Y:S01]  /*1a500*/  LDL R85, [R1+0xd84] ;  /* 0x000d840001557983 */ /* 0x000f220000100800 */
[----:B0-----:R-:W-:-:S02]  /*1a510*/  @!P0 IMAD.MOV.U32 R6, RZ, RZ, R79 ;  /* 0x000000ffff068224 */ /* 0x001fc400078e004f */
[----:B------:R-:W-:Y:S01]  /*1a520*/  @!P0 IMAD.MOV.U32 R7, RZ, RZ, R82 ;  /* 0x000000ffff078224 */ /* 0x000fe200078e0052 */
[----:B------:R-:W-:Y:S01]  /*1a530*/  PRMT R187, RZ, 0x7610, R187 ;  /* 0x00007610ffbb7816 */ /* 0x000fe200000000bb */
[----:B------:R-:W4:Y:S04]  /*1a540*/  LDL R82, [R1+0xd60] ;  /* 0x000d600001527983 */ /* 0x000f280000100800 */
[----:B------:R0:W4:Y:S04]  /*1a550*/  @!P0 LDG.E.U16 R189, desc[UR56][R6.64] ;  /* 0x0000003806bd8981 */ /* 0x000128000c1e1500 */
[----:B------:R-:W4:Y:S01]  /*1a560*/  LDL R79, [R1+0xd64] ;  /* 0x000d6400014f7983 */ /* 0x000f220000100800 */
[----:B0-----:R-:W-:Y:S01]  /*1a570*/  @!P0 IMAD.MOV.U32 R7, RZ, RZ, R74 ;  /* 0x000000ffff078224 */ /* 0x001fe200078e004a */
[----:B------:R-:W-:-:S02]  /*1a580*/  PRMT R186, RZ, 0x7610, R186 ;  /* 0x00007610ffba7816 */ /* 0x000fc400000000ba */
[----:B------:R-:W4:Y:S01]  /*1a590*/  LDL R74, [R1+0xd40] ;  /* 0x000d4000014a7983 */ /* 0x000f220000100800 */
[----:B---3--:R-:W-:-:S03]  /*1a5a0*/  @!P0 IMAD.MOV.U32 R6, RZ, RZ, R43 ;  /* 0x000000ffff068224 */ /* 0x008fc600078e002b */
[----:B------:R-:W3:Y:S04]  /*1a5b0*/  LDL R43, [R1+0xdc4] ;  /* 0x000dc400012b7983 */ /* 0x000ee80000100800 */
[----:B------:R2:W3:Y:S02]  /*1a5c0*/  @!P0 LDG.E.U16 R188, desc[UR56][R6.64] ;  /* 0x0000003806bc8981 */ /* 0x0004e4000c1e1500 */
[----:B--2---:R-:W-:Y:S02]  /*1a5d0*/  @!P0 IMAD.MOV.U32 R6, RZ, RZ, R64 ;  /* 0x000000ffff068224 */ /* 0x004fe400078e0040 */
[----:B------:R-:W-:Y:S01]  /*1a5e0*/  @!P0 IMAD.MOV.U32 R7, RZ, RZ, R73 ;  /* 0x000000ffff078224 */ /* 0x000fe200078e0049 */
[----:B------:R-:W-:Y:S01]  /*1a5f0*/  PRMT R185, RZ, 0x7610, R185 ;  /* 0x00007610ffb97816 */ /* 0x000fe200000000b9 */
[----:B------:R-:W2:Y:S04]  /*1a600*/  LDL R73, [R1+0xd20] ;  /* 0x000d200001497983 */ /* 0x000ea80000100800 */
[----:B------:R4:W2:Y:S04]  /*1a610*/  @!P0 LDG.E.U16 R187, desc[UR56][R6.64] ;  /* 0x0000003806bb8981 */ /* 0x0008a8000c1e1500 */
[----:B------:R-:W2:Y:S01]  /*1a620*/  LDL R64, [R1+0xd24] ;  /* 0x000d240001407983 */ /* 0x000ea20000100800 */
[----:B----4-:R-:W-:-:S03]  /*1a630*/  @!P0 IMAD.MOV.U32 R7, RZ, RZ, R44 ;  /* 0x000000ffff078224 */ /* 0x010fc600078e002c */
[----:B------:R-:W4:Y:S01]  /*1a640*/  LDL R44, [R1+0xd44] ;  /* 0x000d4400012c7983 */ /* 0x000f220000100800 */
[----:B------:R-:W-:-:S05]  /*1a650*/  LOP3.LUT R4, R4, 0x20, RZ, 0x3c, !PT ;  /* 0x0000002004047812 */ /* 0x000fca00078e3cff */
[----:B------:R-:W-:Y:S04]  /*1a660*/  STS.U16 [R4+UR6+0x10100], R172 ;  /* 0x010100ac04007988 */ /* 0x000fe80008000406 */
[----:B------:R-:W-:Y:S04]  /*1a670*/  STS.U16 [R4+UR6+0x10500], R169 ;  /* 0x010500a904007988 */ /* 0x000fe80008000406 */
[----:B------:R-:W-:Y:S04]  /*1a680*/  STS.U16 [R4+UR6+0x10900], R165 ;  /* 0x010900a504007988 */ /* 0x000fe80008000406 */
[----:B------:R-:W-:Y:S01]  /*1a690*/  STS.U16 [R4+UR6+0x10d00], R161 ;  /* 0x010d00a104007988 */ /* 0x000fe20008000406 */
[----:B------:R-:W0:Y:S01]  /*1a6a0*/  S2R R150, SR_TID.X ;  /* 0x0000000000967919 */ /* 0x000e220000002100 */
[----:B------:R-:W-:-:S05]  /*1a6b0*/  @!P0 IMAD.MOV.U32 R6, RZ, RZ, R39 ;  /* 0x000000ffff068224 */ /* 0x000fca00078e0027 */
[----:B------:R1:W2:Y:S02]  /*1a6c0*/  @!P0 LDG.E.U16 R186, desc[UR56][R6.64] ;  /* 0x0000003806ba8981 */ /* 0x0002a4000c1e1500 */
[----:B-1----:R-:W-:Y:S02]  /*1a6d0*/  @!P0 IMAD.MOV.U32 R6, RZ, RZ, R95 ;  /* 0x000000ffff068224 */ /* 0x002fe400078e005f */
[----:B------:R-:W-:Y:S01]  /*1a6e0*/  @!P0 IMAD.MOV.U32 R7, RZ, RZ, R96 ;  /* 0x000000ffff078224 */ /* 0x000fe200078e0060 */
[----:B------:R-:W-:Y:S04]  /*1a6f0*/  STS.U16 [R4+UR6+0x11100], R156 ;  /* 0x0111009c04007988 */ /* 0x000fe80008000406 */
[----:B------:R1:W2:Y:S04]  /*1a700*/  @!P0 LDG.E.U16 R185, desc[UR56][R6.64] ;  /* 0x0000003806b98981 */ /* 0x0002a8000c1e1500 */
[----:B------:R-:W-:Y:S04]  /*1a710*/  STS.U16 [R4+UR6+0x11500], R152 ;  /* 0x0115009804007988 */ /* 0x000fe80008000406 */
[----:B------:R-:W-:Y:S04]  /*1a720*/  STS.U16 [R4+UR6+0x11900], R19 ;  /* 0x0119001304007988 */ /* 0x000fe80008000406 */
[----:B------:R1:W-:Y:S01]  /*1a730*/  STS.U16 [R4+UR6+0x11d00], R16 ;  /* 0x011d001004007988 */ /* 0x0003e20008000406 */
[----:B------:R-:W-:-:S02]  /*1a740*/  PRMT R184, RZ, 0x7610, R184 ;  /* 0x00007610ffb87816 */ /* 0x000fc400000000b8 */
[----:B0-----:R-:W-:Y:S01]  /*1a750*/  LOP3.LUT R150, R150, 0x3f, RZ, 0xc0, !PT ;  /* 0x0000003f96967812 */ /* 0x001fe200078ec0ff */
[----:B------:R-:W2:Y:S01]  /*1a760*/  LDL R96, [R1+0xce0] ;  /* 0x000ce00001607983 */ /* 0x000ea20000100800 */
[----:B------:R-:W-:Y:S02]  /*1a770*/  PRMT R183, RZ, 0x7610, R183 ;  /* 0x00007610ffb77816 */ /* 0x000fe400000000b7 */
[----:B------:R-:W-:Y:S01]  /*1a780*/  PRMT R182, RZ, 0x7610, R182 ;  /* 0x00007610ffb67816 */ /* 0x000fe200000000b6 */
[----:B------:R-:W2:Y:S01]  /*1a790*/  LDL R95, [R1+0xce4] ;  /* 0x000ce400015f7983 */ /* 0x000ea20000100800 */
[----:B-1----:R-:W0:Y:S01]  /*1a7a0*/  S2R R4, SR_TID.X ;  /* 0x0000000000047919 */ /* 0x002e220000002100 */
[----:B------:R-:W-:Y:S02]  /*1a7b0*/  @!P0 IMAD.MOV.U32 R7, RZ, RZ, R94 ;  /* 0x000000ffff078224 */ /* 0x000fe400078e005e */
[----:B------:R-:W-:Y:S01]  /*1a7c0*/  IMAD.SHL.U32 R39, R150, 0x2, RZ ;  /* 0x0000000296277824 */ /* 0x000fe200078e00ff */
[----:B------:R-:W-:Y:S01]  /*1a7d0*/  PRMT R181, RZ, 0x7610, R181 ;  /* 0x00007610ffb57816 */ /* 0x000fe200000000b5 */
[----:B------:R-:W2:Y:S01]  /*1a7e0*/  LDL R94, [R1+0xcc0] ;  /* 0x000cc000015e7983 */ /* 0x000ea20000100800 */
[----:B0-----:R-:W-:-:S05]  /*1a7f0*/  LOP3.LUT R4, R4, 0x40, RZ, 0xc0, !PT ;  /* 0x0000004004047812 */ /* 0x001fca00078ec0ff */
[----:B------:R-:W-:Y:S02]  /*1a800*/  IMAD R4, R4, 0x80, R39 ;  /* 0x0000008004047824 */ /* 0x000fe400078e0227 */
[----:B------:R-:W2:Y:S01]  /*1a810*/  LDL R39, [R1+0xd04] ;  /* 0x000d040001277983 */ /* 0x000ea20000100800 */
[----:B---3--:R-:W-:-:S03]  /*1a820*/  @!P0 IMAD.MOV.U32 R6, RZ, RZ, R43 ;  /* 0x000000ffff068224 */ /* 0x008fc600078e002b */
[----:B------:R-:W3:Y:S04]  /*1a830*/  LDL R43, [R1+0xd00] ;  /* 0x000d0000012b7983 */ /* 0x000ee80000100800 */
[----:B------:R0:W3:Y:S02]  /*1a840*/  @!P0 LDG.E.U16 R184, desc[UR56][R6.64] ;  /* 0x0000003806b88981 */ /* 0x0000e4000c1e1500 */
[----:B0-----:R-:W-:Y:S02]  /*1a850*/  @!P0 IMAD.MOV.U32 R6, RZ, RZ, R89 ;  /* 0x000000ffff068224 */ /* 0x001fe400078e0059 */
        /* <DEDUP_REMOVED lines=18> */
[----:B------:R-:W-:-:S03]  /*1a980*/  @!P0 IMAD.MOV.U32 R7, RZ, RZ, R74 ;  /* 0x000000ffff078224 */ /* 0x000fc600078e004a */
[----:B------:R-:W4:Y:S04]  /*1a990*/  LDL R74, [R1+0xa28] ;  /* 0x000a2800014a7983 */ /* 0x000f280000100800 */
[----:B------:R2:W4:Y:S02]  /*1a9a0*/  @!P0 LDG.E.U16 R180, desc[UR56][R6.64] ;  /* 0x0000003806b48981 */ /* 0x000524000c1e1500 */
[----:B--2---:R-:W-:Y:S02]  /*1a9b0*/  @!P0 IMAD.MOV.U32 R6, RZ, RZ, R64 ;  /* 0x000000ffff068224 */ /* 0x004fe400078e0040 */
[----:B------:R-:W-:Y:S01]  /*1a9c0*/  @!P0 IMAD.MOV.U32 R7, RZ, RZ, R73 ;  /* 0x000000ffff078224 */ /* 0x000fe200078e0049 */
[----:B------:R-:W-:Y:S01]  /*1a9d0*/  PRMT R178, RZ, 0x7610, R178 ;  /* 0x00007610ffb27816 */ /* 0x000fe200000000b2 */
[----:B------:R-:W2:Y:S04]  /*1a9e0*/  LDL R73, [R1+0xa08] ;  /* 0x000a080001497983 */ /* 0x000ea80000100800 */
[----:B------:R0:W2:Y:S01]  /*1a9f0*/  @!P0 LDG.E.U16 R179, desc[UR56][R6.64] ;  /* 0x0000003806b38981 */ /* 0x0000a2000c1e1500 */
[----:B------:R-:W-:-:S03]  /*1aa00*/  PRMT R177, RZ, 0x7610, R177 ;  /* 0x00007610ffb17816 */ /* 0x000fc600000000b1 */
[----:B------:R-:W2:Y:S01]  /*1aa10*/  LDL R64, [R1+0xa0c] ;  /* 0x000a0c0001407983 */ /* 0x000ea20000100800 */
[----:B------:R-:W-:-:S05]  /*1aa20*/  LOP3.LUT R4, R4, 0x30, RZ, 0x3c, !PT ;  /* 0x0000003004047812 */ /* 0x000fca00078e3cff */
[----:B------:R-:W-:Y:S04]  /*1aa30*/  STS.U16 [R4+UR6+0x10180], R175 ;  /* 0x010180af04007988 */ /* 0x000fe80008000406 */
[----:B------:R-:W-:Y:S04]  /*1aa40*/  STS.U16 [R4+UR6+0x10580], R174 ;  /* 0x010580ae04007988 */ /* 0x000fe80008000406 */
[----:B------:R-:W-:Y:S04]  /*1aa50*/  STS.U16 [R4+UR6+0x10980], R171 ;  /* 0x010980ab04007988 */ /* 0x000fe80008000406 */
[----:B------:R-:W-:Y:S01]  /*1aa60*/  STS.U16 [R4+UR6+0x10d80], R168 ;  /* 0x010d80a804007988 */ /* 0x000fe20008000406 */
[----:B------:R-:W1:Y:S03]  /*1aa70*/  S2R R150, SR_TID.X ;  /* 0x0000000000967919 */ /* 0x000e660000002100 */
[----:B------:R-:W-:Y:S04]  /*1aa80*/  STS.U16 [R4+UR6+0x11180], R164 ;  /* 0x011180a404007988 */ /* 0x000fe80008000406 */
[----:B------:R-:W-:Y:S04]  /*1aa90*/  STS.U16 [R4+UR6+0x11580], R160 ;  /* 0x011580a004007988 */ /* 0x000fe80008000406 */
[----:B------:R-:W-:Y:S04]  /*1aaa0*/  STS.U16 [R4+UR6+0x11980], R154 ;  /* 0x0119809a04007988 */ /* 0x000fe80008000406 */
[----:B------:R0:W-:Y:S02]  /*1aab0*/  STS.U16 [R4+UR6+0x11d80], R22 ;  /* 0x011d801604007988 */ /* 0x0001e40008000406 */
[----:B0-----:R-:W0:Y:S01]  /*1aac0*/  S2R R4, SR_TID.X ;  /* 0x0000000000047919 */ /* 0x001e220000002100 */
[----:B------:R-:W-:-:S02]  /*1aad0*/  @!P0 IMAD.MOV.U32 R6, RZ, RZ, R39 ;  /* 0x000000ffff068224 */ /* 0x000fc400078e0027 */
[----:B---3--:R-:W-:Y:S02]  /*1aae0*/  @!P0 IMAD.MOV.U32 R7, RZ, RZ, R43 ;  /* 0x000000ffff078224 */ /* 0x008fe400078e002b */
[----:B------:R-:W3:Y:S04]  /*1aaf0*/  LDL R43, [R1+0xa2c] ;  /* 0x000a2c00012b7983 */ /* 0x000ee80000100800 */
[----:B------:R1:W2:Y:S02]  /*1ab00*/  @!P0 LDG.E.U16 R178, desc[UR56][R6.64] ;  /* 0x0000003806b28981 */ /* 0x0002a4000c1e1500 */
[----:B-1----:R-:W-:Y:S02]  /*1ab10*/  @!P0 IMAD.MOV.U32 R6, RZ, RZ, R95 ;  /* 0x000000ffff068224 */ /* 0x002fe400078e005f */
[----:B------:R-:W-:-:S05]  /*1ab20*/  @!P0 IMAD.MOV.U32 R7, RZ, RZ, R96 ;  /* 0x000000ffff078224 */ /* 0x000fca00078e0060 */
[----:B------:R4:W2:Y:S01]  /*1ab30*/  @!P0 LDG.E.U16 R177, desc[UR56][R6.64] ;  /* 0x0000003806b18981 */ /* 0x0008a2000c1e1500 */
[----:B------:R-:W-:Y:S02]  /*1ab40*/  LOP3.LUT R150, R150, 0x3f, RZ, 0xc0, !PT ;  /* 0x0000003f96967812 */ /* 0x000fe400078ec0ff */
[----:B0-----:R-:W-:-:S03]  /*1ab50*/  LOP3.LUT R4, R4, 0x40, RZ, 0xc0, !PT ;  /* 0x0000004004047812 */ /* 0x001fc600078ec0ff */
[----:B------:R-:W-:Y:S02]  /*1ab60*/  IMAD.SHL.U32 R39, R150, 0x2, RZ ;  /* 0x0000000296277824 */ /* 0x000fe400078e00ff */
[----:B----4-:R-:W-:Y:S02]  /*1ab70*/  @!P0 IMAD.MOV.U32 R6, RZ, RZ, R44 ;  /* 0x000000ffff068224 */ /* 0x010fe400078e002c */
[----:B------:R-:W4:Y:S01]  /*1ab80*/  LDL R44, [R1+0x9e8] ;  /* 0x0009e800012c7983 */ /* 0x000f220000100800 */
[----:B------:R-:W-:-:S03]  /*1ab90*/  IMAD R4, R4, 0x80, R39 ;  /* 0x0000008004047824 */ /* 0x000fc600078e0227 */
[----:B------:R-:W4:Y:S02]  /*1aba0*/  LDL R39, [R1+0x9ec] ;  /* 0x0009ec0001277983 */ /* 0x000f240000100800 */
[----:B------:R-:W-:Y:S01]  /*1abb0*/  LOP3.LUT R4, R4, 0x40, RZ, 0x3c, !PT ;  /* 0x0000004004047812 */ /* 0x000fe200078e3cff */
[----:B------:R-:W-:Y:S01]  /*1abc0*/  @!P0 IMAD.MOV.U32 R7, RZ, RZ, R94 ;  /* 0x000000ffff078224 */ /* 0x000fe200078e005e */
[----:B------:R-:W-:Y:S01]  /*1abd0*/  PRMT R175, RZ, 0x7610, R175 ;  /* 0x00007610ffaf7816 */ /* 0x000fe200000000af */
[----:B------:R-:W4:Y:S04]  /*1abe0*/  LDL R94, [R1+0x9c8] ;  /* 0x0009c800015e7983 */ /* 0x000f280000100800 */
[----:B------:R0:W-:Y:S02]  /*1abf0*/  STS.U16 [R4+UR6+0x10200], R176 ;  /* 0x010200b004007988 */ /* 0x0001e40008000406 */
[----:B0-----:R-:W-:-:S06]  /*1ac00*/  PRMT R176, RZ, 0x7610, R176 ;  /* 0x00007610ffb07816 */ /* 0x001fcc00000000b0 */
[----:B------:R0:W4:Y:S01]  /*1ac10*/  @!P0 LDG.E.U16 R176, desc[UR56][R6.64] ;  /* 0x0000003806b08981 */ /* 0x000122000c1e1500 */
[----:B------:R-:W-:Y:S01]  /*1ac20*/  PRMT R174, RZ, 0x7610, R174 ;  /* 0x00007610ffae7816 */ /* 0x000fe200000000ae */
[----:B0-----:R-:W-:Y:S02]  /*1ac30*/  @!P0 IMAD.MOV.U32 R6, RZ, RZ, R89 ;  /* 0x000000ffff068224 */ /* 0x001fe400078e0059 */
[----:B------:R-:W-:Y:S01]  /*1ac40*/  @!P0 IMAD.MOV.U32 R7, RZ, RZ, R91 ;  /* 0x000000ffff078224 */ /* 0x000fe200078e005b */
[----:B------:R0:W-:Y:S04]  /*1ac50*/  STS.U16 [R4+UR6+0x10600], R93 ;  /* 0x0106005d04007988 */ /* 0x0001e80008000406 */
[----:B------:R1:W4:Y:S04]  /*1ac60*/  @!P0 LDG.E.U16 R175, desc[UR56][R6.64] ;  /* 0x0000003806af8981 */ /* 0x000328000c1e1500 */
[----:B------:R-:W-:Y:S04]  /*1ac70*/  STS.U16 [R4+UR6+0x10a00], R88 ;  /* 0x010a005804007988 */ /* 0x000fe80008000406 */
[----:B0-----:R-:W4:Y:S01]  /*1ac80*/  LDL R93, [R1+0x9cc] ;  /* 0x0009cc00015d7983 */ /* 0x001f220000100800 */
[----:B-1----:R-:W-:-:S02]  /*1ac90*/  @!P0 IMAD.MOV.U32 R6, RZ, RZ, R85 ;  /* 0x000000ffff068224 */ /* 0x002fc400078e0055 */
[----:B------:R-:W-:Y:S01]  /*1aca0*/  @!P0 IMAD.MOV.U32 R7, RZ, RZ, R86 ;  /* 0x000000ffff078224 */ /* 0x000fe200078e0056 */
[----:B------:R0:W-:Y:S04]  /*1acb0*/  STS.U16 [R4+UR6+0x10e00], R173 ;  /* 0x010e00ad04007988 */ /* 0x0001e80008000406 */
[----:B------:R1:W4:Y:S04]  /*1acc0*/  @!P0 LDG.E.U16 R174, desc[UR56][R6.64] ;  /* 0x0000003806ae8981 */ /* 0x000328000c1e1500 */
[----:B------:R-:W4:Y:S01]  /*1acd0*/  LDL R91, [R1+0x9a8] ;  /* 0x0009a800015b7983 */ /* 0x000f220000100800 */
[----:B0-----:R-:W-:-:S03]  /*1ace0*/  PRMT R173, RZ, 0x7610, R173 ;  /* 0x00007610ffad7816 */ /* 0x001fc600000000ad */
[----:B------:R-:W4:Y:S01]  /*1acf0*/  LDL R89, [R1+0x988] ;  /* 0x0009880001597983 */ /* 0x000f220000100800 */
[----:B-1----:R-:W-:Y:S02]  /*1ad00*/  @!P0 IMAD.MOV.U32 R6, RZ, RZ, R79 ;  /* 0x000000ffff068224 */ /* 0x002fe400078e004f */
[----:B------:R-:W-:Y:S01]  /*1ad10*/  @!P0 IMAD.MOV.U32 R7, RZ, RZ, R82 ;  /* 0x000000ffff078224 */ /* 0x000fe200078e0052 */
[----:B------:R-:W4:Y:S04]  /*1ad20*/  LDL R88, [R1+0x98c] ;  /* 0x00098c0001587983 */ /* 0x000f280000100800 */
[----:B------:R0:W4:Y:S04]  /*1ad30*/  @!P0 LDG.E.U16 R173, desc[UR56][R6.64] ;  /* 0x0000003806ad8981 */ /* 0x000128000c1e1500 */
[----:B------:R-:W4:Y:S04]  /*1ad40*/  LDL R86, [R1+0x968] ;  /* 0x0009680001567983 */ /* 0x000f280000100800 */
[----:B------:R-:W4:Y:S04]  /*1ad50*/  LDL R85, [R1+0x96c] ;  /* 0x00096c0001557983 */ /* 0x000f280000100800 */
[----:B------:R-:W4:Y:S04]  /*1ad60*/  LDL R82, [R1+0x948] ;  /* 0x0009480001527983 */ /* 0x000f280000100800 */
[----:B------:R-:W4:Y:S01]  /*1ad70*/  LDL R79, [R1+0x94c] ;  /* 0x00094c00014f7983 */ /* 0x000f220000100800 */
[----:B0-----:R-:W-:-:S03]  /*1ad80*/  @!P0 IMAD.MOV.U32 R7, RZ, RZ, R74 ;  /* 0x000000ffff078224 */ /* 0x001fc600078e004a */
[----:B------:R-:W4:Y:S01]  /*1ad90*/  LDL R74, [R1+0x928] ;  /* 0x00092800014a7983 */ /* 0x000f220000100800 */
[----:B------:R-:W-:Y:S02]  /*1ada0*/  PRMT R172, RZ, 0x7610, R172 ;  /* 0x00007610ffac7816 */ /* 0x000fe400000000ac */
[----:B------:R-:W-:Y:S01]  /*1adb0*/  PRMT R171, RZ, 0x7610, R171 ;  /* 0x00007610ffab7816 */ /* 0x000fe200000000ab */
[----:B------:R-:W0:Y:S01]  /*1adc0*/  S2R R150, SR_TID.X ;  /* 0x0000000000967919 */ /* 0x000e220000002100 */
[----:B------:R-:W-:Y:S04]  /*1add0*/  STS.U16 [R4+UR6+0x11200], R170 ;  /* 0x011200aa04007988 */ /* 0x000fe80008000406 */
[----:B------:R-:W-:Y:S01]  /*1ade0*/  STS.U16 [R4+UR6+0x11600], R167 ;  /* 0x011600a704007988 */ /* 0x000fe20008000406 */
[----:B---3--:R-:W-:-:S03]  /*1adf0*/  @!P0 IMAD.MOV.U32 R6, RZ, RZ, R43 ;  /* 0x000000ffff068224 */ /* 0x008fc600078e002b */
[----:B------:R-:W3:Y:S04]  /*1ae00*/  LDL R43, [R1+0x9ac] ;  /* 0x0009ac00012b7983 */ /* 0x000ee80000100800 */
[----:B------:R2:W3:Y:S02]  /*1ae10*/  @!P0 LDG.E.U16 R172, desc[UR56][R6.64] ;  /* 0x0000003806ac8981 */ /* 0x0004e4000c1e1500 */
[----:B--2---:R-:W-:Y:S02]  /*1ae20*/  @!P0 IMAD.MOV.U32 R6, RZ, RZ, R64 ;  /* 0x000000ffff068224 */ /* 0x004fe400078e0040 */
[----:B------:R-:W-:Y:S01]  /*1ae30*/  @!P0 IMAD.MOV.U32 R7, RZ, RZ, R73 ;  /* 0x000000ffff078224 */ /* 0x000fe200078e0049 */
[----:B------:R-:W-:Y:S04]  /*1ae40*/  STS.U16 [R4+UR6+0x11a00], R162 ;  /* 0x011a00a204007988 */ /* 0x000fe80008000406 */
[----:B------:R-:W2:Y:S04]  /*1ae50*/  LDL R73, [R1+0x92c] ;  /* 0x00092c0001497983 */ /* 0x000ea80000100800 */
[----:B------:R4:W2:Y:S04]  /*1ae60*/  @!P0 LDG.E.U16 R171, desc[UR56][R6.64] ;  /* 0x0000003806ab8981 */ /* 0x0008a8000c1e1500 */
[----:B------:R1:W-:Y:S01]  /*1ae70*/  STS.U16 [R4+UR6+0x11e00], R157 ;  /* 0x011e009d04007988 */ /* 0x0003e20008000406 */
[----:B0-----:R-:W-:-:S03]  /*1ae80*/  LOP3.LUT R150, R150, 0x3f, RZ, 0xc0, !PT ;  /* 0x0000003f96967812 */ /* 0x001fc600078ec0ff */
[----:B------:R-:W2:Y:S01]  /*1ae90*/  LDL R64, [R1+0x908] ;  /* 0x0009080001407983 */ /* 0x000ea20000100800 */
[----:B-1----:R-:W0:Y:S01]  /*1aea0*/  S2R R4, SR_TID.X ;  /* 0x0000000000047919 */ /* 0x002e220000002100 */
[----:B----4-:R-:W-:Y:S02]  /*1aeb0*/  @!P0 IMAD.MOV.U32 R7, RZ, RZ, R44 ;  /* 0x000000ffff078224 */ /* 0x010fe400078e002c */
[----:B------:R-:W4:Y:S01]  /*1aec0*/  LDL R44, [R1+0x90c] ;  /* 0x00090c00012c7983 */ /* 0x000f220000100800 */
[----:B0-----:R-:W-:Y:S01]  /*1aed0*/  LOP3.LUT R4, R4, 0x40, RZ, 0xc0, !PT ;  /* 0x0000004004047812 */ /* 0x001fe200078ec0ff */
[----:B------:R-:W-:Y:S02]  /*1aee0*/  @!P0 IMAD.MOV.U32 R6, RZ, RZ, R39 ;  /* 0x000000ffff068224 */ /* 0x000fe400078e0027 */
[----:B------:R-:W-:-:S04]  /*1aef0*/  IMAD.SHL.U32 R39, R150, 0x2, RZ ;  /* 0x0000000296277824 */ /* 0x000fc800078e00ff */
[----:B------:R-:W-:Y:S02]  /*1af00*/  IMAD R4, R4, 0x80, R39 ;  /* 0x0000008004047824 */ /* 0x000fe400078e0227 */
[----:B------:R-:W4:Y:S01]  /*1af10*/  LDL R39, [R1+0x8ec] ;  /* 0x0008ec0001277983 */ /* 0x000f220000100800 */
[----:B------:R-:W-:Y:S02]  /*1af20*/  PRMT R170, RZ, 0x7610, R170 ;  /* 0x00007610ffaa7816 */ /* 0x000fe400000000aa */
[----:B------:R-:W-:-:S04]  /*1af30*/  PRMT R169, RZ, 0x7610, R169 ;  /* 0x00007610ffa97816 */ /* 0x000fc800000000a9 */
[----:B------:R0:W4:Y:S02]  /*1af40*/  @!P0 LDG.E.U16 R170, desc[UR56][R6.64] ;  /* 0x0000003806aa8981 */ /* 0x000124000c1e1500 */
[----:B0-----:R-:W-:Y:S02]  /*1af50*/  @!P0 IMAD.MOV.U32 R7, RZ, RZ, R94 ;  /* 0x000000ffff078224 */ /* 0x001fe400078e005e */
[----:B------:R-:W-:-:S05]  /*1af60*/  @!P0 IMAD.MOV.U32 R6, RZ, RZ, R93 ;  /* 0x000000ffff068224 */ /* 0x000fca00078e005d */
[----:B------:R0:W4:Y:S01]  /*1af70*/  @!P0 LDG.E.U16 R169, desc[UR56][R6.64] ;  /* 0x0000003806a98981 */ /* 0x000122000c1e1500 */
[----:B------:R-:W-:Y:S02]  /*1af80*/  PRMT R168, RZ, 0x7610, R168 ;  /* 0x00007610ffa87816 */ /* 0x000fe400000000a8 */
[----:B------:R-:W-:Y:S01]  /*1af90*/  PRMT R167, RZ, 0x7610, R167 ;  /* 0x00007610ffa77816 */ /* 0x000fe200000000a7 */
[----:B0-----:R-:W-:Y:S01]  /*1afa0*/  @!P0 IMAD.MOV.U32 R7, RZ, RZ, R91 ;  /* 0x000000ffff078224 */ /* 0x001fe200078e005b */
[----:B------:R-:W-:Y:S02]  /*1afb0*/  PRMT R166, RZ, 0x7610, R166 ;  /* 0x00007610ffa67816 */ /* 0x000fe400000000a6 */
[----:B------:R-:W-:Y:S02]  /*1afc0*/  PRMT R165, RZ, 0x7610, R165 ;  /* 0x00007610ffa57816 */ /* 0x000fe400000000a5 */
[----:B------:R-:W-:-:S05]  /*1afd0*/  LOP3.LUT R4, R4, 0x50, RZ, 0x3c, !PT ;  /* 0x0000005004047812 */ /* 0x000fca00078e3cff */
[----:B------:R-:W-:Y:S04]  /*1afe0*/  STS.U16 [R4+UR6+0x10280], R92 ;  /* 0x0102805c04007988 */ /* 0x000fe80008000406 */
[----:B------:R-:W-:Y:S04]  /*1aff0*/  STS.U16 [R4+UR6+0x10680], R90 ;  /* 0x0106805a04007988 */ /* 0x000fe80008000406 */
[----:B------:R-:W-:Y:S04]  /*1b000*/  STS.U16 [R4+UR6+0x10a80], R87 ;  /* 0x010a805704007988 */ /* 0x000fe80008000406 */
[----:B------:R0:W-:Y:S01]  /*1b010*/  STS.U16 [R4+UR6+0x10e80], R83 ;  /* 0x010e805304007988 */ /* 0x0001e20008000406 */
[----:B------:R-:W-:-:S03]  /*1b020*/  PRMT R164, RZ, 0x7610, R164 ;  /* 0x00007610ffa47816 */ /* 0x000fc600000000a4 */
[----:B------:R1:W-:Y:S04]  /*1b030*/  STS.U16 [R4+UR6+0x11280], R80 ;  /* 0x0112805004007988 */ /* 0x0003e80008000406 */
[----:B0-----:R-:W4:Y:S04]  /*1b040*/  LDL R83, [R1+0x888] ;  /* 0x0008880001537983 */ /* 0x001f280000100800 */
[----:B------:R0:W-:Y:S01]  /*1b050*/  STS.U16 [R4+UR6+0x11680], R71 ;  /* 0x0116804704007988 */ /* 0x0001e20008000406 */
[----:B------:R-:W-:Y:S01]  /*1b060*/  PRMT R163, RZ, 0x7610, R163 ;  /* 0x00007610ffa37816 */ /* 0x000fe200000000a3 */
[----:B------:R-:W4:Y:S01]  /*1b070*/  S2R R150, SR_TID.X ;  /* 0x0000000000967919 */ /* 0x000f220000002100 */
[----:B------:R-:W-:-:S02]  /*1b080*/  PRMT R162, RZ, 0x7610, R162 ;  /* 0x00007610ffa27816 */ /* 0x000fc400000000a2 */
[----:B------:R-:W-:Y:S01]  /*1b090*/  PRMT R161, RZ, 0x7610, R161 ;  /* 0x00007610ffa17816 */ /* 0x000fe200000000a1 */
[----:B-1----:R-:W4:Y:S04]  /*1b0a0*/  LDL R80, [R1+0x828] ;  /* 0x0008280001507983 */ /* 0x002f280000100800 */
[----:B0-----:R-:W4:Y:S01]  /*1b0b0*/  LDL R71, [R1+0x86c] ;  /* 0x00086c0001477983 */ /* 0x001f220000100800 */
[----:B---3--:R-:W-:-:S03]  /*1b0c0*/  @!P0 IMAD.MOV.U32 R6, RZ, RZ, R43 ;  /* 0x000000ffff068224 */ /* 0x008fc600078e002b */
[----:B------:R-:W3:Y:S04]  /*1b0d0*/  LDL R43, [R1+0x8e8] ;  /* 0x0008e800012b7983 */ /* 0x000ee80000100800 */
[----:B------:R0:W3:Y:S02]  /*1b0e0*/  @!P0 LDG.E.U16 R168, desc[UR56][R6.64] ;  /* 0x0000003806a88981 */ /* 0x0000e4000c1e1500 */
[----:B0-----:R-:W-:Y:S02]  /*1b0f0*/  @!P0 IMAD.MOV.U32 R6, RZ, RZ, R88 ;  /* 0x000000ffff068224 */ /* 0x001fe400078e0058 */
[----:B------:R-:W-:-:S05]  /*1b100*/  @!P0 IMAD.MOV.U32 R7, RZ, RZ, R89 ;  /* 0x000000ffff078224 */ /* 0x000fca00078e0059 */
        /* <DEDUP_REMOVED lines=18> */
[----:B------:R-:W-:-:S05]  /*1b230*/  @!P0 IMAD.MOV.U32 R7, RZ, RZ, R64 ;  /* 0x000000ffff078224 */ /* 0x000fca00078e0040 */
[----:B------:R0:W4:Y:S02]  /*1b240*/  @!P0 LDG.E.U16 R163, desc[UR56][R6.64] ;  /* 0x0000003806a38981 */ /* 0x000124000c1e1500 */
[----:B0-----:R-:W-:Y:S02]  /*1b250*/  @!P0 IMAD.MOV.U32 R6, RZ, RZ, R39 ;  /* 0x000000ffff068224 */ /* 0x001fe400078e0027 */
[----:B------:R-:W4:Y:S04]  /*1b260*/  LDL R39, [R1+0x84c] ;  /* 0x00084c0001277983 */ /* 0x000f280000100800 */
[----:B------:R-:W-:Y:S04]  /*1b270*/  STS.U16 [R4+UR6+0x11a80], R248 ;  /* 0x011a80f804007988 */ /* 0x000fe80008000406 */
[----:B------:R0:W-:Y:S04]  /*1b280*/  STS.U16 [R4+UR6+0x11e80], R240 ;  /* 0x011e80f004007988 */ /* 0x0001e80008000406 */
[----:B0-----:R-:W4:Y:S01]  /*1b290*/  LDL R4, [R1+0x82c] ;  /* 0x00082c0001047983 */ /* 0x001f220000100800 */
[----:B------:R-:W-:-:S05]  /*1b2a0*/  LOP3.LUT R150, R150, 0x3f, RZ, 0xc0, !PT ;  /* 0x0000003f96967812 */ /* 0x000fca00078ec0ff */
[----:B------:R-:W-:Y:S01]  /*1b2b0*/  IMAD.SHL.U32 R64, R150, 0x2, RZ ;  /* 0x0000000296407824 */ /* 0x000fe200078e00ff */
[----:B------:R-:W-:Y:S02]  /*1b2c0*/  PRMT R160, RZ, 0x7610, R160 ;  /* 0x00007610ffa07816 */ /* 0x000fe400000000a0 */
[----:B------:R-:W-:Y:S02]  /*1b2d0*/  PRMT R159, RZ, 0x7610, R159 ;  /* 0x00007610ff9f7816 */ /* 0x000fe4000000009f */
[----:B------:R-:W-:Y:S02]  /*1b2e0*/  PRMT R158, RZ, 0x7610, R158 ;  /* 0x00007610ff9e7816 */ /* 0x000fe4000000009e */
[----:B------:R-:W-:Y:S01]  /*1b2f0*/  PRMT R157, RZ, 0x7610, R157 ;  /* 0x00007610ff9d7816 */ /* 0x000fe2000000009d */
[----:B---3--:R-:W-:Y:S02]  /*1b300*/  @!P0 IMAD.MOV.U32 R7, RZ, RZ, R43 ;  /* 0x000000ffff078224 */ /* 0x008fe400078e002b */
[----:B------:R-:W0:Y:S03]  /*1b310*/  S2R R43, SR_TID.X ;  /* 0x00000000002b7919 */ /* 0x000e260000002100 */
[----:B------:R1:W3:Y:S01]  /*1b320*/  @!P0 LDG.E.U16 R162, desc[UR56][R6.64] ;  /* 0x0000003806a28981 */ /* 0x0002e2000c1e1500 */
[----:B0-----:R-:W-:-:S05]  /*1b330*/  LOP3.LUT R43, R43, 0x40, RZ, 0xc0, !PT ;  /* 0x000000402b2b7812 */ /* 0x001fca00078ec0ff */
[----:B------:R-:W-:Y:S02]  /*1b340*/  IMAD R43, R43, 0x80, R64 ;  /* 0x000000802b2b7824 */ /* 0x000fe400078e0240 */
[----:B------:R-:W3:Y:S01]  /*1b350*/  LDL R64, [R1+0x7ec] ;  /* 0x0007ec0001407983 */ /* 0x000ee20000100800 */
[----:B-1----:R-:W-:Y:S02]  /*1b360*/  @!P0 IMAD.MOV.U32 R7, RZ, RZ, R86 ;  /* 0x000000ffff078224 */ /* 0x002fe400078e0056 */
[----:B------:R-:W-:Y:S01]  /*1b370*/  LOP3.LUT R43, R43, 0x60, RZ, 0x3c, !PT ;  /* 0x000000602b2b7812 */ /* 0x000fe200078e3cff */
[----:B------:R-:W-:-:S04]  /*1b380*/  @!P0 IMAD.MOV.U32 R6, RZ, RZ, R79 ;  /* 0x000000ffff068224 */ /* 0x000fc800078e004f */
[----:B------:R0:W-:Y:S04]  /*1b390*/  STS.U16 [R43+UR6+0x10300], R77 ;  /* 0x0103004d2b007988 */ /* 0x0001e80008000406 */
[----:B------:R1:W3:Y:S04]  /*1b3a0*/  @!P0 LDG.E.U16 R161, desc[UR56][R6.64] ;  /* 0x0000003806a18981 */ /* 0x0002e8000c1e1500 */
[----:B------:R-:W3:Y:S04]  /*1b3b0*/  LDL R79, [R1+0x808] ;  /* 0x00080800014f7983 */ /* 0x000ee80000100800 */
[----:B0-----:R-:W3:Y:S01]  /*1b3c0*/  LDL R77, [R1+0x80c] ;  /* 0x00080c00014d7983 */ /* 0x001ee20000100800 */
[----:B-1----:R-:W-:-:S02]  /*1b3d0*/  @!P0 IMAD.MOV.U32 R7, RZ, RZ, R85 ;  /* 0x000000ffff078224 */ /* 0x002fc400078e0055 */
[----:B------:R-:W-:Y:S02]  /*1b3e0*/  @!P0 IMAD.MOV.U32 R6, RZ, RZ, R74 ;  /* 0x000000ffff068224 */ /* 0x000fe400078e004a */
[----:B------:R-:W3:Y:S04]  /*1b3f0*/  LDL R74, [R1+0x7e8] ;  /* 0x0007e800014a7983 */ /* 0x000ee80000100800 */
[----:B------:R0:W3:Y:S02]  /*1b400*/  @!P0 LDG.E.U16 R160, desc[UR56][R6.64] ;  /* 0x0000003806a08981 */ /* 0x0000e4000c1e1500 */
[----:B0-----:R-:W-:Y:S02]  /*1b410*/  @!P0 IMAD.MOV.U32 R6, RZ, RZ, R82 ;  /* 0x000000ffff068224 */ /* 0x001fe400078e0052 */
[----:B------:R-:W-:-:S05]  /*1b420*/  @!P0 IMAD.MOV.U32 R7, RZ, RZ, R83 ;  /* 0x000000ffff078224 */ /* 0x000fca00078e0053 */
[----:B------:R0:W3:Y:S02]  /*1b430*/  @!P0 LDG.E.U16 R159, desc[UR56][R6.64] ;  /* 0x00000038069f8981 */ /* 0x0000e4000c1e1500 */
[----:B0-----:R-:W-:Y:S02]  /*1b440*/  @!P0 IMAD.MOV.U32 R6, RZ, RZ, R71 ;  /* 0x000000ffff068224 */ /* 0x001fe400078e0047 */
[----:B--2---:R-:W-:Y:S01]  /*1b450*/  @!P0 IMAD.MOV.U32 R7, RZ, RZ, R73 ;  /* 0x000000ffff078224 */ /* 0x004fe200078e0049 */
[----:B------:R-:W2:Y:S04]  /*1b460*/  LDL R71, [R1+0x7cc] ;  /* 0x0007cc0001477983 */ /* 0x000ea80000100800 */
[----:B------:R-:W2:Y:S04]  /*1b470*/  LDL R73, [R1+0x7c8] ;  /* 0x0007c80001497983 */ /* 0x000ea80000100800 */
[----:B------:R4:W2:Y:S02]  /*1b480*/  @!P0 LDG.E.U16 R158, desc[UR56][R6.64] ;  /* 0x00000038069e8981 */ /* 0x0008a4000c1e1500 */
[----:B----4-:R-:W-:-:S02]  /*1b490*/  @!P0 IMAD.MOV.U32 R7, RZ, RZ, R44 ;  /* 0x000000ffff078224 */ /* 0x010fc400078e002c */
[----:B------:R-:W4:Y:S04]  /*1b4a0*/  LDL R44, [R1+0x7ac] ;  /* 0x0007ac00012c7983 */ /* 0x000f280000100800 */
[----:B------:R-:W-:Y:S04]  /*1b4b0*/  STS.U16 [R43+UR6+0x10700], R84 ;  /* 0x010700542b007988 */ /* 0x000fe80008000406 */
[----:B------:R-:W-:Y:S04]  /*1b4c0*/  STS.U16 [R43+UR6+0x10b00], R81 ;  /* 0x010b00512b007988 */ /* 0x000fe80008000406 */
[----:B------:R0:W-:Y:S01]  /*1b4d0*/  STS.U16 [R43+UR6+0x10f00], R68 ;  /* 0x010f00442b007988 */ /* 0x0001e20008000406 */
[----:B------:R-:W-:-:S03]  /*1b4e0*/  @!P0 IMAD.MOV.U32 R6, RZ, RZ, R39 ;  /* 0x000000ffff068224 */ /* 0x000fc600078e0027 */
[----:B------:R-:W4:Y:S04]  /*1b4f0*/  LDL R39, [R1+0x788] ;  /* 0x0007880001277983 */ /* 0x000f280000100800 */
[----:B0-----:R-:W4:Y:S04]  /*1b500*/  LDL R68, [R1+0x7a8] ;  /* 0x0007a80001447983 */ /* 0x001f280000100800 */
[----:B------:R0:W-:Y:S04]  /*1b510*/  STS.U16 [R43+UR6+0x11300], R33 ;  /* 0x011300212b007988 */ /* 0x0001e80008000406 */
[----:B------:R1:W4:Y:S04]  /*1b520*/  @!P0 LDG.E.U16 R157, desc[UR56][R6.64] ;  /* 0x00000038069d8981 */ /* 0x000328000c1e1500 */
[----:B0-----:R-:W4:Y:S01]  /*1b530*/  LDL R33, [R1+0x78c] ;  /* 0x00078c0001217983 */ /* 0x001f220000100800 */
[----:B-1----:R-:W-:-:S03]  /*1b540*/  @!P0 IMAD.MOV.U32 R6, RZ, RZ, R4 ;  /* 0x000000ffff068224 */ /* 0x002fc600078e0004 */
[----:B------:R0:W-:Y:S04]  /*1b550*/  STS.U16 [R43+UR6+0x11700], R27 ;  /* 0x0117001b2b007988 */ /* 0x0001e80008000406 */
[----:B------:R-:W4:Y:S04]  /*1b560*/  LDL R4, [R1+0x76c] ;  /* 0x00076c0001047983 */ /* 0x000f280000100800 */
[----:B0-----:R-:W4:Y:S04]  /*1b570*/  LDL R27, [R1+0x768] ;  /* 0x00076800011b7983 */ /* 0x001f280000100800 */
[----:B------:R-:W-:Y:S04]  /*1b580*/  STS.U16 [R43+UR6+0x11b00], R76 ;  /* 0x011b004c2b007988 */ /* 0x000fe80008000406 */
[----:B------:R0:W-:Y:S04]  /*1b590*/  STS.U16 [R43+UR6+0x11f00], R5 ;  /* 0x011f00052b007988 */ /* 0x0001e80008000406 */
[----:B0-----:R-:W4:Y:S01]  /*1b5a0*/  LDL R43, [R1+0x748] ;  /* 0x00074800012b7983 */ /* 0x001f220000100800 */
[----:B------:R-:W-:Y:S01]  /*1b5b0*/  PRMT R156, RZ, 0x7610, R156 ;  /* 0x00007610ff9c7816 */ /* 0x000fe2000000009c */
[----:B------:R-:W-:Y:S01]  /*1b5c0*/  @!P0 IMAD.MOV.U32 R7, RZ, RZ, R80 ;  /* 0x000000ffff078224 */ /* 0x000fe200078e0050 */
[----:B------:R-:W-:-:S04]  /*1b5d0*/  PRMT R155, RZ, 0x7610, R155 ;  /* 0x00007610ff9b7816 */ /* 0x000fc8000000009b */
[----:B------:R3:W4:Y:S01]  /*1b5e0*/  @!P0 LDG.E.U16 R156, desc[UR56][R6.64] ;  /* 0x00000038069c8981 */ /* 0x000722000c1e1500 */
[----:B------:R-:W-:Y:S02]  /*1b5f0*/  PRMT R154, RZ, 0x7610, R154 ;  /* 0x00007610ff9a7816 */ /* 0x000fe4000000009a */
[----:B------:R-:W-:Y:S02]  /*1b600*/  PRMT R153, RZ, 0x7610, R153 ;  /* 0x00007610ff997816 */ /* 0x000fe40000000099 */
[----:B------:R-:W-:Y:S02]  /*1b610*/  PRMT R152, RZ, 0x7610, R152 ;  /* 0x00007610ff987816 */ /* 0x000fe40000000098 */
[----:B------:R-:W-:Y:S02]  /*1b620*/  PRMT R23, RZ, 0x7610, R23 ;  /* 0x00007610ff177816 */ /* 0x000fe40000000017 */
[----:B------:R-:W-:Y:S01]  /*1b630*/  PRMT R22, RZ, 0x7610, R22 ;  /* 0x00007610ff167816 */ /* 0x000fe20000000016 */
[----:B---3--:R-:W-:-:S02]  /*1b640*/  @!P0 IMAD.MOV.U32 R7, RZ, RZ, R79 ;  /* 0x000000ffff078224 */ /* 0x008fc400078e004f */
[----:B------:R-:W-:-:S05]  /*1b650*/  @!P0 IMAD.MOV.U32 R6, RZ, RZ, R77 ;  /* 0x000000ffff068224 */ /* 0x000fca00078e004d */
[----:B------:R0:W3:Y:S02]  /*1b660*/  @!P0 LDG.E.U16 R155, desc[UR56][R6.64] ;  /* 0x00000038069b8981 */ /* 0x0000e4000c1e1500 */
[----:B0-----:R-:W-:Y:S02]  /*1b670*/  @!P0 IMAD.MOV.U32 R6, RZ, RZ, R64 ;  /* 0x000000ffff068224 */ /* 0x001fe400078e0040 */
[----:B------:R-:W-:Y:S01]  /*1b680*/  @!P0 IMAD.MOV.U32 R7, RZ, RZ, R74 ;  /* 0x000000ffff078224 */ /* 0x000fe200078e004a */
[----:B------:R-:W3:Y:S04]  /*1b690*/  LDL R64, [R1+0x72c] ;  /* 0x00072c0001407983 */ /* 0x000ee80000100800 */
[----:B------:R2:W3:Y:S02]  /*1b6a0*/  @!P0 LDG.E.U16 R154, desc[UR56][R6.64] ;  /* 0x00000038069a8981 */ /* 0x0004e4000c1e1500 */
[----:B--2---:R-:W-:-:S02]  /*1b6b0*/  @!P0 IMAD.MOV.U32 R6, RZ, RZ, R71 ;  /* 0x000000ffff068224 */ /* 0x004fc400078e0047 */
[----:B------:R-:W-:-:S05]  /*1b6c0*/  @!P0 IMAD.MOV.U32 R7, RZ, RZ, R73 ;  /* 0x000000ffff078224 */ /* 0x000fca00078e0049 */
[----:B------:R4:W2:Y:S02]  /*1b6d0*/  @!P0 LDG.E.U16 R153, desc[UR56][R6.64] ;  /* 0x0000003806998981 */ /* 0x0008a4000c1e1500 */
[----:B----4-:R-:W-:Y:S02]  /*1b6e0*/  @!P0 IMAD.MOV.U32 R6, RZ, RZ, R44 ;  /* 0x000000ffff068224 */ /* 0x010fe400078e002c */
[----:B------:R-:W4:Y:S01]  /*1b6f0*/  LDL.LU R44, [R1+0x74c] ;  /* 0x00074c00012c7983 */ /* 0x000f220000300800 */
[----:B------:R-:W-:Y:S02]  /*1b700*/  IMAD.SHL.U32 R79, R59, 0x2, RZ ;  /* 0x000000023b4f7824 */ /* 0x000fe400078e00ff */
[----:B------:R-:W0:Y:S01]  /*1b710*/  S2R R59, SR_TID.X ;  /* 0x00000000003b7919 */ /* 0x000e220000002100 */
[----:B------:R-:W-:-:S05]  /*1b720*/  @!P0 IMAD.MOV.U32 R7, RZ, RZ, R68 ;  /* 0x000000ffff078224 */ /* 0x000fca00078e0044 */
[----:B------:R1:W2:Y:S01]  /*1b730*/  @!P0 LDG.E.U16 R152, desc[UR56][R6.64] ;  /* 0x0000003806988981 */ /* 0x0002a2000c1e1500 */
[----:B0-----:R-:W-:-:S05]  /*1b740*/  LOP3.LUT R59, R59, 0x40, RZ, 0xc0, !PT ;  /* 0x000000403b3b7812 */ /* 0x001fca00078ec0ff */
[----:B------:R-:W-:Y:S02]  /*1b750*/  IMAD R59, R59, 0x80, R79 ;  /* 0x000000803b3b7824 */ /* 0x000fe400078e024f */
[----:B-1----:R-:W-:Y:S02]  /*1b760*/  @!P0 IMAD.MOV.U32 R7, RZ, RZ, R39 ;  /* 0x000000ffff078224 */ /* 0x002fe400078e0027 */
[----:B------:R-:W2:Y:S01]  /*1b770*/  LDL.LU R39, [R1+0x728] ;  /* 0x0007280001277983 */ /* 0x000ea20000300800 */
[----:B------:R-:W-:Y:S01]  /*1b780*/  LOP3.LUT R59, R59, 0x70, RZ, 0x3c, !PT ;  /* 0x000000703b3b7812 */ /* 0x000fe200078e3cff */
[----:B------:R-:W-:Y:S02]  /*1b790*/  @!P0 IMAD.MOV.U32 R6, RZ, RZ, R33 ;  /* 0x000000ffff068224 */ /* 0x000fe400078e0021 */
[----:B------:R-:W2:Y:S04]  /*1b7a0*/  LDL.LU R33, [R1+0x708] ;  /* 0x0007080001217983 */ /* 0x000ea80000300800 */
[----:B------:R-:W-:Y:S04]  /*1b7b0*/  STS.U16 [R59+UR6+0x10380], R70 ;  /* 0x010380463b007988 */ /* 0x000fe80008000406 */
[----:B------:R0:W-:Y:S04]  /*1b7c0*/  STS.U16 [R59+UR6+0x10780], R50 ;  /* 0x010780323b007988 */ /* 0x0001e80008000406 */
[----:B------:R1:W2:Y:S04]  /*1b7d0*/  @!P0 LDG.E.U16 R23, desc[UR56][R6.64] ;  /* 0x0000003806178981 */ /* 0x0002a8000c1e1500 */
[----:B0-----:R-:W2:Y:S04]  /*1b7e0*/  LDL.LU R50, [R1+0x70c] ;  /* 0x00070c0001327983 */ /* 0x001ea80000300800 */
[----:B------:R0:W-:Y:S01]  /*1b7f0*/  STS.U16 [R59+UR6+0x10b80], R30 ;  /* 0x010b801e3b007988 */ /* 0x0001e20008000406 */
[----:B-1----:R-:W-:-:S02]  /*1b800*/  @!P0 IMAD.MOV.U32 R6, RZ, RZ, R4 ;  /* 0x000000ffff068224 */ /* 0x002fc400078e0004 */
[----:B------:R-:W-:-:S05]  /*1b810*/  @!P0 IMAD.MOV.U32 R7, RZ, RZ, R27 ;  /* 0x000000ffff078224 */ /* 0x000fca00078e001b */
[----:B------:R1:W2:Y:S04]  /*1b820*/  @!P0 LDG.E.U16 R22, desc[UR56][R6.64] ;  /* 0x0000003806168981 */ /* 0x0002a8000c1e1500 */
[----:B0-----:R-:W2:Y:S04]  /*1b830*/  LDL.LU R30, [R1+0x6ec] ;  /* 0x0006ec00011e7983 */ /* 0x001ea80000300800 */
[----:B------:R-:W2:Y:S01]  /*1b840*/  LDL.LU R27, [R1+0x6e8] ;  /* 0x0006e800011b7983 */ /* 0x000ea20000300800 */
[----:B-1----:R-:W-:-:S03]  /*1b850*/  @!P0 IMAD.MOV.U32 R7, RZ, RZ, R43 ;  /* 0x000000ffff078224 */ /* 0x002fc600078e002b */
[----:B------:R-:W2:Y:S04]  /*1b860*/  LDL.LU R4, [R1+0x6c8] ;  /* 0x0006c80001047983 */ /* 0x000ea80000300800 */
[----:B------:R-:W2:Y:S04]  /*1b870*/  LDL.LU R43, [R1+0x6cc] ;  /* 0x0006cc00012b7983 */ /* 0x000ea80000300800 */
[----:B------:R-:W2:Y:S04]  /*1b880*/  LDL R77, [R1+0xca4] ;  /* 0x000ca400014d7983 */ /* 0x000ea80000100800 */
[----:B------:R-:W2:Y:S04]  /*1b890*/  LDL R76, [R1+0x10a4] ;  /* 0x0010a400014c7983 */ /* 0x000ea80000100800 */
[----:B------:R-:W2:Y:S04]  /*1b8a0*/  LDL R74, [R1+0xc94] ;  /* 0x000c9400014a7983 */ /* 0x000ea80000100800 */
[----:B------:R-:W2:Y:S04]  /*1b8b0*/  LDL R73, [R1+0x1094] ;  /* 0x0010940001497983 */ /* 0x000ea80000100800 */
[----:B------:R-:W2:Y:S04]  /*1b8c0*/  LDL R71, [R1+0x1078] ;  /* 0x0010780001477983 */ /* 0x000ea80000100800 */
[----:B------:R-:W2:Y:S01]  /*1b8d0*/  LDL R70, [R1+0x107c] ;  /* 0x00107c0001467983 */ /* 0x000ea20000100800 */
[----:B------:R-:W-:-:S03]  /*1b8e0*/  PRMT R20, RZ, 0x7610, R20 ;  /* 0x00007610ff147816 */ /* 0x000fc60000000014 */
[----:B------:R0:W-:Y:S04]  /*1b8f0*/  STS.U16 [R59+UR6+0x10f80], R67 ;  /* 0x010f80433b007988 */ /* 0x0001e80008000406 */
[----:B------:R-:W2:Y:S04]  /*1b900*/  LDL R68, [R1+0x1058] ;  /* 0x0010580001447983 */ /* 0x000ea80000100800 */
[----:B0-----:R-:W2:Y:S04]  /*1b910*/  LDL R67, [R1+0x105c] ;  /* 0x00105c0001437983 */ /* 0x001ea80000100800 */
[----:B------:R0:W-:Y:S04]  /*1b920*/  STS.U16 [R59+UR6+0x11380], R65 ;  /* 0x011380413b007988 */ /* 0x0001e80008000406 */
[----:B------:R1:W-:Y:S04]  /*1b930*/  STS.U16 [R59+UR6+0x11780], R62 ;  /* 0x0117803e3b007988 */ /* 0x0003e80008000406 */
[----:B0-----:R-:W2:Y:S04]  /*1b940*/  LDL R65, [R1+0x1038] ;  /* 0x0010380001417983 */ /* 0x001ea80000100800 */
[----:B------:R0:W-:Y:S04]  /*1b950*/  STS.U16 [R59+UR6+0x11b80], R61 ;  /* 0x011b803d3b007988 */ /* 0x0001e80008000406 */
[----:B-1----:R-:W2:Y:S04]  /*1b960*/  LDL R62, [R1+0x1018] ;  /* 0x00101800013e7983 */ /* 0x002ea80000100800 */
[----:B0-----:R-:W2:Y:S04]  /*1b970*/  LDL R61, [R1+0x101c] ;  /* 0x00101c00013d7983 */ /* 0x001ea80000100800 */
[----:B------:R0:W-:Y:S04]  /*1b980*/  STS.U16 [R59+UR6+0x11f80], R58 ;  /* 0x011f803a3b007988 */ /* 0x0001e80008000406 */
[----:B0-----:R-:W2:Y:S04]  /*1b990*/  LDL R59, [R1+0xff8] ;  /* 0x000ff800013b7983 */ /* 0x001ea80000100800 */
[----:B------:R-:W2:Y:S01]  /*1b9a0*/  LDL R58, [R1+0xffc] ;  /* 0x000ffc00013a7983 */ /* 0x000ea20000100800 */
[----:B------:R-:W-:-:S02]  /*1b9b0*/  PRMT R19, RZ, 0x7610, R19 ;  /* 0x00007610ff137816 */ /* 0x000fc40000000013 */
[----:B------:R-:W-:Y:S02]  /*1b9c0*/  PRMT R18, RZ, 0x7610, R18 ;  /* 0x00007610ff127816 */ /* 0x000fe40000000012 */
[----:B------:R-:W-:Y:S02]  /*1b9d0*/  PRMT R17, RZ, 0x7610, R17 ;  /* 0x00007610ff117816 */ /* 0x000fe40000000011 */
[----:B------:R-:W-:Y:S01]  /*1b9e0*/  PRMT R16, RZ, 0x7610, R16 ;  /* 0x00007610ff107816 */ /* 0x000fe20000000010 */
[----:B----4-:R-:W-:-:S05]  /*1b9f0*/  @!P0 IMAD.MOV.U32 R6, RZ, RZ, R44 ;  /* 0x000000ffff068224 */ /* 0x010fca00078e002c */
[----:B------:R3:W4:Y:S02]  /*1ba00*/  @!P0 LDG.E.U16 R20, desc[UR56][R6.64] ;  /* 0x0000003806148981 */ /* 0x000724000c1e1500 */
[----:B---3--:R-:W-:Y:S02]  /*1ba10*/  @!P0 IMAD.MOV.U32 R6, RZ, RZ, R64 ;  /* 0x000000ffff068224 */ /* 0x008fe400078e0040 */
[----:B------:R-:W3:Y:S01]  /*1ba20*/  LDL R64, [R1+0x103c] ;  /* 0x00103c0001407983 */ /* 0x000ee20000100800 */
[----:B--2---:R-:W-:-:S05]  /*1ba30*/  @!P0 IMAD.MOV.U32 R7, RZ, RZ, R39 ;  /* 0x000000ffff078224 */ /* 0x004fca00078e0027 */
[----:B------:R0:W2:Y:S02]  /*1ba40*/  @!P0 LDG.E.U16 R19, desc[UR56][R6.64] ;  /* 0x0000003806138981 */ /* 0x0000a4000c1e1500 */
[----:B0-----:R-:W-:Y:S02]  /*1ba50*/  @!P0 IMAD.MOV.U32 R7, RZ, RZ, R33 ;  /* 0x000000ffff078224 */ /* 0x001fe400078e0021 */
[----:B------:R-:W-:-:S05]  /*1ba60*/  @!P0 IMAD.MOV.U32 R6, RZ, RZ, R50 ;  /* 0x000000ffff068224 */ /* 0x000fca00078e0032 */
[----:B------:R0:W2:Y:S02]  /*1ba70*/  @!P0 LDG.E.U16 R18, desc[UR56][R6.64] ;  /* 0x0000003806128981 */ /* 0x0000a4000c1e1500 */
[----:B0-----:R-:W-:Y:S02]  /*1ba80*/  @!P0 IMAD.MOV.U32 R6, RZ, RZ, R30 ;  /* 0x000000ffff068224 */ /* 0x001fe400078e001e */
[----:B------:R-:W-:-:S05]  /*1ba90*/  @!P0 IMAD.MOV.U32 R7, RZ, RZ, R27 ;  /* 0x000000ffff078224 */ /* 0x000fca00078e001b */
[----:B------:R0:W2:Y:S02]  /*1baa0*/  @!P0 LDG.E.U16 R17, desc[UR56][R6.64] ;  /* 0x0000003806118981 */ /* 0x0000a4000c1e1500 */
[----:B0-----:R-:W-:Y:S02]  /*1bab0*/  @!P0 IMAD.MOV.U32 R6, RZ, RZ, R43 ;  /* 0x000000ffff068224 */ /* 0x001fe400078e002b */
[----:B------:R-:W-:-:S05]  /*1bac0*/  @!P0 IMAD.MOV.U32 R7, RZ, RZ, R4 ;  /* 0x000000ffff078224 */ /* 0x000fca00078e0004 */
[----:B------:R0:W2:Y:S01]  /*1bad0*/  @!P0 LDG.E.U16 R16, desc[UR56][R6.64] ;  /* 0x0000003806108981 */ /* 0x0000a2000c1e1500 */
[----:B------:R-:W-:Y:S02]  /*1bae0*/  PRMT R15, RZ, 0x7610, R15 ;  /* 0x00007610ff0f7816 */ /* 0x000fe4000000000f */
[----:B------:R-:W-:Y:S01]  /*1baf0*/  PRMT R14, RZ, 0x7610, R14 ;  /* 0x00007610ff0e7816 */ /* 0x000fe2000000000e */
[----:B0-----:R-:W-:Y:S02]  /*1bb00*/  @!P0 IMAD.MOV.U32 R6, RZ, RZ, R76 ;  /* 0x000000ffff068224 */ /* 0x001fe400078e004c */
[----:B------:R-:W-:-:S05]  /*1bb10*/  @!P0 IMAD.MOV.U32 R7, RZ, RZ, R77 ;  /* 0x000000ffff078224 */ /* 0x000fca00078e004d */
[----:B------:R0:W2:Y:S01]  /*1bb20*/  @!P0 LDG.E.U16 R15, desc[UR56][R6.64] ;  /* 0x00000038060f8981 */ /* 0x0000a2000c1e1500 */
        /* <DEDUP_REMOVED lines=13> */
[----:B0-----:R-:W-:Y:S01]  /*1bc00*/  @!P0 IMAD.MOV.U32 R7, RZ, RZ, R65 ;  /* 0x000000ffff078224 */ /* 0x001fe200078e0041 */
[----:B------:R-:W-:Y:S01]  /*1bc10*/  PRMT R5, RZ, 0x7610, R5 ;  /* 0x00007610ff057816 */ /* 0x000fe20000000005 */
[----:B------:R0:W-:Y:S04]  /*1bc20*/  STS.U16 [R0+UR6+0x5400], R3 ;  /* 0x0054000300007988 */ /* 0x0001e80008000406 */
[----:B------:R-:W-:Y:S04]  /*1bc30*/  STL [R1+0x10e8], R4 ;  /* 0x0010e80401007387 */ /* 0x000fe80000100800 */
[----:B------:R1:W-:Y:S01]  /*1bc40*/  STS.U16 [R0+UR6+0x2400], R46 ;  /* 0x0024002e00007988 */ /* 0x0003e20008000406 */
[----:B0-----:R-:W-:-:S03]  /*1bc50*/  LOP3.LUT R3, R0, 0x20, RZ, 0x3c, !PT ;  /* 0x0000002000037812 */ /* 0x001fc600078e3cff */
[----:B------:R0:W-:Y:S04]  /*1bc60*/  STS.U16 [R0+UR6+0x2800], R45 ;  /* 0x0028002d00007988 */ /* 0x0001e80008000406 */
[----:B------:R-:W-:Y:S04]  /*1bc70*/  STS.U16 [R0+UR6], R78 ;  /* 0x0000004e00007988 */ /* 0x000fe80008000406 */
[----:B-1----:R-:W2:Y:S04]  /*1bc80*/  LDL R46, [R1+0xc90] ;  /* 0x000c9000012e7983 */ /* 0x002ea80000100800 */
[----:B0-----:R-:W2:Y:S04]  /*1bc90*/  LDL R45, [R1+0x1090] ;  /* 0x00109000012d7983 */ /* 0x001ea80000100800 */
[----:B------:R-:W-:Y:S04]  /*1bca0*/  STS.U16 [R0+UR6+0x400], R75 ;  /* 0x0004004b00007988 */ /* 0x000fe80008000406 */
        /* <DEDUP_REMOVED lines=9> */
[----:B------:R0:W-:Y:S04]  /*1bd40*/  STS.U16 [R0+UR6+0x3400], R38 ;  /* 0x0034002600007988 */ /* 0x0001e80008000406 */
        /* <DEDUP_REMOVED lines=9> */
[----:B------:R-:W-:Y:S01]  /*1bde0*/  STS.U16 [R0+UR6+0x6000], R250 ;  /* 0x006000fa00007988 */ /* 0x000fe20008000406 */
[----:B---3--:R-:W-:-:S05]  /*1bdf0*/  @!P0 IMAD.MOV.U32 R6, RZ, RZ, R64 ;  /* 0x000000ffff068224 */ /* 0x008fca00078e0040 */
[----:B------:R3:W2:Y:S02]  /*1be00*/  @!P0 LDG.E.U16 R11, desc[UR56][R6.64] ;  /* 0x00000038060b8981 */ /* 0x0006a4000c1e1500 */
[----:B---3--:R-:W-:Y:S02]  /*1be10*/  @!P0 IMAD.MOV.U32 R6, RZ, RZ, R61 ;  /* 0x000000ffff068224 */ /* 0x008fe400078e003d */
[----:B------:R-:W-:-:S05]  /*1be20*/  @!P0 IMAD.MOV.U32 R7, RZ, RZ, R62 ;  /* 0x000000ffff078224 */ /* 0x000fca00078e003e */
[----:B------:R3:W2:Y:S02]  /*1be30*/  @!P0 LDG.E.U16 R10, desc[UR56][R6.64] ;  /* 0x00000038060a8981 */ /* 0x0006a4000c1e1500 */
[----:B---3--:R-:W-:Y:S02]  /*1be40*/  @!P0 IMAD.MOV.U32 R6, RZ, RZ, R58 ;  /* 0x000000ffff068224 */ /* 0x008fe400078e003a */
[----:B------:R-:W-:Y:S01]  /*1be50*/  @!P0 IMAD.MOV.U32 R7, RZ, RZ, R59 ;  /* 0x000000ffff078224 */ /* 0x000fe200078e003b */
[----:B------:R-:W-:Y:S04]  /*1be60*/  STS.U16 [R0+UR6+0x6400], R249 ;  /* 0x006400f900007988 */ /* 0x000fe80008000406 */
[----:B------:R-:W3:Y:S04]  /*1be70*/  @!P0 LDG.E.U16 R5, desc[UR56][R6.64] ;  /* 0x0000003806058981 */ /* 0x000ee8000c1e1500 */
[----:B------:R-:W-:Y:S04]  /*1be80*/  STS.U16 [R0+UR6+0x6800], R247 ;  /* 0x006800f700007988 */ /* 0x000fe80008000406 */
[----:B------:R-:W-:Y:S04]  /*1be90*/  STS.U16 [R0+UR6+0x6c00], R246 ;  /* 0x006c00f600007988 */ /* 0x000fe80008000406 */
[----:B------:R-:W3:Y:S04]  /*1bea0*/  LDL R7, [R1+0xca0] ;  /* 0x000ca00001077983 */ /* 0x000ee80000100800 */
[----:B------:R-:W3:Y:S04]  /*1beb0*/  LDL R6, [R1+0x10a0] ;  /* 0x0010a00001067983 */ /* 0x000ee80000100800 */
        /* <DEDUP_REMOVED lines=38> */
[----:B------:R-:W3:Y:S04]  /*1c120*/  LDL R58, [R1+0x10b4] ;  /* 0x0010b400013a7983 */ /* 0x000ee80000100800 */
[----:B------:R-:W-:Y:S04]  /*1c130*/  STS.U16 [R3+UR6+0x900], R206 ;  /* 0x000900ce03007988 */ /* 0x000fe80008000406 */
[----:B------:R2:W-:Y:S04]  /*1c140*/  STL [R1+0x10ec], R0 ;  /* 0x0010ec0001007387 */ /* 0x0005e80000100800 */
[----:B------:R-:W-:Y:S04]  /*1c150*/  STS.U16 [R3+UR6+0xd00], R205 ;  /* 0x000d00cd03007988 */ /* 0x000fe80008000406 */
[----:B------:R-:W-:Y:S04]  /*1c160*/  STS.U16 [R3+UR6+0x1100], R204 ;  /* 0x001100cc03007988 */ /* 0x000fe80008000406 */
[----:B0-----:R-:W3:Y:S04]  /*1c170*/  LDL R38, [R1+0x1070] ;  /* 0x0010700001267983 */ /* 0x001ee80000100800 */
[----:B-1----:R-:W3:Y:S04]  /*1c180*/  LDL R24, [R1+0x1074] ;  /* 0x0010740001187983 */ /* 0x002ee80000100800 */
        /* <DEDUP_REMOVED lines=61> */
[----:B----4-:R-:W-:Y:S04]  /*1c560*/  STS.U16 [R3+UR6+0xed00], R20 ;  /* 0x00ed001403007988 */ /* 0x010fe80008000406 */
[----:B------:R-:W4:Y:S04]  /*1c570*/  LDL R41, [R1+0xff0] ;  /* 0x000ff00001297983 */ /* 0x000f280000100800 */
[----:B--2---:R-:W-:Y:S04]  /*1c580*/  STS.U16 [R3+UR6+0xf100], R19 ;  /* 0x00f1001303007988 */ /* 0x004fe80008000406 */
[----:B------:R-:W-:Y:S04]  /*1c590*/  STS.U16 [R3+UR6+0xf500], R18 ;  /* 0x00f5001203007988 */ /* 0x000fe80008000406 */
[----:B------:R-:W-:Y:S04]  /*1c5a0*/  STS.U16 [R3+UR6+0xf900], R17 ;  /* 0x00f9001103007988 */ /* 0x000fe80008000406 */
[----:B------:R-:W2:Y:S04]  /*1c5b0*/  LDL.LU R4, [R1+0x760] ;  /* 0x0007600001047983 */ /* 0x000ea80000300800 */
[----:B------:R0:W-:Y:S04]  /*1c5c0*/  STS.U16 [R3+UR6+0xfd00], R16 ;  /* 0x00fd001003007988 */ /* 0x0001e80008000406 */
[----:B------:R-:W2:Y:S04]  /*1c5d0*/  LDL.LU R0, [R1+0x6d8] ;  /* 0x0006d80001007983 */ /* 0x000ea80000300800 */
[----:B0-----:R-:W2:Y:S04]  /*1c5e0*/  LDL.LU R3, [R1+0x6c0] ;  /* 0x0006c00001037983 */ /* 0x001ea80000300800 */
[----:B------:R-:W2:Y:S01]  /*1c5f0*/  LDL R34, [R1+0xfdc] ;  /* 0x000fdc0001227983 */ /* 0x000ea20000100800 */
[----:B------:R-:W-:-:S03]  /*1c600*/  PRMT R57, RZ, 0x7610, R57 ;  /* 0x00007610ff397816 */ /* 0x000fc60000000039 */
[----:B------:R-:W2:Y:S01]  /*1c610*/  LDL R40, [R1+0xfd8] ;  /* 0x000fd80001287983 */ /* 0x000ea20000100800 */
[----:B------:R-:W-:-:S03]  /*1c620*/  PRMT R56, RZ, 0x7610, R56 ;  /* 0x00007610ff387816 */ /* 0x000fc60000000038 */
[----:B---3--:R0:W3:Y:S01]  /*1c630*/  @!P0 LDG.E.U16 R57, desc[UR56][R6.64] ;  /* 0x0000003806398981 */ /* 0x0080e2000c1e1500 */
[----:B------:R-:W-:Y:S02]  /*1c640*/  PRMT R55, RZ, 0x7610, R55 ;  /* 0x00007610ff377816 */ /* 0x000fe40000000037 */
[----:B------:R-:W-:Y:S01]  /*1c650*/  PRMT R54, RZ, 0x7610, R54 ;  /* 0x00007610ff367816 */ /* 0x000fe20000000036 */
[----:B------:R-:W3:Y:S01]  /*1c660*/  LDL R60, [R1+0x918] ;  /* 0x00091800013c7983 */ /* 0x000ee20000100800 */
[----:B------:R-:W-:Y:S02]  /*1c670*/  PRMT R53, RZ, 0x7610, R53 ;  /* 0x00007610ff357816 */ /* 0x000fe40000000035 */
[----:B------:R-:W-:Y:S01]  /*1c680*/  PRMT R52, RZ, 0x7610, R52 ;  /* 0x00007610ff347816 */ /* 0x000fe20000000034 */
[----:B------:R-:W3:Y:S01]  /*1c690*/  LDL R59, [R1+0x91c] ;  /* 0x00091c00013b7983 */ /* 0x000ee20000100800 */
[----:B0-----:R-:W-:Y:S02]  /*1c6a0*/  @!P0 IMAD.MOV.U32 R6, RZ, RZ, R45 ;  /* 0x000000ffff068224 */ /* 0x001fe400078e002d */
[----:B------:R-:W-:Y:S01]  /*1c6b0*/  @!P0 IMAD.MOV.U32 R7, RZ, RZ, R46 ;  /* 0x000000ffff078224 */ /* 0x000fe200078e002e */
[----:B------:R-:W3:Y:S04]  /*1c6c0*/  LDL R45, [R1+0xfd4] ;  /* 0x000fd400012d7983 */ /* 0x000ee80000100800 */
[----:B------:R-:W3:Y:S04]  /*1c6d0*/  LDL R46, [R1+0xfd0] ;  /* 0x000fd000012e7983 */ /* 0x000ee80000100800 */
[----:B------:R0:W3:Y:S01]  /*1c6e0*/  @!P0 LDG.E.U16 R56, desc[UR56][R6.64] ;  /* 0x0000003806388981 */ /* 0x0000e2000c1e1500 */
[----:B------:R-:W-:-:S02]  /*1c6f0*/  PRMT R252, RZ, 0x7610, R252 ;  /* 0x00007610fffc7816 */ /* 0x000fc400000000fc */
        /* <DEDUP_REMOVED lines=9> */
[----:B------:R0:W3:Y:S02]  /*1c790*/  @!P0 LDG.E.U16 R55, desc[UR56][R6.64] ;  /* 0x0000003806378981 */ /* 0x0000e4000c1e1500 */
[----:B0-----:R-:W-:-:S02]  /*1c7a0*/  @!P0 IMAD.MOV.U32 R6, RZ, RZ, R25 ;  /* 0x000000ffff068224 */ /* 0x001fc400078e0019 */
        /* <DEDUP_REMOVED lines=15> */
[----:B------:R-:W3:Y:S01]  /*1c8a0*/  LDL R26, [R1+0xf7c] ;  /* 0x000f7c00011a7983 */ /* 0x000ee20000100800 */
[----:B----4-:R-:W-:-:S03]  /*1c8b0*/  @!P0 IMAD.MOV.U32 R7, RZ, RZ, R41 ;  /* 0x000000ffff078224 */ /* 0x010fc600078e0029 */
[----:B------:R-:W4:Y:S04]  /*1c8c0*/  LDL R41, [R1+0xf78] ;  /* 0x000f780001297983 */ /* 0x000f280000100800 */
[----:B------:R2:W4:Y:S02]  /*1c8d0*/  @!P0 LDG.E.U16 R252, desc[UR56][R6.64] ;  /* 0x0000003806fc8981 */ /* 0x000524000c1e1500 */
[----:B--2---:R-:W-:Y:S02]  /*1c8e0*/  @!P0 IMAD.MOV.U32 R6, RZ, RZ, R34 ;  /* 0x000000ffff068224 */ /* 0x004fe400078e0022 */
[----:B------:R-:W2:Y:S01]  /*1c8f0*/  LDL R34, [R1+0xf74] ;  /* 0x000f740001227983 */ /* 0x000ea20000100800 */
[----:B------:R-:W-:-:S03]  /*1c900*/  @!P0 IMAD.MOV.U32 R7, RZ, RZ, R40 ;  /* 0x000000ffff078224 */ /* 0x000fc600078e0028 */
[----:B------:R-:W2:Y:S04]  /*1c910*/  LDL R40, [R1+0xf70] ;  /* 0x000f700001287983 */ /* 0x000ea80000100800 */
[----:B------:R3:W2:Y:S02]  /*1c920*/  @!P0 LDG.E.U16 R251, desc[UR56][R6.64] ;  /* 0x0000003806fb8981 */ /* 0x0006a4000c1e1500 */
[----:B---3--:R-:W-:Y:S02]  /*1c930*/  @!P0 IMAD.MOV.U32 R6, RZ, RZ, R45 ;  /* 0x000000ffff068224 */ /* 0x008fe400078e002d */
[----:B------:R-:W3:Y:S01]  /*1c940*/  LDL R45, [R1+0xf5c] ;  /* 0x000f5c00012d7983 */ /* 0x000ee20000100800 */
[----:B------:R-:W-:-:S03]  /*1c950*/  @!P0 IMAD.MOV.U32 R7, RZ, RZ, R46 ;  /* 0x000000ffff078224 */ /* 0x000fc600078e002e */
[----:B------:R-:W3:Y:S04]  /*1c960*/  LDL R46, [R1+0xf58] ;  /* 0x000f5800012e7983 */ /* 0x000ee80000100800 */
[----:B------:R0:W3:Y:S01]  /*1c970*/  @!P0 LDG.E.U16 R250, desc[UR56][R6.64] ;  /* 0x0000003806fa8981 */ /* 0x0000e2000c1e1500 */
[----:B------:R-:W-:Y:S01]  /*1c980*/  PRMT R248, RZ, 0x7610, R248 ;  /* 0x00007610fff87816 */ /* 0x000fe200000000f8 */
[----:B0-----:R-:W-:Y:S02]  /*1c990*/  @!P0 IMAD.MOV.U32 R6, RZ, RZ, R24 ;  /* 0x000000ffff068224 */ /* 0x001fe400078e0018 */
        /* <DEDUP_REMOVED lines=9> */
[----:B------:R0:W3:Y:S02]  /*1ca30*/  @!P0 LDG.E.U16 R248, desc[UR56][R6.64] ;  /* 0x0000003806f88981 */ /* 0x0000e4000c1e1500 */
        /* <DEDUP_REMOVED lines=14> */
[----:B----4-:R-:W-:-:S03]  /*1cb20*/  @!P0 IMAD.MOV.U32 R7, RZ, RZ, R41 ;  /* 0x000000ffff078224 */ /* 0x010fc600078e0029 */
[----:B------:R-:W4:Y:S04]  /*1cb30*/  LDL R41, [R1+0xf10] ;  /* 0x000f100001297983 */ /* 0x000f280000100800 */
[----:B------:R2:W4:Y:S02]  /*1cb40*/  @!P0 LDG.E.U16 R245, desc[UR56][R6.64] ;  /* 0x0000003806f58981 */ /* 0x000524000c1e1500 */
[----:B--2---:R-:W-:Y:S02]  /*1cb50*/  @!P0 IMAD.MOV.U32 R6, RZ, RZ, R34 ;  /* 0x000000ffff068224 */ /* 0x004fe400078e0022 */
[----:B------:R-:W2:Y:S01]  /*1cb60*/  LDL R34, [R1+0xefc] ;  /* 0x000efc0001227983 */ /* 0x000ea20000100800 */
[----:B------:R-:W-:Y:S01]  /*1cb70*/  PRMT R244, RZ, 0x7610, R244 ;  /* 0x00007610fff47816 */ /* 0x000fe200000000f4 */
[----:B------:R-:W-:-:S02]  /*1cb80*/  @!P0 IMAD.MOV.U32 R7, RZ, RZ, R40 ;  /* 0x000000ffff078224 */ /* 0x000fc400078e0028 */
[----:B------:R-:W2:Y:S01]  /*1cb90*/  LDL R40, [R1+0xef8] ;  /* 0x000ef80001287983 */ /* 0x000ea20000100800 */
[----:B------:R-:W-:-:S03]  /*1cba0*/  PRMT R243, RZ, 0x7610, R243 ;  /* 0x00007610fff37816 */ /* 0x000fc600000000f3 */
[----:B------:R3:W2:Y:S01]  /*1cbb0*/  @!P0 LDG.E.U16 R244, desc[UR56][R6.64] ;  /* 0x0000003806f48981 */ /* 0x0006a2000c1e1500 */
[----:B------:R-:W-:Y:S01]  /*1cbc0*/  PRMT R242, RZ, 0x7610, R242 ;  /* 0x00007610fff27816 */ /* 0x000fe200000000f2 */
        /* <DEDUP_REMOVED lines=353> */
[----:B0-----:R-:W-:Y:S01]  /*1e1e0*/  @!P0 IMAD.MOV.U32 R7, RZ, RZ, R49 ;  /* 0x000000ffff078224 */ /* 0x001fe200078e0031 */
[----:B------:R-:W-:Y:S01]  /*1e1f0*/  PRMT R183, RZ, 0x7610, R183 ;  /* 0x00007610ffb77816 */ /* 0x000fe200000000b7 */
[----:B------:R-:W3:Y:S01]  /*1e200*/  LDL R49, [R1+0x8e0] ;  /* 0x0008e00001317983 */ /* 0x000ee20000100800 */
[----:B------:R-:W-:Y:S01]  /*1e210*/  @!P0 IMAD.MOV.U32 R6, RZ, RZ, R47 ;  /* 0x000000ffff068224 */ /* 0x000fe200078e002f */
[----:B------:R-:W-:-:S02]  /*1e220*/  PRMT R182, RZ, 0x7610, R182 ;  /* 0x00007610ffb67816 */ /* 0x000fc400000000b6 */
[----:B------:R-:W3:Y:S04]  /*1e230*/  LDL R47, [R1+0x8e4] ;  /* 0x0008e400012f7983 */ /* 0x000ee80000100800 */
[----:B------:R0:W3:Y:S02]  /*1e240*/  @!P0 LDG.E.U16 R184, desc[UR56][R6.64] ;  /* 0x0000003806b88981 */ /* 0x0000e4000c1e1500 */
[----:B0-----:R-:W-:Y:S02]  /*1e250*/  @!P0 IMAD.MOV.U32 R7, RZ, RZ, R37 ;  /* 0x000000ffff078224 */ /* 0x001fe400078e0025 */
        /* <DEDUP_REMOVED lines=15> */
[----:B------:R3:W2:Y:S02]  /*1e350*/  @!P0 LDG.E.U16 R181, desc[UR56][R6.64] ;  /* 0x0000003806b58981 */ /* 0x0006a4000c1e1500 */
[----:B---3--:R-:W-:Y:S01]  /*1e360*/  @!P0 IMAD.MOV.U32 R6, RZ, RZ, R45 ;  /* 0x000000ffff068224 */ /* 0x008fe200078e002d */
[----:B------:R-:W-:Y:S01]  /*1e370*/  PRMT R179, RZ, 0x7610, R179 ;  /* 0x00007610ffb37816 */ /* 0x000fe200000000b3 */
[----:B------:R-:W3:Y:S01]  /*1e380*/  LDL R45, [R1+0x8c4] ;  /* 0x0008c400012d7983 */ /* 0x000ee20000100800 */
[----:B------:R-:W-:-:S03]  /*1e390*/  @!P0 IMAD.MOV.U32 R7, RZ, RZ, R46 ;  /* 0x000000ffff078224 */ /* 0x000fc600078e002e */
[----:B------:R-:W3:Y:S04]  /*1e3a0*/  LDL R46, [R1+0x8c0] ;  /* 0x0008c000012e7983 */ /* 0x000ee80000100800 */
[----:B------:R0:W3:Y:S02]  /*1e3b0*/  @!P0 LDG.E.U16 R180, desc[UR56][R6.64] ;  /* 0x0000003806b48981 */ /* 0x0000e4000c1e1500 */
[----:B0-----:R-:W-:Y:S02]  /*1e3c0*/  @!P0 IMAD.MOV.U32 R6, RZ, RZ, R24 ;  /* 0x000000ffff068224 */ /* 0x001fe400078e0018 */
[----:B------:R-:W3:Y:S01]  /*1e3d0*/  LDL R24, [R1+0x8dc] ;  /* 0x0008dc0001187983 */ /* 0x000ee20000100800 */
[----:B------:R-:W-:-:S03]  /*1e3e0*/  @!P0 IMAD.MOV.U32 R7, RZ, RZ, R38 ;  /* 0x000000ffff078224 */ /* 0x000fc600078e0026 */
[----:B------:R-:W3:Y:S01]  /*1e3f0*/  LDL R38, [R1+0x8d8] ;  /* 0x0008d80001267983 */ /* 0x000ee20000100800 */
[----:B------:R-:W-:-:S03]  /*1e400*/  PRMT R178, RZ, 0x7610, R178 ;  /* 0x00007610ffb27816 */ /* 0x000fc600000000b2 */
[----:B------:R0:W3:Y:S01]  /*1e410*/  @!P0 LDG.E.U16 R179, desc[UR56][R6.64] ;  /* 0x0000003806b38981 */ /* 0x0000e2000c1e1500 */
[----:B------:R-:W-:Y:S01]  /*1e420*/  PRMT R177, RZ, 0x7610, R177 ;  /* 0x00007610ffb17816 */ /* 0x000fe200000000b1 */
[----:B0-----:R-:W-:Y:S02]  /*1e430*/  @!P0 IMAD.MOV.U32 R6, RZ, RZ, R25 ;  /* 0x000000ffff068224 */ /* 0x001fe400078e0019 */
[----:B------:R-:W3:Y:S01]  /*1e440*/  LDL R25, [R1+0x8bc] ;  /* 0x0008bc0001197983 */ /* 0x000ee20000100800 */
[----:B------:R-:W-:-:S03]  /*1e450*/  @!P0 IMAD.MOV.U32 R7, RZ, RZ, R35 ;  /* 0x000000ffff078224 */ /* 0x000fc600078e0023 */
[----:B------:R-:W3:Y:S04]  /*1e460*/  LDL R35, [R1+0x8b8] ;  /* 0x0008b80001237983 */ /* 0x000ee80000100800 */
[----:B------:R0:W3:Y:S01]  /*1e470*/  @!P0 LDG.E.U16 R178, desc[UR56][R6.64] ;  /* 0x0000003806b28981 */ /* 0x0000e2000c1e1500 */
[----:B------:R-:W-:Y:S02]  /*1e480*/  PRMT R176, RZ, 0x7610, R176 ;  /* 0x00007610ffb07816 */ /* 0x000fe400000000b0 */
[----:B------:R-:W-:Y:S01]  /*1e490*/  PRMT R175, RZ, 0x7610, R175 ;  /* 0x00007610ffaf7816 */ /* 0x000fe200000000af */
[----:B0-----:R-:W-:Y:S02]  /*1e4a0*/  @!P0 IMAD.MOV.U32 R7, RZ, RZ, R37 ;  /* 0x000000ffff078224 */ /* 0x001fe400078e0025 */
[----:B------:R-:W3:Y:S01]  /*1e4b0*/  LDL R37, [R1+0x8a0] ;  /* 0x0008a00001257983 */ /* 0x000ee20000100800 */
[----:B------:R-:W-:-:S03]  /*1e4c0*/  @!P0 IMAD.MOV.U32 R6, RZ, RZ, R32 ;  /* 0x000000ffff068224 */ /* 0x000fc600078e0020 */
[----:B------:R-:W3:Y:S04]  /*1e4d0*/  LDL R32, [R1+0x8a4] ;  /* 0x0008a40001207983 */ /* 0x000ee80000100800 */
[----:B------:R0:W3:Y:S02]  /*1e4e0*/  @!P0 LDG.E.U16 R177, desc[UR56][R6.64] ;  /* 0x0000003806b18981 */ /* 0x0000e4000c1e1500 */
[----:B0-----:R-:W-:Y:S02]  /*1e4f0*/  @!P0 IMAD.MOV.U32 R6, RZ, RZ, R59 ;  /* 0x000000ffff068224 */ /* 0x001fe400078e003b */
[----:B------:R-:W-:Y:S01]  /*1e500*/  @!P0 IMAD.MOV.U32 R7, RZ, RZ, R60 ;  /* 0x000000ffff078224 */ /* 0x000fe200078e003c */
[----:B------:R-:W-:Y:S01]  /*1e510*/  PRMT R174, RZ, 0x7610, R174 ;  /* 0x00007610ffae7816 */ /* 0x000fe200000000ae */
[----:B------:R-:W3:Y:S04]  /*1e520*/  LDL R60, [R1+0x838] ;  /* 0x00083800013c7983 */ /* 0x000ee80000100800 */
[----:B------:R0:W3:Y:S01]  /*1e530*/  @!P0 LDG.E.U16 R176, desc[UR56][R6.64] ;  /* 0x0000003806b08981 */ /* 0x0000e2000c1e1500 */
[----:B------:R-:W-:-:S02]  /*1e540*/  PRMT R173, RZ, 0x7610, R173 ;  /* 0x00007610ffad7816 */ /* 0x000fc400000000ad */
[----:B------:R-:W-:Y:S01]  /*1e550*/  PRMT R172, RZ, 0x7610, R172 ;  /* 0x00007610ffac7816 */ /* 0x000fe200000000ac */
[----:B------:R-:W3:Y:S01]  /*1e560*/  LDL R59, [R1+0x820] ;  /* 0x00082000013b7983 */ /* 0x000ee20000100800 */
[----:B0-----:R-:W-:-:S03]  /*1e570*/  @!P0 IMAD.MOV.U32 R6, RZ, RZ, R26 ;  /* 0x000000ffff068224 */ /* 0x001fc600078e001a */
        /* <DEDUP_REMOVED lines=9> */
[----:B0-----:R-:W-:Y:S02]  /*1e610*/  @!P0 IMAD.MOV.U32 R6, RZ, RZ, R47 ;  /* 0x000000ffff068224 */ /* 0x001fe400078e002f */
[----:B------:R-:W-:Y:S01]  /*1e620*/  @!P0 IMAD.MOV.U32 R7, RZ, RZ, R49 ;  /* 0x000000ffff078224 */ /* 0x000fe200078e0031 */
[----:B------:R-:W-:Y:S01]  /*1e630*/  PRMT R171, RZ, 0x7610, R171 ;  /* 0x00007610ffab7816 */ /* 0x000fe200000000ab */
[----:B------:R-:W2:Y:S04]  /*1e640*/  LDL R49, [R1+0x824] ;  /* 0x0008240001317983 */ /* 0x000ea80000100800 */
[----:B------:R3:W2:Y:S01]  /*1e650*/  @!P0 LDG.E.U16 R173, desc[UR56][R6.64] ;  /* 0x0000003806ad8981 */ /* 0x0006a2000c1e1500 */
[----:B------:R-:W-:-:S02]  /*1e660*/  PRMT R170, RZ, 0x7610, R170 ;  /* 0x00007610ffaa7816 */ /* 0x000fc400000000aa */
[----:B------:R-:W-:Y:S01]  /*1e670*/  PRMT R169, RZ, 0x7610, R169 ;  /* 0x00007610ffa97816 */ /* 0x000fe200000000a9 */
[----:B------:R-:W2:Y:S01]  /*1e680*/  LDL R47, [R1+0x818] ;  /* 0x00081800012f7983 */ /* 0x000ea20000100800 */
[----:B---3--:R-:W-:-:S03]  /*1e690*/  @!P0 IMAD.MOV.U32 R6, RZ, RZ, R24 ;  /* 0x000000ffff068224 */ /* 0x008fc600078e0018 */
        /* <DEDUP_REMOVED lines=8> */
[----:B------:R0:W3:Y:S04]  /*1e720*/  @!P0 LDG.E.U16 R171, desc[UR56][R6.64] ;  /* 0x0000003806ab8981 */ /* 0x0000e8000c1e1500 */
[----:B------:R-:W3:Y:S01]  /*1e730*/  LDL R45, [R1+0x800] ;  /* 0x00080000012d7983 */ /* 0x000ee20000100800 */
        /* <DEDUP_REMOVED lines=12> */
[----:B----4-:R-:W-:Y:S01]  /*1e800*/  @!P0 IMAD.MOV.U32 R7, RZ, RZ, R41 ;  /* 0x000000ffff078224 */ /* 0x010fe200078e0029 */
[----:B------:R-:W-:-:S02]  /*1e810*/  PRMT R167, RZ, 0x7610, R167 ;  /* 0x00007610ffa77816 */ /* 0x000fc400000000a7 */
[----:B------:R-:W4:Y:S04]  /*1e820*/  LDL R41, [R1+0x7e0] ;  /* 0x0007e00001297983 */ /* 0x000f280000100800 */
[----:B------:R2:W4:Y:S02]  /*1e830*/  @!P0 LDG.E.U16 R168, desc[UR56][R6.64] ;  /* 0x0000003806a88981 */ /* 0x000524000c1e1500 */
[----:B--2---:R-:W-:Y:S02]  /*1e840*/  @!P0 IMAD.MOV.U32 R6, RZ, RZ, R34 ;  /* 0x000000ffff068224 */ /* 0x004fe400078e0022 */
[----:B------:R-:W2:Y:S01]  /*1e850*/  LDL R34, [R1+0x804] ;  /* 0x0008040001227983 */ /* 0x000ea20000100800 */
[----:B------:R-:W-:-:S03]  /*1e860*/  @!P0 IMAD.MOV.U32 R7, RZ, RZ, R40 ;  /* 0x000000ffff078224 */ /* 0x000fc600078e0028 */
[----:B------:R-:W4:Y:S01]  /*1e870*/  LDL R40, [R1+0x7e4] ;  /* 0x0007e40001287983 */ /* 0x000f220000100800 */
[----:B------:R-:W-:-:S03]  /*1e880*/  PRMT R166, RZ, 0x7610, R166 ;  /* 0x00007610ffa67816 */ /* 0x000fc600000000a6 */
[----:B------:R3:W4:Y:S01]  /*1e890*/  @!P0 LDG.E.U16 R167, desc[UR56][R6.64] ;  /* 0x0000003806a78981 */ /* 0x000722000c1e1500 */
[----:B------:R-:W-:Y:S02]  /*1e8a0*/  PRMT R165, RZ, 0x7610, R165 ;  /* 0x00007610ffa57816 */ /* 0x000fe400000000a5 */
[----:B------:R-:W-:Y:S02]  /*1e8b0*/  PRMT R164, RZ, 0x7610, R164 ;  /* 0x00007610ffa47816 */ /* 0x000fe400000000a4 */
[----:B------:R-:W-:Y:S01]  /*1e8c0*/  PRMT R163, RZ, 0x7610, R163 ;  /* 0x00007610ffa37816 */ /* 0x000fe200000000a3 */
[----:B---3--:R-:W-:Y:S02]  /*1e8d0*/  @!P0 IMAD.MOV.U32 R6, RZ, RZ, R24 ;  /* 0x000000ffff068224 */ /* 0x008fe400078e0018 */
        /* <DEDUP_REMOVED lines=15> */
[----:B------:R-:W3:Y:S04]  /*1e9d0*/  LDL R37, [R1+0x780] ;  /* 0x0007800001257983 */ /* 0x000ee80000100800 */
[----:B------:R0:W3:Y:S01]  /*1e9e0*/  @!P0 LDG.E.U16 R163, desc[UR56][R6.64] ;  /* 0x0000003806a38981 */ /* 0x0000e2000c1e1500 */
[----:B------:R-:W-:-:S02]  /*1e9f0*/  PRMT R162, RZ, 0x7610, R162 ;  /* 0x00007610ffa27816 */ /* 0x000fc400000000a2 */
[----:B------:R-:W-:Y:S01]  /*1ea00*/  PRMT R161, RZ, 0x7610, R161 ;  /* 0x00007610ffa17816 */ /* 0x000fe200000000a1 */
[----:B0-----:R-:W-:Y:S01]  /*1ea10*/  @!P0 IMAD.MOV.U32 R7, RZ, RZ, R60 ;  /* 0x000000ffff078224 */ /* 0x001fe200078e003c */
[----:B------:R-:W-:Y:S01]  /*1ea20*/  PRMT R160, RZ, 0x7610, R160 ;  /* 0x00007610ffa07816 */ /* 0x000fe200000000a0 */
[----:B------:R-:W-:Y:S02]  /*1ea30*/  @!P0 IMAD.MOV.U32 R6, RZ, RZ, R26 ;  /* 0x000000ffff068224 */ /* 0x000fe400078e001a */
[----:B------:R-:W3:Y:S04]  /*1ea40*/  LDL R26, [R1+0x764] ;  /* 0x00076400011a7983 */ /* 0x000ee80000100800 */
[----:B------:R0:W3:Y:S02]  /*1ea50*/  @!P0 LDG.E.U16 R162, desc[UR56][R6.64] ;  /* 0x0000003806a28981 */ /* 0x0000e4000c1e1500 */
[----:B0-----:R-:W-:-:S02]  /*1ea60*/  @!P0 IMAD.MOV.U32 R6, RZ, RZ, R49 ;  /* 0x000000ffff068224 */ /* 0x001fc400078e0031 */
[----:B------:R-:W-:-:S05]  /*1ea70*/  @!P0 IMAD.MOV.U32 R7, RZ, RZ, R59 ;  /* 0x000000ffff078224 */ /* 0x000fca00078e003b */
[----:B------:R0:W3:Y:S02]  /*1ea80*/  @!P0 LDG.E.U16 R161, desc[UR56][R6.64] ;  /* 0x0000003806a18981 */ /* 0x0000e4000c1e1500 */
[----:B0-----:R-:W-:Y:S02]  /*1ea90*/  @!P0 IMAD.MOV.U32 R6, RZ, RZ, R46 ;  /* 0x000000ffff068224 */ /* 0x001fe400078e002e */
[----:B------:R-:W-:-:S05]  /*1eaa0*/  @!P0 IMAD.MOV.U32 R7, RZ, RZ, R47 ;  /* 0x000000ffff078224 */ /* 0x000fca00078e002f */
[----:B------:R2:W3:Y:S02]  /*1eab0*/  @!P0 LDG.E.U16 R160, desc[UR56][R6.64] ;  /* 0x0000003806a08981 */ /* 0x0004e4000c1e1500 */
[----:B--2---:R-:W-:Y:S02]  /*1eac0*/  @!P0 IMAD.MOV.U32 R6, RZ, RZ, R34 ;  /* 0x000000ffff068224 */ /* 0x004fe400078e0022 */
[----:B------:R-:W2:Y:S01]  /*1ead0*/  LDL R34, [R1+0x744] ;  /* 0x0007440001227983 */ /* 0x000ea20000100800 */
[----:B------:R-:W-:Y:S01]  /*1eae0*/  PRMT R159, RZ, 0x7610, R159 ;  /* 0x00007610ff9f7816 */ /* 0x000fe2000000009f */
[----:B------:R-:W-:Y:S01]  /*1eaf0*/  @!P0 IMAD.MOV.U32 R7, RZ, RZ, R45 ;  /* 0x000000ffff078224 */ /* 0x000fe200078e002d */
[----:B------:R-:W-:Y:S01]  /*1eb00*/  PRMT R158, RZ, 0x7610, R158 ;  /* 0x00007610ff9e7816 */ /* 0x000fe2000000009e */
[----:B------:R-:W2:Y:S04]  /*1eb10*/  LDL.LU R47, [R1+0x740] ;  /* 0x00074000012f7983 */ /* 0x000ea80000300800 */
[----:B------:R4:W2:Y:S01]  /*1eb20*/  @!P0 LDG.E.U16 R159, desc[UR56][R6.64] ;  /* 0x00000038069f8981 */ /* 0x0008a2000c1e1500 */
[----:B------:R-:W-:Y:S01]  /*1eb30*/  PRMT R157, RZ, 0x7610, R157 ;  /* 0x00007610ff9d7816 */ /* 0x000fe2000000009d */
[----:B----4-:R-:W-:-:S02]  /*1eb40*/  @!P0 IMAD.MOV.U32 R6, RZ, RZ, R40 ;  /* 0x000000ffff068224 */ /* 0x010fc400078e0028 */
[----:B------:R-:W-:-:S05]  /*1eb50*/  @!P0 IMAD.MOV.U32 R7, RZ, RZ, R41 ;  /* 0x000000ffff078224 */ /* 0x000fca00078e0029 */
[----:B------:R3:W4:Y:S01]  /*1eb60*/  @!P0 LDG.E.U16 R158, desc[UR56][R6.64] ;  /* 0x00000038069e8981 */ /* 0x000722000c1e1500 */
[----:B------:R-:W-:Y:S01]  /*1eb70*/  PRMT R156, RZ, 0x7610, R156 ;  /* 0x00007610ff9c7816 */ /* 0x000fe2000000009c */
[----:B---3--:R-:W-:Y:S02]  /*1eb80*/  @!P0 IMAD.MOV.U32 R6, RZ, RZ, R24 ;  /* 0x000000ffff068224 */ /* 0x008fe400078e0018 */
[----:B------:R-:W3:Y:S01]  /*1eb90*/  LDL.LU R24, [R1+0x724] ;  /* 0x0007240001187983 */ /* 0x000ee20000300800 */
[----:B------:R-:W-:-:S05]  /*1eba0*/  @!P0 IMAD.MOV.U32 R7, RZ, RZ, R38 ;  /* 0x000000ffff078224 */ /* 0x000fca00078e0026 */
[----:B------:R0:W4:Y:S01]  /*1ebb0*/  @!P0 LDG.E.U16 R157, desc[UR56][R6.64] ;  /* 0x00000038069d8981 */ /* 0x000122000c1e1500 */
[----:B------:R-:W-:Y:S01]  /*1ebc0*/  PRMT R155, RZ, 0x7610, R155 ;  /* 0x00007610ff9b7816 */ /* 0x000fe2000000009b */
[----:B0-----:R-:W-:Y:S02]  /*1ebd0*/  @!P0 IMAD.MOV.U32 R6, RZ, RZ, R25 ;  /* 0x000000ffff068224 */ /* 0x001fe400078e0019 */
[----:B------:R-:W4:Y:S04]  /*1ebe0*/  LDL R25, [R1+0x6e0] ;  /* 0x0006e00001197983 */ /* 0x000f280000100800 */
[----:B------:R-:W4:Y:S01]  /*1ebf0*/  LDL.LU R41, [R1+0x720] ;  /* 0x0007200001297983 */ /* 0x000f220000300800 */
[----:B------:R-:W-:-:S03]  /*1ec00*/  @!P0 IMAD.MOV.U32 R7, RZ, RZ, R35 ;  /* 0x000000ffff078224 */ /* 0x000fc600078e0023 */
[----:B------:R-:W4:Y:S04]  /*1ec10*/  LDL.LU R38, [R1+0x704] ;  /* 0x0007040001267983 */ /* 0x000f280000300800 */
[----:B------:R-:W4:Y:S04]  /*1ec20*/  LDL.LU R35, [R1+0x700] ;  /* 0x0007000001237983 */ /* 0x000f280000300800 */
[----:B------:R0:W4:Y:S02]  /*1ec30*/  @!P0 LDG.E.U16 R156, desc[UR56][R6.64] ;  /* 0x00000038069c8981 */ /* 0x000124000c1e1500 */
[----:B0-----:R-:W-:-:S02]  /*1ec40*/  @!P0 IMAD.MOV.U32 R6, RZ, RZ, R32 ;  /* 0x000000ffff068224 */ /* 0x001fc400078e0020 */
[----:B------:R-:W4:Y:S01]  /*1ec50*/  LDL.LU R32, [R1+0x6e4] ;  /* 0x0006e40001207983 */ /* 0x000f220000300800 */
[----:B------:R-:W-:-:S03]  /*1ec60*/  @!P0 IMAD.MOV.U32 R7, RZ, RZ, R37 ;  /* 0x000000ffff078224 */ /* 0x000fc600078e0025 */
[----:B------:R-:W4:Y:S04]  /*1ec70*/  LDL R62, [R1+0x7f8] ;  /* 0x0007f800013e7983 */ /* 0x000f280000100800 */
[----:B------:R0:W4:Y:S04]  /*1ec80*/  @!P0 LDG.E.U16 R155, desc[UR56][R6.64] ;  /* 0x00000038069b8981 */ /* 0x000128000c1e1500 */
[----:B------:R-:W4:Y:S04]  /*1ec90*/  LDL R61, [R1+0x7fc] ;  /* 0x0007fc00013d7983 */ /* 0x000f280000100800 */
[----:B------:R-:W4:Y:S04]  /*1eca0*/  LDL R60, [R1+0x7d8] ;  /* 0x0007d800013c7983 */ /* 0x000f280000100800 */
[----:B------:R-:W4:Y:S04]  /*1ecb0*/  LDL R45, [R1+0x7dc] ;  /* 0x0007dc00012d7983 */ /* 0x000f280000100800 */
[----:B------:R-:W4:Y:S04]  /*1ecc0*/  LDL R49, [R1+0x7b8] ;  /* 0x0007b80001317983 */ /* 0x000f280000100800 */
[----:B------:R-:W4:Y:S01]  /*1ecd0*/  LDL R46, [R1+0x7bc] ;  /* 0x0007bc00012e7983 */ /* 0x000f220000100800 */
[----:B0-----:R-:W-:-:S03]  /*1ece0*/  @!P0 IMAD.MOV.U32 R6, RZ, RZ, R26 ;  /* 0x000000ffff068224 */ /* 0x001fc600078e001a */
[----:B------:R-:W4:Y:S01]  /*1ecf0*/  LDL.LU R26, [R1+0x6c4] ;  /* 0x0006c400011a7983 */ /* 0x000f220000300800 */
[----:B------:R-:W-:Y:S01]  /*1ed00*/  PRMT R154, RZ, 0x7610, R154 ;  /* 0x00007610ff9a7816 */ /* 0x000fe2000000009a */
[----:B------:R-:W-:Y:S02]  /*1ed10*/  @!P0 IMAD.MOV.U32 R7, RZ, RZ, R4 ;  /* 0x000000ffff078224 */ /* 0x000fe400078e0004 */
[----:B------:R0:W-:Y:S04]  /*1ed20*/  STL [R1+0x1160], R4 ;  /* 0x0011600401007387 */ /* 0x0001e80000100800 */
[----:B------:R-:W4:Y:S04]  /*1ed30*/  LDL R40, [R1+0x798] ;  /* 0x0007980001287983 */ /* 0x000f280000100800 */
[----:B------:R-:W4:Y:S04]  /*1ed40*/  LDL R37, [R1+0x79c] ;  /* 0x00079c0001257983 */ /* 0x000f280000100800 */
[----:B------:R2:W4:Y:S01]  /*1ed50*/  @!P0 LDG.E.U16 R154, desc[UR56][R6.64] ;  /* 0x00000038069a8981 */ /* 0x000522000c1e1500 */
[----:B------:R-:W-:-:S02]  /*1ed60*/  PRMT R153, RZ, 0x7610, R153 ;  /* 0x00007610ff997816 */ /* 0x000fc40000000099 */
[----:B------:R-:W-:Y:S01]  /*1ed70*/  PRMT R152, RZ, 0x7610, R152 ;  /* 0x00007610ff987816 */ /* 0x000fe20000000098 */
[----:B------:R-:W4:Y:S01]  /*1ed80*/  LDL R59, [R1+0x75c] ;  /* 0x00075c00013b7983 */ /* 0x000f220000100800 */
[----:B--2---:R-:W-:-:S03]  /*1ed90*/  @!P0 IMAD.MOV.U32 R6, RZ, RZ, R34 ;  /* 0x000000ffff068224 */ /* 0x004fc600078e0022 */
[----:B------:R-:W2:Y:S01]  /*1eda0*/  LDL R34, [R1+0x77c] ;  /* 0x00077c0001227983 */ /* 0x000ea20000100800 */
[----:B------:R-:W-:-:S05]  /*1edb0*/  @!P0 IMAD.MOV.U32 R7, RZ, RZ, R47 ;  /* 0x000000ffff078224 */ /* 0x000fca00078e002f */
[----:B------:R3:W2:Y:S01]  /*1edc0*/  @!P0 LDG.E.U16 R153, desc[UR56][R6.64] ;  /* 0x0000003806998981 */ /* 0x0006a2000c1e1500 */
[----:B------:R-:W-:Y:S02]  /*1edd0*/  PRMT R23, RZ, 0x7610, R23 ;  /* 0x00007610ff177816 */ /* 0x000fe40000000017 */
[----:B------:R-:W-:Y:S02]  /*1ede0*/  PRMT R22, RZ, 0x7610, R22 ;  /* 0x00007610ff167816 */ /* 0x000fe40000000016 */
[----:B------:R-:W-:Y:S02]  /*1edf0*/  PRMT R20, RZ, 0x7610, R20 ;  /* 0x00007610ff147816 */ /* 0x000fe40000000014 */
[----:B------:R-:W-:Y:S01]  /*1ee00*/  PRMT R19, RZ, 0x7610, R19 ;  /* 0x00007610ff137816 */ /* 0x000fe20000000013 */
[----:B---3--:R-:W-:Y:S01]  /*1ee10*/  @!P0 IMAD.MOV.U32 R6, RZ, RZ, R24 ;  /* 0x000000ffff068224 */ /* 0x008fe200078e0018 */
[----:B------:R-:W-:Y:S02]  /*1ee20*/  PRMT R18, RZ, 0x7610, R18 ;  /* 0x00007610ff127816 */ /* 0x000fe40000000012 */
[----:B------:R-:W-:Y:S01]  /*1ee30*/  PRMT R17, RZ, 0x7610, R17 ;  /* 0x00007610ff117816 */ /* 0x000fe20000000011 */
[----:B----4-:R-:W-:-:S05]  /*1ee40*/  @!P0 IMAD.MOV.U32 R7, RZ, RZ, R41 ;  /* 0x000000ffff078224 */ /* 0x010fca00078e0029 */
[----:B------:R1:W3:Y:S02]  /*1ee50*/  @!P0 LDG.E.U16 R152, desc[UR56][R6.64] ;  /* 0x0000003806988981 */ /* 0x0002e4000c1e1500 */
[----:B-1----:R-:W-:Y:S02]  /*1ee60*/  @!P0 IMAD.MOV.U32 R6, RZ, RZ, R38 ;  /* 0x000000ffff068224 */ /* 0x002fe400078e0026 */
[----:B------:R-:W-:-:S05]  /*1ee70*/  @!P0 IMAD.MOV.U32 R7, RZ, RZ, R35 ;  /* 0x000000ffff078224 */ /* 0x000fca00078e0023 */
[----:B------:R1:W4:Y:S02]  /*1ee80*/  @!P0 LDG.E.U16 R23, desc[UR56][R6.64] ;  /* 0x0000003806178981 */ /* 0x000324000c1e1500 */
[----:B-1----:R-:W-:Y:S02]  /*1ee90*/  @!P0 IMAD.MOV.U32 R7, RZ, RZ, R25 ;  /* 0x000000ffff078224 */ /* 0x002fe400078e0019 */
[----:B------:R-:W-:Y:S01]  /*1eea0*/  @!P0 IMAD.MOV.U32 R6, RZ, RZ, R32 ;  /* 0x000000ffff068224 */ /* 0x000fe200078e0020 */
[----:B------:R-:W3:Y:S04]  /*1eeb0*/  LDL.LU R25, [R1+0x778] ;  /* 0x0007780001197983 */ /* 0x000ee80000300800 */
[----:B------:R1:W4:Y:S04]  /*1eec0*/  @!P0 LDG.E.U16 R22, desc[UR56][R6.64] ;  /* 0x0000003806168981 */ /* 0x000328000c1e1500 */
[----:B0-----:R-:W4:Y:S01]  /*1eed0*/  LDL.LU R4, [R1+0x73c] ;  /* 0x00073c0001047983 */ /* 0x001f220000300800 */
[----:B-1----:R-:W-:-:S03]  /*1eee0*/  @!P0 IMAD.MOV.U32 R7, RZ, RZ, R3 ;  /* 0x000000ffff078224 */ /* 0x002fc600078e0003 */
[----:B------:R0:W-:Y:S01]  /*1eef0*/  STL [R1+0x10f0], R3 ;  /* 0x0010f00301007387 */ /* 0x0001e20000100800 */
[----:B------:R-:W-:Y:S01]  /*1ef00*/  PRMT R16, RZ, 0x7610, R16 ;  /* 0x00007610ff107816 */ /* 0x000fe20000000010 */
[----:B------:R-:W-:-:S05]  /*1ef10*/  @!P0 IMAD.MOV.U32 R6, RZ, RZ, R26 ;  /* 0x000000ffff068224 */ /* 0x000fca00078e001a */
[----:B------:R1:W4:Y:S02]  /*1ef20*/  @!P0 LDG.E.U16 R20, desc[UR56][R6.64] ;  /* 0x0000003806148981 */ /* 0x000324000c1e1500 */
[----:B-1----:R-:W-:Y:S02]  /*1ef30*/  @!P0 IMAD.MOV.U32 R6, RZ, RZ, R61 ;  /* 0x000000ffff068224 */ /* 0x002fe400078e003d */
[----:B------:R-:W-:-:S05]  /*1ef40*/  @!P0 IMAD.MOV.U32 R7, RZ, RZ, R62 ;  /* 0x000000ffff078224 */ /* 0x000fca00078e003e */
[----:B------:R1:W4:Y:S02]  /*1ef50*/  @!P0 LDG.E.U16 R19, desc[UR56][R6.64] ;  /* 0x0000003806138981 */ /* 0x000324000c1e1500 */
[----:B-1----:R-:W-:Y:S02]  /*1ef60*/  @!P0 IMAD.MOV.U32 R6, RZ, RZ, R45 ;  /* 0x000000ffff068224 */ /* 0x002fe400078e002d */
[----:B------:R-:W-:Y:S01]  /*1ef70*/  @!P0 IMAD.MOV.U32 R7, RZ, RZ, R60 ;  /* 0x000000ffff078224 */ /* 0x000fe200078e003c */
[----:B------:R-:W4:Y:S04]  /*1ef80*/  LDL.LU R45, [R1+0x758] ;  /* 0x00075800012d7983 */ /* 0x000f280000300800 */
[----:B------:R1:W4:Y:S02]  /*1ef90*/  @!P0 LDG.E.U16 R18, desc[UR56][R6.64] ;  /* 0x0000003806128981 */ /* 0x000324000c1e1500 */
[----:B-1----:R-:W-:-:S02]  /*1efa0*/  @!P0 IMAD.MOV.U32 R6, RZ, RZ, R46 ;  /* 0x000000ffff068224 */ /* 0x002fc400078e002e */
[----:B------:R-:W-:Y:S02]  /*1efb0*/  @!P0 IMAD.MOV.U32 R7, RZ, RZ, R49 ;  /* 0x000000ffff078224 */ /* 0x000fe400078e0031 */
[----:B------:R-:W4:Y:S04]  /*1efc0*/  LDL.LU R49, [R1+0x738] ;  /* 0x0007380001317983 */ /* 0x000f280000300800 */
[----:B------:R1:W4:Y:S04]  /*1efd0*/  @!P0 LDG.E.U16 R17, desc[UR56][R6.64] ;  /* 0x0000003806118981 */ /* 0x000328000c1e1500 */
[----:B0-----:R-:W4:Y:S04]  /*1efe0*/  LDL.LU R3, [R1+0x718] ;  /* 0x0007180001037983 */ /* 0x001f280000300800 */
[----:B------:R-:W4:Y:S01]  /*1eff0*/  LDL.LU R46, [R1+0x71c] ;  /* 0x00071c00012e7983 */ /* 0x000f220000300800 */
[----:B-1----:R-:W-:-:S02]  /*1f000*/  @!P0 IMAD.MOV.U32 R6, RZ, RZ, R37 ;  /* 0x000000ffff068224 */ /* 0x002fc400078e0025 */
[----:B------:R-:W-:Y:S02]  /*1f010*/  @!P0 IMAD.MOV.U32 R7, RZ, RZ, R40 ;  /* 0x000000ffff078224 */ /* 0x000fe400078e0028 */
[----:B------:R-:W4:Y:S04]  /*1f020*/  LDL.LU R40, [R1+0x6fc] ;  /* 0x0006fc0001287983 */ /* 0x000f280000300800 */
[----:B------:R2:W4:Y:S04]  /*1f030*/  @!P0 LDG.E.U16 R16, desc[UR56][R6.64] ;  /* 0x0000003806108981 */ /* 0x000528000c1e1500 */
[----:B------:R-:W4:Y:S01]  /*1f040*/  LDL.LU R37, [R1+0x6f8] ;  /* 0x0006f80001257983 */ /* 0x000f220000300800 */
[----:B--2---:R-:W-:-:S03]  /*1f050*/  @!P0 IMAD.MOV.U32 R6, RZ, RZ, R34 ;  /* 0x000000ffff068224 */ /* 0x004fc600078e0022 */
[----:B------:R-:W2:Y:S04]  /*1f060*/  LDL.LU R34, [R1+0x6dc] ;  /* 0x0006dc0001227983 */ /* 0x000ea80000300800 */
[----:B------:R0:W-:Y:S04]  /*1f070*/  STS.U16 [R58+UR6+0x200], R15 ;  /* 0x0002000f3a007988 */ /* 0x0001e80008000406 */
[----:B------:R1:W-:Y:S01]  /*1f080*/  STS.U16 [R58+UR6+0x600], R14 ;  /* 0x0006000e3a007988 */ /* 0x0003e20008000406 */
[----:B0-----:R-:W-:Y:S02]  /*1f090*/  PRMT R15, RZ, 0x7610, R15 ;  /* 0x00007610ff0f7816 */ /* 0x001fe4000000000f */
[----:B-1----:R-:W-:Y:S01]  /*1f0a0*/  PRMT R14, RZ, 0x7610, R14 ;  /* 0x00007610ff0e7816 */ /* 0x002fe2000000000e */
[----:B------:R0:W-:Y:S04]  /*1f0b0*/  STS.U16 [R58+UR6+0xa00], R13 ;  /* 0x000a000d3a007988 */ /* 0x0001e80008000406 */
[----:B------:R1:W-:Y:S01]  /*1f0c0*/  STS.U16 [R58+UR6+0xe00], R12 ;  /* 0x000e000c3a007988 */ /* 0x0003e20008000406 */
[----:B0-----:R-:W-:-:S02]  /*1f0d0*/  PRMT R13, RZ, 0x7610, R13 ;  /* 0x00007610ff0d7816 */ /* 0x001fc4000000000d */
[----:B-1----:R-:W-:Y:S01]  /*1f0e0*/  PRMT R12, RZ, 0x7610, R12 ;  /* 0x00007610ff0c7816 */ /* 0x002fe2000000000c */
[----:B------:R0:W-:Y:S02]  /*1f0f0*/  STS.U16 [R58+UR6+0x1200], R11 ;  /* 0x0012000b3a007988 */ /* 0x0001e40008000406 */
[----:B0-----:R-:W-:Y:S01]  /*1f100*/  PRMT R11, RZ, 0x7610, R11 ;  /* 0x00007610ff0b7816 */ /* 0x001fe2000000000b */
[----:B---3--:R-:W-:-:S05]  /*1f110*/  @!P0 IMAD.MOV.U32 R7, RZ, RZ, R25 ;  /* 0x000000ffff078224 */ /* 0x008fca00078e0019 */
[----:B------:R0:W3:Y:S02]  /*1f120*/  @!P0 LDG.E.U16 R15, desc[UR56][R6.64] ;  /* 0x00000038060f8981 */ /* 0x0000e4000c1e1500 */
[----:B0-----:R-:W-:Y:S02]  /*1f130*/  @!P0 IMAD.MOV.U32 R6, RZ, RZ, R59 ;  /* 0x000000ffff068224 */ /* 0x001fe400078e003b */
[----:B------:R-:W3:Y:S04]  /*1f140*/  LDL R59, [R1+0x6b8] ;  /* 0x0006b800013b7983 */ /* 0x000ee80000100800 */
[----:B----4-:R-:W-:Y:S04]  /*1f150*/  STL [R1+0x1164], R4 ;  /* 0x0011640401007387 */ /* 0x010fe80000100800 */
[----:B------:R-:W-:Y:S04]  /*1f160*/  STL [R1+0x13f0], R151 ;  /* 0x0013f09701007387 */ /* 0x000fe80000100800 */
[----:B------:R-:W-:Y:S01]  /*1f170*/  STL.64 [R1+0x13e8], R50 ;  /* 0x0013e83201007387 */ /* 0x000fe20000100a00 */
[----:B------:R-:W-:-:S05]  /*1f180*/  @!P0 IMAD.MOV.U32 R7, RZ, RZ, R45 ;  /* 0x000000ffff078224 */ /* 0x000fca00078e002d */
[----:B------:R0:W4:Y:S02]  /*1f190*/  @!P0 LDG.E.U16 R14, desc[UR56][R6.64] ;  /* 0x00000038060e8981 */ /* 0x000124000c1e1500 */
[----:B0-----:R-:W-:Y:S02]  /*1f1a0*/  @!P0 IMAD.MOV.U32 R6, RZ, RZ, R4 ;  /* 0x000000ffff068224 */ /* 0x001fe400078e0004 */
[----:B------:R-:W-:Y:S01]  /*1f1b0*/  @!P0 IMAD.MOV.U32 R7, RZ, RZ, R49 ;  /* 0x000000ffff078224 */ /* 0x000fe200078e0031 */
[----:B------:R-:W-:Y:S04]  /*1f1c0*/  STL.64 [R1+0x13e0], R48 ;  /* 0x0013e03001007387 */ /* 0x000fe80000100a00 */
[----:B------:R0:W4:Y:S04]  /*1f1d0*/  @!P0 LDG.E.U16 R13, desc[UR56][R6.64] ;  /* 0x00000038060d8981 */ /* 0x000128000c1e1500 */
[----:B------:R-:W-:Y:S01]  /*1f1e0*/  STL.64 [R1+0x13d8], R46 ;  /* 0x0013d82e01007387 */ /* 0x000fe20000100a00 */
[----:B0-----:R-:W-:-:S03]  /*1f1f0*/  @!P0 IMAD.MOV.U32 R6, RZ, RZ, R46 ;  /* 0x000000ffff068224 */ /* 0x001fc600078e002e */
[----:B------:R-:W-:Y:S01]  /*1f200*/  STL.64 [R1+0x13d0], R44 ;  /* 0x0013d02c01007387 */ /* 0x000fe20000100a00 */
[----:B------:R-:W-:-:S03]  /*1f210*/  @!P0 IMAD.MOV.U32 R7, RZ, RZ, R3 ;  /* 0x000000ffff078224 */ /* 0x000fc600078e0003 */
[----:B------:R-:W-:Y:S04]  /*1f220*/  STL.64 [R1+0x13c8], R42 ;  /* 0x0013c82a01007387 */ /* 0x000fe80000100a00 */
[----:B------:R-:W-:Y:S04]  /*1f230*/  STL.64 [R1+0x13c0], R40 ;  /* 0x0013c02801007387 */ /* 0x000fe80000100a00 */
[----:B------:R-:W-:Y:S04]  /*1f240*/  STL.64 [R1+0x13b8], R38 ;  /* 0x0013b82601007387 */ /* 0x000fe80000100a00 */
[----:B------:R0:W4:Y:S04]  /*1f250*/  @!P0 LDG.E.U16 R12, desc[UR56][R6.64] ;  /* 0x00000038060c8981 */ /* 0x000128000c1e1500 */
[----:B------:R-:W-:Y:S01]  /*1f260*/  STL.64 [R1+0x13b0], R36 ;  /* 0x0013b02401007387 */ /* 0x000fe20000100a00 */
[----:B0-----:R-:W-:-:S02]  /*1f270*/  @!P0 IMAD.MOV.U32 R6, RZ, RZ, R40 ;  /* 0x000000ffff068224 */ /* 0x001fc400078e0028 */
[----:B------:R-:W-:-:S05]  /*1f280*/  @!P0 IMAD.MOV.U32 R7, RZ, RZ, R37 ;  /* 0x000000ffff078224 */ /* 0x000fca00078e0025 */
[----:B------:R0:W4:Y:S02]  /*1f290*/  @!P0 LDG.E.U16 R11, desc[UR56][R6.64] ;  /* 0x00000038060b8981 */ /* 0x000124000c1e1500 */
[----:B0-----:R-:W-:Y:S02]  /*1f2a0*/  @!P0 IMAD.MOV.U32 R7, RZ, RZ, R0 ;  /* 0x000000ffff078224 */ /* 0x001fe400078e0000 */
[----:B--2---:R-:W-:Y:S04]  /*1f2b0*/  STL.64 [R1+0x13a8], R34 ;  /* 0x0013a82201007387 */ /* 0x004fe80000100a00 */
[----:B------:R-:W-:Y:S04]  /*1f2c0*/  STL.64 [R1+0x13a0], R32 ;  /* 0x0013a02001007387 */ /* 0x000fe80000100a00 */
[----:B------:R-:W-:Y:S04]  /*1f2d0*/  STL.64 [R1+0x1398], R30 ;  /* 0x0013981e01007387 */ /* 0x000fe80000100a00 */
[----:B------:R-:W-:Y:S04]  /*1f2e0*/  STL.64 [R1+0x1390], R28 ;  /* 0x0013901c01007387 */ /* 0x000fe80000100a00 */
[----:B------:R-:W-:Y:S04]  /*1f2f0*/  STL.64 [R1+0x1388], R26 ;  /* 0x0013881a01007387 */ /* 0x000fe80000100a00 */
[----:B------:R-:W-:Y:S04]  /*1f300*/  STL.64 [R1+0x1380], R24 ;  /* 0x0013801801007387 */ /* 0x000fe80000100a00 */
[----:B------:R0:W-:Y:S04]  /*1f310*/  STL [R1+0x10f4], R0 ;  /* 0x0010f40001007387 */ /* 0x0001e80000100800 */
[----:B0-----:R-:W2:Y:S04]  /*1f320*/  LDL.LU R0, [R1+0x6bc] ;  /* 0x0006bc0001007983 */ /* 0x001ea80000300800 */
[----:B------:R-:W4:Y:S04]  /*1f330*/  LDL R4, [R1+0x10b0] ;  /* 0x0010b00001047983 */ /* 0x000f280000100800 */
[----:B------:R0:W-:Y:S04]  /*1f340*/  STS.U16 [R58+UR6+0x1600], R10 ;  /* 0x0016000a3a007988 */ /* 0x0001e80008000406 */
        /* <DEDUP_REMOVED lines=50> */
[----:B------:R-:W-:Y:S01]  /*1f670*/  STS.U16 [R58+UR6+0xe200], R156 ;  /* 0x00e2009c3a007988 */ /* 0x000fe20008000406 */
[----:B------:R-:W-:-:S03]  /*1f680*/  @!P0 IMAD.MOV.U32 R6, RZ, RZ, R34 ;  /* 0x000000ffff068224 */ /* 0x000fc600078e0022 */
[----:B------:R-:W-:Y:S04]  /*1f690*/  STS.U16 [R58+UR6+0xe600], R155 ;  /* 0x00e6009b3a007988 */ /* 0x000fe80008000406 */
[----:B------:R-:W-:Y:S04]  /*1f6a0*/  STS.U16 [R58+UR6+0xea00], R154 ;  /* 0x00ea009a3a007988 */ /* 0x000fe80008000406 */
[----:B------:R-:W-:Y:S04]  /*1f6b0*/  STS.U16 [R58+UR6+0xee00], R153 ;  /* 0x00ee00993a007988 */ /* 0x000fe80008000406 */
[----:B------:R-:W-:Y:S04]  /*1f6c0*/  STS.U16 [R58+UR6+0xf200], R152 ;  /* 0x00f200983a007988 */ /* 0x000fe80008000406 */
[----:B------:R-:W-:Y:S01]  /*1f6d0*/  STS.U16 [R58+UR6+0xf600], R23 ;  /* 0x00f600173a007988 */ /* 0x000fe20008000406 */
[----:B0-----:R-:W-:-:S03]  /*1f6e0*/  PRMT R10, RZ, 0x7610, R10 ;  /* 0x00007610ff0a7816 */ /* 0x001fc6000000000a */
[----:B------:R-:W-:Y:S04]  /*1f6f0*/  STS.U16 [R58+UR6+0xfa00], R22 ;  /* 0x00fa00163a007988 */ /* 0x000fe80008000406 */
[----:B------:R-:W-:Y:S04]  /*1f700*/  STS.U16 [R58+UR6+0xfe00], R20 ;  /* 0x00fe00143a007988 */ /* 0x000fe80008000406 */
[----:B------:R3:W4:Y:S02]  /*1f710*/  @!P0 LDG.E.U16 R10, desc[UR56][R6.64] ;  /* 0x00000038060a8981 */ /* 0x000724000c1e1500 */
[----:B---3--:R-:W-:-:S02]  /*1f720*/  @!P0 IMAD.MOV.U32 R7, RZ, RZ, R59 ;  /* 0x000000ffff078224 */ /* 0x008fc400078e003b */
[----:B--2---:R-:W-:Y:S04]  /*1f730*/  STL [R1+0x10f8], R0 ;  /* 0x0010f80001007387 */ /* 0x004fe80000100800 */
[----:B------:R-:W2:Y:S04]  /*1f740*/  LDL.LU.64 R24, [R1+0x200] ;  /* 0x0002000001187983 */ /* 0x000ea80000300a00 */
[----:B------:R-:W3:Y:S04]  /*1f750*/  LDL.LU.64 R26, [R1+0x208] ;  /* 0x00020800011a7983 */ /* 0x000ee80000300a00 */
[----:B------:R-:W2:Y:S04]  /*1f760*/  LDL.LU.64 R28, [R1+0x210] ;  /* 0x00021000011c7983 */ /* 0x000ea80000300a00 */
[----:B------:R-:W3:Y:S04]  /*1f770*/  LDL.LU.64 R30, [R1+0x218] ;  /* 0x00021800011e7983 */ /* 0x000ee80000300a00 */
[----:B------:R-:W2:Y:S04]  /*1f780*/  LDL.LU.64 R32, [R1+0x220] ;  /* 0x0002200001207983 */ /* 0x000ea80000300a00 */
[----:B------:R-:W3:Y:S04]  /*1f790*/  LDL.LU.64 R34, [R1+0x228] ;  /* 0x0002280001227983 */ /* 0x000ee80000300a00 */
[----:B------:R-:W2:Y:S04]  /*1f7a0*/  LDL.LU.64 R36, [R1+0x230] ;  /* 0x0002300001247983 */ /* 0x000ea80000300a00 */
[----:B------:R-:W3:Y:S04]  /*1f7b0*/  LDL.LU.64 R38, [R1+0x238] ;  /* 0x0002380001267983 */ /* 0x000ee80000300a00 */
[----:B----4-:R-:W-:Y:S04]  /*1f7c0*/  STS.U16 [R4+UR6+0x300], R57 ;  /* 0x0003003904007988 */ /* 0x010fe80008000406 */
[----:B------:R-:W4:Y:S04]  /*1f7d0*/  LDL.LU.64 R40, [R1+0x240] ;  /* 0x0002400001287983 */ /* 0x000f280000300a00 */
[----:B------:R-:W-:Y:S04]  /*1f7e0*/  STS.U16 [R4+UR6+0x700], R56 ;  /* 0x0007003804007988 */ /* 0x000fe80008000406 */
[----:B------:R-:W2:Y:S04]  /*1f7f0*/  LDL.LU.64 R42, [R1+0x248] ;  /* 0x00024800012a7983 */ /* 0x000ea80000300a00 */
[----:B------:R-:W-:Y:S04]  /*1f800*/  STS.U16 [R4+UR6+0xb00], R55 ;  /* 0x000b003704007988 */ /* 0x000fe80008000406 */
[----:B------:R-:W3:Y:S04]  /*1f810*/  LDL.LU.64 R44, [R1+0x250] ;  /* 0x00025000012c7983 */ /* 0x000ee80000300a00 */
[----:B------:R-:W-:Y:S04]  /*1f820*/  STS.U16 [R4+UR6+0xf00], R54 ;  /* 0x000f003604007988 */ /* 0x000fe80008000406 */
[----:B------:R-:W4:Y:S04]  /*1f830*/  LDL.LU.64 R46, [R1+0x258] ;  /* 0x00025800012e7983 */ /* 0x000f280000300a00 */
[----:B------:R-:W-:Y:S04]  /*1f840*/  STS.U16 [R4+UR6+0x1300], R53 ;  /* 0x0013003504007988 */ /* 0x000fe80008000406 */
[----:B------:R-:W2:Y:S04]  /*1f850*/  LDL.LU.64 R48, [R1+0x260] ;  /* 0x0002600001307983 */ /* 0x000ea80000300a00 */
[----:B------:R0:W-:Y:S04]  /*1f860*/  STS.U16 [R4+UR6+0x1700], R52 ;  /* 0x0017003404007988 */ /* 0x0001e80008000406 */
[----:B------:R-:W3:Y:S04]  /*1f870*/  LDL.LU.64 R50, [R1+0x268] ;  /* 0x0002680001327983 */ /* 0x000ee80000300a00 */
[----:B0-----:R-:W4:Y:S04]  /*1f880*/  LDL.LU.64 R52, [R1+0x270] ;  /* 0x0002700001347983 */ /* 0x001f280000300a00 */
[----:B------:R-:W2:Y:S04]  /*1f890*/  LDL.LU.64 R54, [R1+0x278] ;  /* 0x0002780001367983 */ /* 0x000ea80000300a00 */
[----:B------:R-:W3:Y:S04]  /*1f8a0*/  LDL.LU.64 R56, [R1+0x280] ;  /* 0x0002800001387983 */ /* 0x000ee80000300a00 */
[----:B------:R-:W4:Y:S04]  /*1f8b0*/  LDL.LU.64 R58, [R1+0x288] ;  /* 0x00028800013a7983 */ /* 0x000f280000300a00 */
        /* <DEDUP_REMOVED lines=72> */
[----:B------:R-:W-:-:S03]  /*1fd40*/  PRMT R5, RZ, 0x7610, R5 ;  /* 0x00007610ff057816 */ /* 0x000fc60000000005 */
[----:B------:R-:W-:Y:S01]  /*1fd50*/  STS.U16 [R4+UR6+0x8300], R200 ;  /* 0x008300c804007988 */ /* 0x000fe20008000406 */
[----:B------:R-:W-:-:S03]  /*1fd60*/  @!P0 IMAD.MOV.U32 R6, RZ, RZ, R0 ;  /* 0x000000ffff068224 */ /* 0x000fc600078e0000 */
        /* <DEDUP_REMOVED lines=8> */
[----:B------:R-:W3:Y:S04]  /*1fdf0*/  @!P0 LDG.E.U16 R5, desc[UR56][R6.64] ;  /* 0x0000003806058981 */ /* 0x000ee8000c1e1500 */
        /* <DEDUP_REMOVED lines=12> */
[----:B--2---:R-:W-:Y:S04]  /*1fec0*/  STL.64 [R1+0x15f0], R150 ;  /* 0x0015f09601007387 */ /* 0x004fe80000100a00 */
[----:B----4-:R-:W-:Y:S04]  /*1fed0*/  STL.64 [R1+0x15e8], R148 ;  /* 0x0015e89401007387 */ /* 0x010fe80000100a00 */
[----:B---3--:R-:W-:Y:S04]  /*1fee0*/  STL.64 [R1+0x15e0], R146 ;  /* 0x0015e09201007387 */ /* 0x008fe80000100a00 */
        /* <DEDUP_REMOVED lines=18> */
[----:B------:R0:W-:Y:S04]  /*20010*/  STL.64 [R1+0x1548], R108 ;  /* 0x0015486c01007387 */ /* 0x0001e80000100a00 */
[----:B0-----:R-:W2:Y:S04]  /*20020*/  LDL.LU.64 R108, [R1+0x400] ;  /* 0x00040000016c7983 */ /* 0x001ea80000300a00 */
[----:B------:R-:W2:Y:S04]  /*20030*/  LDL.LU.64 R110, [R1+0x408] ;  /* 0x00040800016e7983 */ /* 0x000ea80000300a00 */
        /* <DEDUP_REMOVED lines=73> */
[----:B------:R0:W-:Y:S06]  /*204d0*/  MEMBAR.ALL.CTA ;  /* 0x0000000000007992 */ /* 0x0001ec0000008000 */
[----:B0-----:R-:W0:Y:S02]  /*204e0*/  FENCE.VIEW.ASYNC.S ;  /* 0x00000000000073c6 */ /* 0x001e240000000000 */
[----:B0-----:R-:W-:Y:S06]  /*204f0*/  BAR.SYNC.DEFER_BLOCKING 0x0 ;  /* 0x0000000000007b1d */ /* 0x001fec0000010000 */
[----:B--2---:R-:W-:-:S06]  /*20500*/  WARPGROUP.ARRIVE ;  /* 0x00000000000079c5 */ /* 0x004fcc0000000000 */
[----:B------:R-:W-:Y:S03]  /*20510*/  HGMMA.64x256x16.F32.BF16 R108, gdesc[UR36].tnspA, R108, gsb0 ;  /* 0x23e00000246c79f0 */ /* 0x000fe6000800186c */
[----:B------:R-:W-:Y:S02]  /*20520*/  WARPGROUP.DEPBAR.LE gsb0, 0x0 ;  /* 0x00008000000079c5 */ /* 0x000fe40000010000 */
[----:B------:R-:W-:-:S15]  /*20530*/  WARPGROUP.ARRIVE ;  /* 0x00000000000079c5 */ /* 0x000fde0000000000 */
[----:B------:R-:W-:-:S08]  /*20540*/  NOP ;  /* 0x0000000000007918 */ /* 0x000fd00000000000 */
[----:B------:R-:W-:Y:S03]  /*20550*/  HGMMA.64x256x16.F32.BF16 R108, gdesc[UR16].tnspA, R108, gsb0 ;  /* 0x23e00000106c79f0 */ /* 0x000fe6000800186c */
[----:B------:R-:W-:Y:S02]  /*20560*/  WARPGROUP.DEPBAR.LE gsb0, 0x0 ;  /* 0x00008000000079c5 */ /* 0x000fe40000010000 */
[----:B------:R-:W-:-:S15]  /*20570*/  WARPGROUP.ARRIVE ;  /* 0x00000000000079c5 */ /* 0x000fde0000000000 */
[----:B------:R-:W-:-:S08]  /*20580*/  NOP ;  /* 0x0000000000007918 */ /* 0x000fd00000000000 */
[----:B------:R-:W-:Y:S01]  /*20590*/  HGMMA.64x256x16.F32.BF16 R108, gdesc[UR20].tnspA, R108, gsb0 ;  /* 0x23e00000146c79f0 */ /* 0x000fe2000800186c */
        /* <DEDUP_REMOVED lines=25> */
[----:B------:R-:W-:-:S02]  /*20730*/  WARPGROUP.DEPBAR.LE gsb0, 0x0 ;  /* 0x00008000000079c5 */ /* 0x000fc40000010000 */
[----:B------:R-:W-:-:S06]  /*20740*/  WARPGROUP.ARRIVE ;  /* 0x00000000000079c5 */ /* 0x000fcc0000000000 */
        /* <DEDUP_REMOVED lines=18> */
[----:B------:R-:W-:-:S03]  /*20870*/  WARPGROUP.DEPBAR.LE gsb0, 0x0 ;  /* 0x00008000000079c5 */ /* 0x000fc60000010000 */
        /* <DEDUP_REMOVED lines=22> */
[----:B------:R1:W-:Y:S04]  /*209e0*/  STL.64 [R1+0x4b0], R152 ;  /* 0x0004b09801007387 */ /* 0x0003e80000100a00 */
        /* <DEDUP_REMOVED lines=55> */
[----:B------:R-:W2:Y:S01]  /*20d60*/  LDL.LU.64 R122, [R1+0x1580] ;  /* 0x00158000017a7983 */ /* 0x000ea20000300a00 */
[----:B------:R-:W-:-:S03]  /*20d70*/  IMAD.MOV.U32 R252, RZ, RZ, R112 ;  /* 0x000000fffffc7224 */ /* 0x000fc600078e0070 */
        /* <DEDUP_REMOVED lines=53> */
[----:B------:R-:W-:Y:S01]  /*210d0*/  UMOV UR8, UR36 ;  /* 0x0000002400087c82 */ /* 0x000fe20008000000 */
[----:B------:R-:W-:Y:S01]  /*210e0*/  UMOV UR9, UR37 ;  /* 0x0000002500097c82 */ /* 0x000fe20008000000 */
[----:B------:R-:W-:Y:S01]  /*210f0*/  UMOV UR40, UR16 ;  /* 0x0000001000287c82 */ /* 0x000fe20008000000 */
[----:B------:R-:W-:Y:S01]  /*21100*/  UMOV UR41, UR17 ;  /* 0x0000001100297c82 */ /* 0x000fe20008000000 */
[----:B--2---:R-:W-:-:S06]  /*21110*/  WARPGROUP.ARRIVE ;  /* 0x00000000000079c5 */ /* 0x004fcc0000000000 */
[----:B------:R-:W-:Y:S01]  /*21120*/  HGMMA.64x256x16.F32.BF16 R24, gdesc[UR8].tnspA, R24, gsb0 ;  /* 0x23e00000081879f0 */ /* 0x000fe20008001818 */
[----:B------:R-:W-:Y:S01]  /*21130*/  UMOV UR44, UR20 ;  /* 0x00000014002c7c82 */ /* 0x000fe20008000000 */
[----:B------:R-:W-:Y:S01]  /*21140*/  UMOV UR45, UR21 ;  /* 0x00000015002d7c82 */ /* 0x000fe20008000000 */
[----:B------:R-:W-:Y:S02]  /*21150*/  WARPGROUP.DEPBAR.LE gsb0, 0x0 ;  /* 0x00008000000079c5 */ /* 0x000fe40000010000 */
[----:B------:R-:W-:-:S15]  /*21160*/  WARPGROUP.ARRIVE ;  /* 0x00000000000079c5 */ /* 0x000fde0000000000 */
[----:B------:R-:W-:-:S08]  /*21170*/  NOP ;  /* 0x0000000000007918 */ /* 0x000fd00000000000 */
[----:B------:R-:W-:Y:S01]  /*21180*/  HGMMA.64x256x16.F32.BF16 R24, gdesc[UR40].tnspA, R24, gsb0 ;  /* 0x23e00000281879f0 */ /* 0x000fe20008001818 */
[----:B------:R-:W-:Y:S01]  /*21190*/  UMOV UR12, UR24 ;  /* 0x00000018000c7c82 */ /* 0x000fe20008000000 */
[----:B------:R-:W-:Y:S01]  /*211a0*/  UMOV UR13, UR25 ;  /* 0x00000019000d7c82 */ /* 0x000fe20008000000 */
[----:B------:R-:W-:Y:S02]  /*211b0*/  WARPGROUP.DEPBAR.LE gsb0, 0x0 ;  /* 0x00008000000079c5 */ /* 0x000fe40000010000 */
[----:B------:R-:W-:-:S15]  /*211c0*/  WARPGROUP.ARRIVE ;  /* 0x00000000000079c5 */ /* 0x000fde0000000000 */
[----:B------:R-:W-:-:S08]  /*211d0*/  NOP ;  /* 0x0000000000007918 */ /* 0x000fd00000000000 */
[----:B------:R-:W-:Y:S01]  /*211e0*/  HGMMA.64x256x16.F32.BF16 R24, gdesc[UR44].tnspA, R24, gsb0 ;  /* 0x23e000002c1879f0 */ /* 0x000fe20008001818 */
[----:B------:R-:W-:Y:S01]  /*211f0*/  IMAD.MOV.U32 R20, RZ, RZ, R204 ;  /* 0x000000ffff147224 */ /* 0x000fe200078e00cc */
[----:B------:R-:W-:Y:S01]  /*21200*/  STL [R1+0x1124], R236 ;  /* 0x001124ec01007387 */ /* 0x000fe20000100800 */
[----:B------:R-:W-:Y:S02]  /*21210*/  IMAD.MOV.U32 R16, RZ, RZ, R208 ;  /* 0x000000ffff107224 */ /* 0x000fe400078e00d0 */
[----:B------:R-:W-:Y:S01]  /*21220*/  IMAD.MOV.U32 R17, RZ, RZ, R210 ;  /* 0x000000ffff117224 */ /* 0x000fe200078e00d2 */
[----:B------:R-:W-:Y:S01]  /*21230*/  STL [R1+0x1120], R244 ;  /* 0x001120f401007387 */ /* 0x000fe20000100800 */
[----:B------:R-:W-:-:S03]  /*21240*/  IMAD.MOV.U32 R12, RZ, RZ, R212 ;  /* 0x000000ffff0c7224 */ /* 0x000fc600078e00d4 */
[----:B------:R-:W-:Y:S01]  /*21250*/  STL [R1+0x111c], R237 ;  /* 0x00111ced01007387 */ /* 0x000fe20000100800 */
[----:B------:R-:W-:-:S03]  /*21260*/  IMAD.MOV.U32 R13, RZ, RZ, R214 ;  /* 0x000000ffff0d7224 */ /* 0x000fc600078e00d6 */
[----:B------:R-:W-:Y:S01]  /*21270*/  STL [R1+0x1118], R245 ;  /* 0x001118f501007387 */ /* 0x000fe20000100800 */
[----:B------:R-:W-:-:S03]  /*21280*/  IMAD.MOV.U32 R5, RZ, RZ, R222 ;  /* 0x000000ffff057224 */ /* 0x000fc600078e00de */
[----:B------:R-:W-:Y:S04]  /*21290*/  STL [R1+0x1114], R252 ;  /* 0x001114fc01007387 */ /* 0x000fe80000100800 */
[----:B------:R-:W-:Y:S04]  /*212a0*/  STL [R1+0x1110], R20 ;  /* 0x0011101401007387 */ /* 0x000fe80000100800 */
[----:B------:R-:W-:Y:S04]  /*212b0*/  STL [R1+0x110c], R16 ;  /* 0x00110c1001007387 */ /* 0x000fe80000100800 */
[----:B------:R-:W-:Y:S04]  /*212c0*/  STL [R1+0x1108], R17 ;  /* 0x0011081101007387 */ /* 0x000fe80000100800 */
[----:B------:R-:W-:Y:S04]  /*212d0*/  STL [R1+0x1104], R12 ;  /* 0x0011040c01007387 */ /* 0x000fe80000100800 */
[----:B------:R-:W-:Y:S04]  /*212e0*/  STL [R1+0x1100], R13 ;  /* 0x0011000d01007387 */ /* 0x000fe80000100800 */
[----:B------:R-:W-:Y:S01]  /*212f0*/  STL [R1+0x10fc], R5 ;  /* 0x0010fc0501007387 */ /* 0x000fe20000100800 */
[----:B------:R-:W-:-:S02]  /*21300*/  WARPGROUP.DEPBAR.LE gsb0, 0x0 ;  /* 0x00008000000079c5 */ /* 0x000fc40000010000 */
[----:B------:R-:W-:-:S06]  /*21310*/  WARPGROUP.ARRIVE ;  /* 0x00000000000079c5 */ /* 0x000fcc0000000000 */
[----:B------:R-:W-:Y:S03]  /*21320*/  HGMMA.64x256x16.F32.BF16 R24, gdesc[UR12].tnspA, R24, gsb0 ;  /* 0x23e000000c1879f0 */ /* 0x000fe60008001818 */
[----:B------:R-:W-:Y:S02]  /*21330*/  WARPGROUP.DEPBAR.LE gsb0, 0x0 ;  /* 0x00008000000079c5 */ /* 0x000fe40000010000 */
        /* <DEDUP_REMOVED lines=61> */
[----:B-1----:R-:W-:-:S03]  /*21710*/  IMAD.MOV.U32 R153, RZ, RZ, R50 ;  /* 0x000000ffff997224 */ /* 0x002fc600078e0032 */
[----:B------:R-:W-:Y:S01]  /*21720*/  STL.64 [R1+0x3e8], R146 ;  /* 0x0003e89201007387 */ /* 0x000fe20000100a00 */
[----:B------:R-:W-:-:S03]  /*21730*/  IMAD.MOV.U32 R152, RZ, RZ, R48 ;  /* 0x000000ffff987224 */ /* 0x000fc600078e0030 */
[----:B------:R-:W-:Y:S04]  /*21740*/  STL.64 [R1+0x3f0], R148 ;  /* 0x0003f09401007387 */ /* 0x000fe80000100a00 */
[----:B------:R0:W-:Y:S04]  /*21750*/  STL.64 [R1+0x3f8], R150 ;  /* 0x0003f89601007387 */ /* 0x0001e80000100a00 */
[----:B0-----:R-:W2:Y:S04]  /*21760*/  LDL.LU R151, [R1+0x13f0] ;  /* 0x0013f00001977983 */ /* 0x001ea80000300800 */
[----:B------:R-:W3:Y:S04]  /*21770*/  LDL.LU.64 R50, [R1+0x13e8] ;  /* 0x0013e80001327983 */ /* 0x000ee80000300a00 */
[----:B------:R-:W4:Y:S04]  /*21780*/  LDL.LU.64 R48, [R1+0x13e0] ;  /* 0x0013e00001307983 */ /* 0x000f280000300a00 */
        /* <DEDUP_REMOVED lines=12> */
[----:B------:R-:W-:-:S02]  /*21850*/  IMAD.MOV.U32 R225, RZ, RZ, R123 ;  /* 0x000000ffffe17224 */ /* 0x000fc400078e007b */
[----:B------:R-:W-:Y:S02]  /*21860*/  IMAD.MOV.U32 R226, RZ, RZ, R124 ;  /* 0x000000ffffe27224 */ /* 0x000fe400078e007c */
[----:B------:R-:W-:Y:S02]  /*21870*/  IMAD.MOV.U32 R227, RZ, RZ, R125 ;  /* 0x000000ffffe37224 */ /* 0x000fe400078e007d */
[----:B------:R-:W-:Y:S01]  /*21880*/  IMAD.MOV.U32 R228, RZ, RZ, R126 ;  /* 0x000000ffffe47224 */ /* 0x000fe200078e007e */
[----:B------:R-:W-:Y:S01]  /*21890*/  STL [R1+0x1170], R225 ;  /* 0x001170e101007387 */ /* 0x000fe20000100800 */
[----:B------:R-:W-:Y:S02]  /*218a0*/  IMAD.MOV.U32 R229, RZ, RZ, R127 ;  /* 0x000000ffffe57224 */ /* 0x000fe400078e007f */
[----:B------:R-:W-:Y:S01]  /*218b0*/  IMAD.MOV.U32 R230, RZ, RZ, R128 ;  /* 0x000000ffffe67224 */ /* 0x000fe200078e0080 */
[----:B------:R-:W-:Y:S01]  /*218c0*/  STL [R1+0x116c], R226 ;  /* 0x00116ce201007387 */ /* 0x000fe20000100800 */
[----:B------:R-:W-:-:S02]  /*218d0*/  IMAD.MOV.U32 R231, RZ, RZ, R129 ;  /* 0x000000ffffe77224 */ /* 0x000fc400078e0081 */
[----:B------:R-:W-:Y:S01]  /*218e0*/  IMAD.MOV.U32 R232, RZ, RZ, R130 ;  /* 0x000000ffffe87224 */ /* 0x000fe200078e0082 */
[----:B------:R-:W-:Y:S01]  /*218f0*/  STL [R1+0x1168], R227 ;  /* 0x001168e301007387 */ /* 0x000fe20000100800 */
[----:B------:R-:W-:Y:S02]  /*21900*/  IMAD.MOV.U32 R233, RZ, RZ, R131 ;  /* 0x000000ffffe97224 */ /* 0x000fe400078e0083 */
[----:B------:R-:W-:Y:S01]  /*21910*/  IMAD.MOV.U32 R234, RZ, RZ, R132 ;  /* 0x000000ffffea7224 */ /* 0x000fe200078e0084 */
[----:B------:R-:W-:Y:S01]  /*21920*/  STL [R1+0x115c], R228 ;  /* 0x00115ce401007387 */ /* 0x000fe20000100800 */
[----:B------:R-:W-:-:S03]  /*21930*/  IMAD.MOV.U32 R235, RZ, RZ, R133 ;  /* 0x000000ffffeb7224 */ /* 0x000fc600078e0085 */
[----:B------:R-:W-:Y:S04]  /*21940*/  STL [R1+0x1158], R229 ;  /* 0x001158e501007387 */ /* 0x000fe80000100800 */
[----:B------:R-:W-:Y:S04]  /*21950*/  STL [R1+0x1154], R230 ;  /* 0x001154e601007387 */ /* 0x000fe80000100800 */
[----:B------:R-:W-:Y:S01]  /*21960*/  STL [R1+0x1150], R231 ;  /* 0x001150e701007387 */ /* 0x000fe20000100800 */
[----:B------:R-:W-:-:S03]  /*21970*/  IMAD.MOV.U32 R10, RZ, RZ, R3 ;  /* 0x000000ffff0a7224 */ /* 0x000fc600078e0003 */
[----:B------:R-:W-:Y:S04]  /*21980*/  STL [R1+0x114c], R232 ;  /* 0x00114ce801007387 */ /* 0x000fe80000100800 */
[----:B------:R-:W-:Y:S04]  /*21990*/  STL [R1+0x1148], R233 ;  /* 0x001148e901007387 */ /* 0x000fe80000100800 */
[----:B------:R-:W-:Y:S04]  /*219a0*/  STL [R1+0x1144], R234 ;  /* 0x001144ea01007387 */ /* 0x000fe80000100800 */
[----:B------:R3:W-:Y:S01]  /*219b0*/  STL [R1+0x1140], R235 ;  /* 0x001140eb01007387 */ /* 0x0007e20000100800 */
[----:B------:R-:W-:-:S02]  /*219c0*/  IMAD.MOV.U32 R155, RZ, RZ, R53 ;  /* 0x000000ffff9b7224 */ /* 0x000fc400078e0035 */
[----:B------:R-:W-:Y:S02]  /*219d0*/  IMAD.MOV.U32 R154, RZ, RZ, R52 ;  /* 0x000000ffff9a7224 */ /* 0x000fe400078e0034 */
[----:B------:R-:W-:Y:S02]  /*219e0*/  IMAD.MOV.U32 R157, RZ, RZ, R55 ;  /* 0x000000ffff9d7224 */ /* 0x000fe400078e0037 */
[----:B------:R-:W-:Y:S02]  /*219f0*/  IMAD.MOV.U32 R156, RZ, RZ, R54 ;  /* 0x000000ffff9c7224 */ /* 0x000fe400078e0036 */
[----:B------:R-:W-:Y:S02]  /*21a00*/  IMAD.MOV.U32 R159, RZ, RZ, R57 ;  /* 0x000000ffff9f7224 */ /* 0x000fe400078e0039 */
[----:B------:R-:W-:Y:S02]  /*21a10*/  IMAD.MOV.U32 R158, RZ, RZ, R56 ;  /* 0x000000ffff9e7224 */ /* 0x000fe400078e0038 */
        /* <DEDUP_REMOVED lines=71> */
[----:B---3--:R-:W-:Y:S02]  /*21e90*/  IMAD.MOV.U32 R235, RZ, RZ, R51 ;  /* 0x000000ffffeb7224 */ /* 0x008fe400078e0033 */
[----:B------:R-:W-:-:S02]  /*21ea0*/  IMAD.MOV.U32 R234, RZ, RZ, R50 ;  /* 0x000000ffffea7224 */ /* 0x000fc400078e0032 */
[----:B----4-:R-:W-:Y:S02]  /*21eb0*/  IMAD.MOV.U32 R233, RZ, RZ, R49 ;  /* 0x000000ffffe97224 */ /* 0x010fe400078e0031 */
[----:B------:R-:W-:Y:S02]  /*21ec0*/  IMAD.MOV.U32 R232, RZ, RZ, R48 ;  /* 0x000000ffffe87224 */ /* 0x000fe400078e0030 */
[----:B--2---:R-:W-:Y:S02]  /*21ed0*/  IMAD.MOV.U32 R231, RZ, RZ, R47 ;  /* 0x000000ffffe77224 */ /* 0x004fe400078e002f */
        /* <DEDUP_REMOVED lines=23> */
[----:B------:R-:W2:Y:S04]  /*22050*/  LDL.LU.64 R24, [R1] ;  /* 0x0000000001187983 */ /* 0x000ea80000300a00 */
        /* <DEDUP_REMOVED lines=82> */
[----:B------:R-:W-:Y:S04]  /*22580*/  STL [R1+0x113c], R240 ;  /* 0x00113cf001007387 */ /* 0x000fe80000100800 */
[----:B------:R-:W-:Y:S04]  /*22590*/  STL [R1+0x1138], R241 ;  /* 0x001138f101007387 */ /* 0x000fe80000100800 */
[----:B------:R-:W-:Y:S04]  /*225a0*/  STL [R1+0x1134], R242 ;  /* 0x001134f201007387 */ /* 0x000fe80000100800 */
[----:B------:R0:W-:Y:S04]  /*225b0*/  STL [R1+0x1130], R243 ;  /* 0x001130f301007387 */ /* 0x0001e80000100800 */
[----:B------:R1:W-:Y:S04]  /*225c0*/  STL [R1+0x112c], R248 ;  /* 0x00112cf801007387 */ /* 0x0003e80000100800 */
[----:B------:R-:W-:Y:S01]  /*225d0*/  STL [R1+0x1128], R249 ;  /* 0x001128f901007387 */ /* 0x000fe20000100800 */
[----:B------:R-:W-:-:S02]  /*225e0*/  WARPGROUP.DEPBAR.LE gsb0, 0x0 ;  /* 0x00008000000079c5 */ /* 0x000fc40000010000 */
[----:B------:R-:W-:-:S06]  /*225f0*/  WARPGROUP.ARRIVE ;  /* 0x00000000000079c5 */ /* 0x000fcc0000000000 */
[----:B------:R-:W-:Y:S01]  /*22600*/  HGMMA.64x256x16.F32.BF16 R24, gdesc[UR32].tnspA, R24, gsb0 ;  /* 0x23e00000201879f0 */ /* 0x000fe20008001818 */
[----:B------:R-:W-:Y:S02]  /*22610*/  IMAD.MOV.U32 R16, RZ, RZ, R250 ;  /* 0x000000ffff107224 */ /* 0x000fe400078e00fa */
[----:B0-----:R-:W-:Y:S02]  /*22620*/  IMAD.MOV.U32 R243, RZ, RZ, R251 ;  /* 0x000000fffff37224 */ /* 0x001fe400078e00fb */
        /* <DEDUP_REMOVED lines=9> */
[----:B-1----:R-:W-:-:S02]  /*226c0*/  IMAD.MOV.U32 R248, RZ, RZ, R19 ;  /* 0x000000fffff87224 */ /* 0x002fc400078e0013 */
[----:B------:R-:W-:Y:S02]  /*226d0*/  IMAD.MOV.U32 R245, RZ, RZ, R18 ;  /* 0x000000fffff57224 */ /* 0x000fe400078e0012 */
[----:B------:R-:W-:Y:S02]  /*226e0*/  IMAD.MOV.U32 R240, RZ, RZ, R23 ;  /* 0x000000fffff07224 */ /* 0x000fe400078e0017 */
[----:B------:R-:W-:Y:S02]  /*226f0*/  IMAD.MOV.U32 R17, RZ, RZ, R22 ;  /* 0x000000ffff117224 */ /* 0x000fe400078e0016 */
[----:B------:R-:W-:Y:S02]  /*22700*/  IMAD.MOV.U32 R241, RZ, RZ, R239 ;  /* 0x000000fffff17224 */ /* 0x000fe400078e00ef */
[----:B------:R-:W-:Y:S02]  /*22710*/  IMAD.MOV.U32 R242, RZ, RZ, R247 ;  /* 0x000000fffff27224 */ /* 0x000fe400078e00f7 */
[----:B------:R-:W-:-:S02]  /*22720*/  IMAD.MOV.U32 R252, RZ, RZ, R238 ;  /* 0x000000fffffc7224 */ /* 0x000fc400078e00ee */
[----:B------:R-:W-:Y:S01]  /*22730*/  IMAD.MOV.U32 R20, RZ, RZ, R246 ;  /* 0x000000ffff147224 */ /* 0x000fe200078e00f6 */
[----:B------:R-:W-:Y:S02]  /*22740*/  WARPGROUP.DEPBAR.LE gsb0, 0x0 ;  /* 0x00008000000079c5 */ /* 0x000fe40000010000 */
[----:B------:R-:W-:Y:S04]  /*22750*/  STL.64 [R1], R24 ;  /* 0x0000001801007387 */ /* 0x000fe80000100a00 */
        /* <DEDUP_REMOVED lines=59> */
[----:B------:R-:W-:-:S03]  /*22b10*/  IMAD.MOV.U32 R251, RZ, RZ, R151 ;  /* 0x000000fffffb7224 */ /* 0x000fc600078e0097 */
[----:B------:R-:W-:Y:S01]  /*22b20*/  STL.64 [R1+0x1e0], R144 ;  /* 0x0001e09001007387 */ /* 0x000fe20000100a00 */
[----:B------:R-:W-:-:S03]  /*22b30*/  IMAD.MOV.U32 R250, RZ, RZ, R150 ;  /* 0x000000fffffa7224 */ /* 0x000fc600078e0096 */
[----:B------:R-:W-:Y:S04]  /*22b40*/  STL.64 [R1+0x1e8], R146 ;  /* 0x0001e89201007387 */ /* 0x000fe80000100a00 */
[----:B------:R-:W-:Y:S04]  /*22b50*/  STL.64 [R1+0x1f0], R148 ;  /* 0x0001f09401007387 */ /* 0x000fe80000100a00 */
[----:B------:R0:W-:Y:S01]  /*22b60*/  STL.64 [R1+0x1f8], R150 ;  /* 0x0001f89601007387 */ /* 0x0001e20000100a00 */
[----:B------:R-:W-:Y:S02]  /*22b70*/  IMAD.MOV.U32 R7, RZ, RZ, R138 ;  /* 0x000000ffff077224 */ /* 0x000fe400078e008a */
[----:B------:R-:W-:-:S02]  /*22b80*/  IMAD.MOV.U32 R6, RZ, RZ, R136 ;  /* 0x000000ffff067224 */ /* 0x000fc400078e0088 */
[----:B------:R-:W-:Y:S01]  /*22b90*/  IMAD.MOV.U32 R11, RZ, RZ, R134 ;  /* 0x000000ffff0b7224 */ /* 0x000fe200078e0086 */
[----:B0-----:R-:W2:Y:S04]  /*22ba0*/  LDL.LU.64 R150, [R1+0x1378] ;  /* 0x0013780001967983 */ /* 0x001ea80000300a00 */
        /* <DEDUP_REMOVED lines=74> */
[----:B------:R-:W3:Y:S01]  /*23050*/  LDL R249, [R1+0x10bc] ;  /* 0x0010bc0001f97983 */ /* 0x000ee20000100800 */
[----:B------:R-:W-:-:S05]  /*23060*/  VIADD R248, R248, 0x1 ;  /* 0x00000001f8f87836 */ /* 0x000fca0000000000 */
[----:B------:R0:W-:Y:S01]  /*23070*/  STL [R1+0x6b4], R248 ;  /* 0x0006b4f801007387 */ /* 0x0001e20000100800 */
[----:B---3--:R-:W-:-:S03]  /*23080*/  ISETP.NE.U32.AND P0, PT, R248, R249, PT ;  /* 0x000000f9f800720c */ /* 0x008fc60003f05070 */
[----:B0-----:R-:W3:Y:S04]  /*23090*/  LDL.LU R248, [R1+0xc8c] ;  /* 0x000c8c0001f87983 */ /* 0x001ee80000300800 */
[----:B------:R-:W4:Y:S01]  /*230a0*/  LDL.LU R249, [R1+0xc84] ;  /* 0x000c840001f97983 */ /* 0x000f220000300800 */
[----:B---3--:R-:W-:-:S05]  /*230b0*/  IADD3 R248, P1, R248, R21, RZ ;  /* 0x00000015f8f87210 */ /* 0x008fca0007f3e0ff */
[----:B------:R0:W-:Y:S04]  /*230c0*/  STL [R1+0xc8c], R248 ;  /* 0x000c8cf801007387 */ /* 0x0001e80000100800 */
[----:B0-----:R-:W3:Y:S01]  /*230d0*/  LDL.LU R248, [R1+0xc7c] ;  /* 0x000c7c0001f87983 */ /* 0x001ee20000300800 */
[-C--:B----4-:R-:W-:Y:S02]  /*230e0*/  IADD3 R249, P2, R249, R21.reuse, RZ ;  /* 0x00000015f9f97210 */ /* 0x090fe40007f5e0ff */
[-C--:B------:R-:W-:Y:S02]  /*230f0*/  IADD3 R8, P4, R8, R21.reuse, RZ ;  /* 0x0000001508087210 */ /* 0x080fe40007f9e0ff */
[-C--:B------:R-:W-:Y:S01]  /*23100*/  IADD3 R2, P5, R2, R21.reuse, RZ ;  /* 0x0000001502027210 */ /* 0x080fe20007fbe0ff */
[----:B------:R-:W-:Y:S04]  /*23110*/  STL [R1+0xc84], R249 ;  /* 0x000c84f901007387 */ /* 0x000fe80000100800 */
[----:B------:R0:W-:Y:S04]  /*23120*/  STL [R1+0xc74], R8 ;  /* 0x000c740801007387 */ /* 0x0001e80000100800 */
[----:B0-----:R-:W4:Y:S01]  /*23130*/  LDL.LU R8, [R1+0x1178] ;  /* 0x0011780001087983 */ /* 0x001f220000300800 */
[----:B---3--:R-:W-:-:S05]  /*23140*/  IADD3 R248, P3, R248, R21, RZ ;  /* 0x00000015f8f87210 */ /* 0x008fca0007f7e0ff */
[----:B------:R-:W-:Y:S04]  /*23150*/  STL [R1+0xc7c], R248 ;  /* 0x000c7cf801007387 */ /* 0x000fe80000100800 */
[----:B------:R0:W-:Y:S04]  /*23160*/  STL [R1+0xc6c], R2 ;  /* 0x000c6c0201007387 */ /* 0x0001e80000100800 */
[----:B0-----:R-:W4:Y:S04]  /*23170*/  LDL.LU R2, [R1+0x1174] ;  /* 0x0011740001027983 */ /* 0x001f280000300800 */
[----:B------:R-:W3:Y:S01]  /*23180*/  LDL.LU R248, [R1+0xc64] ;  /* 0x000c640001f87983 */ /* 0x000ee20000300800 */
[----:B------:R-:W-:-:S03]  /*23190*/  IADD3 R9, P6, R9, R21, RZ ;  /* 0x0000001509097210 */ /* 0x000fc60007fde0ff */
[----:B------:R-:W2:Y:S02]  /*231a0*/  LDL.LU R249, [R1+0xc88] ;  /* 0x000c880001f97983 */ /* 0x000ea40000300800 */
[----:B----4-:R-:W-:Y:S01]  /*231b0*/  IMAD.X R8, R8, 0x1, R2, P6 ;  /* 0x0000000108087824 */ /* 0x010fe200030e0602 */
[----:B---3--:R-:W-:-:S05]  /*231c0*/  IADD3 R248, P6, R248, R21, RZ ;  /* 0x00000015f8f87210 */ /* 0x008fca0007fde0ff */
[----:B------:R0:W-:Y:S04]  /*231d0*/  STL [R1+0xc64], R248 ;  /* 0x000c64f801007387 */ /* 0x0001e80000100800 */
[----:B0-----:R-:W3:Y:S01]  /*231e0*/  LDL.LU R248, [R1+0xc5c] ;  /* 0x000c5c0001f87983 */ /* 0x001ee20000300800 */
[----:B--2---:R-:W-:-:S05]  /*231f0*/  IMAD.X R249, R249, 0x1, R2, P1 ;  /* 0x00000001f9f97824 */ /* 0x004fca00008e0602 */
[----:B------:R0:W-:Y:S04]  /*23200*/  STL [R1+0xc88], R249 ;  /* 0x000c88f901007387 */ /* 0x0001e80000100800 */
[----:B0-----:R-:W2:Y:S01]  /*23210*/  LDL.LU R249, [R1+0xc80] ;  /* 0x000c800001f97983 */ /* 0x001ea20000300800 */
        /* <DEDUP_REMOVED lines=327> */
[--C-:B--2---:R-:W-:Y:S02]  /*24690*/  IMAD.X R249, R249, 0x1, R2.reuse, P2 ;  /* 0x00000001f9f97824 */ /* 0x104fe400010e0602 */
[----:B------:R-:W-:-:S03]  /*246a0*/  IMAD.X R225, R225, 0x1, R2, P3 ;  /* 0x00000001e1e17824 */ /* 0x000fc600018e0602 */
[----:B------:R-:W-:Y:S04]  /*246b0*/  STL [R1+0xad0], R249 ;  /* 0x000ad0f901007387 */ /* 0x000fe80000100800 */
[----:B------:R0:W-:Y:S01]  /*246c0*/  STL [R1+0xac8], R225 ;  /* 0x000ac8e101007387 */ /* 0x0001e20000100800 */
[----:B---3--:R-:W-:-:S05]  /*246d0*/  IADD3 R248, P2, R248, R21, RZ ;  /* 0x00000015f8f87210 */ /* 0x008fca0007f5e0ff */
[----:B------:R1:W-:Y:S04]  /*246e0*/  STL [R1+0xaa4], R248 ;  /* 0x000aa4f801007387 */ /* 0x0003e80000100800 */
[----:B0-----:R-:W2:Y:S04]  /*246f0*/  LDL.LU R225, [R1+0xa9c] ;  /* 0x000a9c0001e17983 */ /* 0x001ea80000300800 */
[----:B------:R-:W3:Y:S04]  /*24700*/  LDL.LU R249, [R1+0xac0] ;  /* 0x000ac00001f97983 */ /* 0x000ee80000300800 */
[----:B-1----:R-:W4:Y:S01]  /*24710*/  LDL.LU R248, [R1+0x10ac] ;  /* 0x0010ac0001f87983 */ /* 0x002f220000300800 */
[----:B--2---:R-:W-:Y:S01]  /*24720*/  IADD3 R225, P3, R225, R21, RZ ;  /* 0x00000015e1e17210 */ /* 0x004fe20007f7e0ff */
[----:B---3--:R-:W-:-:S04]  /*24730*/  IMAD.X R249, R249, 0x1, R2, P4 ;  /* 0x00000001f9f97824 */ /* 0x008fc800020e0602 */
[----:B------:R0:W-:Y:S01]  /*24740*/  STL [R1+0xa9c], R225 ;  /* 0x000a9ce101007387 */ /* 0x0001e20000100800 */
[----:B----4-:R-:W-:-:S03]  /*24750*/  IADD3 R248, P4, R248, UR5, RZ ;  /* 0x00000005f8f87c10 */ /* 0x010fc6000ff9e0ff */
[----:B0-----:R0:W5:Y:S04]  /*24760*/  LDL.LU R225, [R1+0x1170] ;  /* 0x0011700001e17983 */ /* 0x0011680000300800 */
[----:B------:R-:W2:Y:S04]  /*24770*/  LDL.LU R21, [R1+0xab8] ;  /* 0x000ab80001157983 */ /* 0x000ea80000300800 */
[----:B------:R1:W-:Y:S04]  /*24780*/  STL [R1+0xac0], R249 ;  /* 0x000ac0f901007387 */ /* 0x0003e80000100800 */
[----:B------:R3:W-:Y:S04]  /*24790*/  STL [R1+0x10ac], R248 ;  /* 0x0010acf801007387 */ /* 0x0007e80000100800 */
[----:B-1----:R-:W4:Y:S04]  /*247a0*/  LDL.LU R249, [R1+0xca8] ;  /* 0x000ca80001f97983 */ /* 0x002f280000300800 */
[----:B---3--:R-:W3:Y:S01]  /*247b0*/  LDL.LU R248, [R1+0xab0] ;  /* 0x000ab00001f87983 */ /* 0x008ee20000300800 */
[----:B--2---:R-:W-:-:S05]  /*247c0*/  IMAD.X R21, R21, 0x1, R2, P5 ;  /* 0x0000000115157824 */ /* 0x004fca00028e0602 */
[----:B------:R1:W-:Y:S01]  /*247d0*/  STL [R1+0xab8], R21 ;  /* 0x000ab81501007387 */ /* 0x0003e20000100800 */
[----:B----4-:R-:W-:-:S03]  /*247e0*/  IADD3 R249, P5, R249, UR5, RZ ;  /* 0x00000005f9f97c10 */ /* 0x010fc6000ffbe0ff */
[----:B-1----:R-:W2:Y:S01]  /*247f0*/  LDL.LU R21, [R1+0x10a4] ;  /* 0x0010a40001157983 */ /* 0x002ea20000300800 */
[----:B---3--:R-:W-:-:S03]  /*24800*/  IMAD.X R248, R248, 0x1, R2, P6 ;  /* 0x00000001f8f87824 */ /* 0x008fc600030e0602 */
[----:B------:R1:W-:Y:S04]  /*24810*/  STL [R1+0xca8], R249 ;  /* 0x000ca8f901007387 */ /* 0x0003e80000100800 */
[----:B------:R3:W-:Y:S04]  /*24820*/  STL [R1+0xab0], R248 ;  /* 0x000ab0f801007387 */ /* 0x0007e80000100800 */
[----:B-1----:R-:W4:Y:S04]  /*24830*/  LDL.LU R249, [R1+0xaa8] ;  /* 0x000aa80001f97983 */ /* 0x002f280000300800 */
[----:B---3--:R-:W3:Y:S01]  /*24840*/  LDL.LU R248, [R1+0x10a0] ;  /* 0x0010a00001f87983 */ /* 0x008ee20000300800 */
[----:B--2---:R-:W-:-:S05]  /*24850*/  IADD3 R21, P6, R21, UR5, RZ ;  /* 0x0000000515157c10 */ /* 0x004fca000ffde0ff */
[----:B------:R1:W-:Y:S01]  /*24860*/  STL [R1+0x10a4], R21 ;  /* 0x0010a41501007387 */ /* 0x0003e20000100800 */
[----:B----4-:R-:W-:-:S03]  /*24870*/  IMAD.X R249, R249, 0x1, R2, P1 ;  /* 0x00000001f9f97824 */ /* 0x010fc600008e0602 */
[----:B-1----:R-:W2:Y:S01]  /*24880*/  LDL.LU R21, [R1+0xaa0] ;  /* 0x000aa00001157983 */ /* 0x002ea20000300800 */
[----:B---3--:R-:W-:-:S03]  /*24890*/  IADD3 R248, P1, R248, UR5, RZ ;  /* 0x00000005f8f87c10 */ /* 0x008fc6000ff3e0ff */
        /* <DEDUP_REMOVED lines=15> */
[----:B----4-:R-:W-:-:S03]  /*24990*/  IADD3.X R249, R249, UR4, RZ, P4, !PT ;  /* 0x00000004f9f97c10 */ /* 0x010fc6000a7fe4ff */
[----:B-1----:R-:W2:Y:S01]  /*249a0*/  LDL.LU R21, [R1+0xa94] ;  /* 0x000a940001157983 */ /* 0x002ea20000300800 */
[----:B---3--:R-:W-:-:S03]  /*249b0*/  IADD3 R248, P4, R248, UR5, RZ ;  /* 0x00000005f8f87c10 */ /* 0x008fc6000ff9e0ff */
[----:B------:R1:W-:Y:S04]  /*249c0*/  STL [R1+0x10a8], R249 ;  /* 0x0010a8f901007387 */ /* 0x0003e80000100800 */
[----:B------:R3:W-:Y:S04]  /*249d0*/  STL [R1+0x1094], R248 ;  /* 0x001094f801007387 */ /* 0x0007e80000100800 */
[----:B-1----:R-:W4:Y:S04]  /*249e0*/  LDL.LU R249, [R1+0x1090] ;  /* 0x0010900001f97983 */ /* 0x002f280000300800 */
[----:B---3--:R-:W3:Y:S01]  /*249f0*/  LDL.LU R248, [R1+0xca4] ;  /* 0x000ca40001f87983 */ /* 0x008ee20000300800 */
[----:B--2---:R-:W-:-:S05]  /*24a00*/  IADD3.X R21, R21, UR4, RZ, P5, !PT ;  /* 0x0000000415157c10 */ /* 0x004fca000affe4ff */
[----:B------:R1:W-:Y:S01]  /*24a10*/  STL [R1+0xa94], R21 ;  /* 0x000a941501007387 */ /* 0x0003e20000100800 */
[----:B----4-:R-:W-:-:S03]  /*24a20*/  IADD3 R249, P5, R249, UR5, RZ ;  /* 0x00000005f9f97c10 */ /* 0x010fc6000ffbe0ff */
[----:B-1----:R-:W2:Y:S01]  /*24a30*/  LDL.LU R21, [R1+0x108c] ;  /* 0x00108c0001157983 */ /* 0x002ea20000300800 */
[----:B---3--:R-:W-:-:S03]  /*24a40*/  IADD3.X R248, R248, UR4, RZ, P6, !PT ;  /* 0x00000004f8f87c10 */ /* 0x008fc6000b7fe4ff */
        /* <DEDUP_REMOVED lines=491> */
[----:B------:R-:W-:Y:S01]  /*26900*/  STL [R1+0xe04], R21 ;  /* 0x000e041501007387 */ /* 0x000fe20000100800 */
[----:B----4-:R-:W-:Y:S02]  /*26910*/  IADD3.X R249, R249, UR4, RZ, P4, !PT ;  /* 0x00000004f9f97c10 */ /* 0x010fe4000a7fe4ff */
[----:B---3--:R-:W-:-:S03]  /*26920*/  IADD3 R248, P4, R248, UR5, RZ ;  /* 0x00000005f8f87c10 */ /* 0x008fc6000ff9e0ff */
[----:B------:R1:W-:Y:S04]  /*26930*/  STL [R1+0xe28], R249 ;  /* 0x000e28f901007387 */ /* 0x0003e80000100800 */
[----:B-1----:R-:W2:Y:S04]  /*26940*/  LDL.LU R249, [R1+0xe20] ;  /* 0x000e200001f97983 */ /* 0x002ea80000300800 */
[----:B------:R1:W-:Y:S04]  /*26950*/  STL [R1+0xdfc], R248 ;  /* 0x000dfcf801007387 */ /* 0x0003e80000100800 */
[----:B-1----:R-:W3:Y:S01]  /*26960*/  LDL.LU R248, [R1+0xdf4] ;  /* 0x000df40001f87983 */ /* 0x002ee20000300800 */
[----:B--2---:R-:W-:-:S05]  /*26970*/  IADD3.X R249, R249, UR4, RZ, P5, !PT ;  /* 0x00000004f9f97c10 */ /* 0x004fca000affe4ff */
[----:B------:R1:W-:Y:S01]  /*26980*/  STL [R1+0xe20], R249 ;  /* 0x000e20f901007387 */ /* 0x0003e20000100800 */
[----:B---3--:R-:W-:-:S03]  /*26990*/  IADD3 R248, P5, R248, UR5, RZ ;  /* 0x00000005f8f87c10 */ /* 0x008fc6000ffbe0ff */
        /* <DEDUP_REMOVED lines=509> */
[----:B---3--:R-:W-:-:S05]  /*28970*/  IADD3 R248, P6, R248, UR5, RZ ;  /* 0x00000005f8f87c10 */ /* 0x008fca000ffde0ff */
[----:B------:R2:W-:Y:S04]  /*28980*/  STL [R1+0x934], R248 ;  /* 0x000934f801007387 */ /* 0x0005e80000100800 */
[----:B------:R-:W3:Y:S04]  /*28990*/  LDL.LU R21, [R1+0x958] ;  /* 0x0009580001157983 */ /* 0x000ee80000300800 */
[----:B-1----:R-:W4:Y:S04]  /*289a0*/  LDL.LU R249, [R1+0x92c] ;  /* 0x00092c0001f97983 */ /* 0x002f280000300800 */
[----:B--2---:R-:W2:Y:S01]  /*289b0*/  LDL.LU R248, [R1+0x950] ;  /* 0x0009500001f87983 */ /* 0x004ea20000300800 */
[----:B---3--:R-:W-:-:S02]  /*289c0*/  IADD3.X R21, R21, UR4, RZ, P1, !PT ;  /* 0x0000000415157c10 */ /* 0x008fc40008ffe4ff */
[----:B----4-:R-:W-:-:S03]  /*289d0*/  IADD3 R249, P1, R249, UR5, RZ ;  /* 0x00000005f9f97c10 */ /* 0x010fc6000ff3e0ff */
[----:B------:R1:W-:Y:S01]  /*289e0*/  STL [R1+0x958], R21 ;  /* 0x0009581501007387 */ /* 0x0003e20000100800 */
[----:B--2---:R-:W-:-:S03]  /*289f0*/  IADD3.X R248, R248, UR4, RZ, P2, !PT ;  /* 0x00000004f8f87c10 */ /* 0x004fc600097fe4ff */
[----:B------:R2:W-:Y:S04]  /*28a00*/  STL [R1+0x92c], R249 ;  /* 0x00092cf901007387 */ /* 0x0005e80000100800 */
[----:B------:R3:W-:Y:S04]  /*28a10*/  STL [R1+0x950], R248 ;  /* 0x000950f801007387 */ /* 0x0007e80000100800 */
[----:B-1----:R-:W4:Y:S04]  /*28a20*/  LDL.LU R21, [R1+0x924] ;  /* 0x0009240001157983 */ /* 0x002f280000300800 */
[----:B--2---:R-:W2:Y:S04]  /*28a30*/  LDL.LU R249, [R1+0x948] ;  /* 0x0009480001f97983 */ /* 0x004ea80000300800 */
[----:B---3--:R-:W3:Y:S01]  /*28a40*/  LDL.LU R248, [R1+0x91c] ;  /* 0x00091c0001f87983 */ /* 0x008ee20000300800 */
[----:B----4-:R-:W-:-:S02]  /*28a50*/  IADD3 R21, P2, R21, UR5, RZ ;  /* 0x0000000515157c10 */ /* 0x010fc4000ff5e0ff */
[----:B--2---:R-:W-:-:S03]  /*28a60*/  IADD3.X R249, R249, UR4, RZ, P3, !PT ;  /* 0x00000004f9f97c10 */ /* 0x004fc60009ffe4ff */
[----:B------:R1:W-:Y:S01]  /*28a70*/  STL [R1+0x924], R21 ;  /* 0x0009241501007387 */ /* 0x0003e20000100800 */
[----:B---3--:R-:W-:-:S03]  /*28a80*/  IADD3 R248, P3, R248, UR5, RZ ;  /* 0x00000005f8f87c10 */ /* 0x008fc6000ff7e0ff */
[----:B------:R2:W-:Y:S04]  /*28a90*/  STL [R1+0x948], R249 ;  /* 0x000948f901007387 */ /* 0x0005e80000100800 */
[----:B------:R3:W-:Y:S04]  /*28aa0*/  STL [R1+0x91c], R248 ;  /* 0x00091cf801007387 */ /* 0x0007e80000100800 */
[----:B-1----:R-:W4:Y:S04]  /*28ab0*/  LDL.LU R21, [R1+0x940] ;  /* 0x0009400001157983 */ /* 0x002f280000300800 */
[----:B--2---:R-:W2:Y:S04]  /*28ac0*/  LDL.LU R249, [R1+0x914] ;  /* 0x0009140001f97983 */ /* 0x004ea80000300800 */
[----:B---3--:R-:W3:Y:S01]  /*28ad0*/  LDL.LU R248, [R1+0x938] ;  /* 0x0009380001f87983 */ /* 0x008ee20000300800 */
[----:B----4-:R-:W-:-:S02]  /*28ae0*/  IADD3.X R21, R21, UR4, RZ, P4, !PT ;  /* 0x0000000415157c10 */ /* 0x010fc4000a7fe4ff */
[----:B--2---:R-:W-:-:S03]  /*28af0*/  IADD3 R249, P4, R249, UR5, RZ ;  /* 0x00000005f9f97c10 */ /* 0x004fc6000ff9e0ff */
[----:B------:R1:W-:Y:S01]  /*28b00*/  STL [R1+0x940], R21 ;  /* 0x0009401501007387 */ /* 0x0003e20000100800 */
[----:B---3--:R-:W-:-:S03]  /*28b10*/  IADD3.X R248, R248, UR4, RZ, P5, !PT ;  /* 0x00000004f8f87c10 */ /* 0x008fc6000affe4ff */
        /* <DEDUP_REMOVED lines=331> */
[----:B------:R-:W-:Y:S01]  /*29fd0*/  STL [R1+0x75c], R21 ;  /* 0x00075c1501007387 */ /* 0x000fe20000100800 */
[----:B---3--:R-:W-:-:S03]  /*29fe0*/  IADD3 R248, P6, R248, UR5, RZ ;  /* 0x00000005f8f87c10 */ /* 0x008fc6000ffde0ff */
[----:B------:R-:W-:Y:S04]  /*29ff0*/  STL [R1+0x780], R249 ;  /* 0x000780f901007387 */ /* 0x000fe80000100800 */
[----:B------:R1:W-:Y:S02]  /*2a000*/  STL [R1+0x754], R248 ;  /* 0x000754f801007387 */ /* 0x0003e40000100800 */
[----:B-1----:R-:W-:Y:S02]  /*2a010*/  IMAD.MOV.U32 R248, RZ, RZ, R5 ;  /* 0x000000fffff87224 */ /* 0x002fe400078e0005 */
[----:B------:R-:W-:Y:S02]  /*2a020*/  IMAD.MOV.U32 R5, RZ, RZ, R13 ;  /* 0x000000ffff057224 */ /* 0x000fe400078e000d */
[----:B------:R-:W-:-:S02]  /*2a030*/  IMAD.MOV.U32 R13, RZ, RZ, R0 ;  /* 0x000000ffff0d7224 */ /* 0x000fc400078e0000 */
[----:B------:R-:W-:Y:S02]  /*2a040*/  IMAD.MOV.U32 R0, RZ, RZ, R4 ;  /* 0x000000ffff007224 */ /* 0x000fe400078e0004 */
[----:B------:R-:W2:Y:S01]  /*2a050*/  LDL.LU R4, [R1+0x770] ;  /* 0x0007700001047983 */ /* 0x000ea20000300800 */
[----:B------:R-:W-:Y:S02]  /*2a060*/  IADD3.X R226, R226, UR4, RZ, P1, !PT ;  /* 0x00000004e2e27c10 */ /* 0x000fe40008ffe4ff */
[----:B------:R-:W-:Y:S01]  /*2a070*/  IADD3 R227, P1, R227, UR5, RZ ;  /* 0x00000005e3e37c10 */ /* 0x000fe2000ff3e0ff */
[----:B------:R-:W3:Y:S04]  /*2a080*/  LDL.LU R21, [R1+0x744] ;  /* 0x0007440001157983 */ /* 0x000ee80000300800 */
[----:B------:R-:W4:Y:S04]  /*2a090*/  LDL.LU R249, [R1+0x768] ;  /* 0x0007680001f97983 */ /* 0x000f280000300800 */
[----:B------:R1:W-:Y:S04]  /*2a0a0*/  STL [R1+0x778], R226 ;  /* 0x000778e201007387 */ /* 0x0003e80000100800 */
[----:B-1----:R0:W5:Y:S04]  /*2a0b0*/  LDL.LU R226, [R1+0x116c] ;  /* 0x00116c0001e27983 */ /* 0x0021680000300800 */
[----:B------:R1:W-:Y:S04]  /*2a0c0*/  STL [R1+0x74c], R227 ;  /* 0x00074ce301007387 */ /* 0x0003e80000100800 */
[----:B-1----:R0:W5:Y:S01]  /*2a0d0*/  LDL.LU R227, [R1+0x1168] ;  /* 0x0011680001e37983 */ /* 0x0021620000300800 */
[----:B--2---:R-:W-:-:S05]  /*2a0e0*/  IADD3.X R4, R4, UR4, RZ, P2, !PT ;  /* 0x0000000404047c10 */ /* 0x004fca00097fe4ff */
[----:B------:R1:W-:Y:S04]  /*2a0f0*/  STL [R1+0x770], R4 ;  /* 0x0007700401007387 */ /* 0x0003e80000100800 */
[----:B-1----:R-:W2:Y:S01]  /*2a100*/  LDL.LU R4, [R1+0x1164] ;  /* 0x0011640001047983 */ /* 0x002ea20000300800 */
[----:B---3--:R-:W-:Y:S02]  /*2a110*/  IADD3 R21, P2, R21, UR5, RZ ;  /* 0x0000000515157c10 */ /* 0x008fe4000ff5e0ff */
[----:B----4-:R-:W-:-:S03]  /*2a120*/  IADD3.X R249, R249, UR4, RZ, P3, !PT ;  /* 0x00000004f9f97c10 */ /* 0x010fc60009ffe4ff */
[----:B------:R1:W-:Y:S04]  /*2a130*/  STL [R1+0x744], R21 ;  /* 0x0007441501007387 */ /* 0x0003e80000100800 */
[----:B-1----:R-:W3:Y:S04]  /*2a140*/  LDL.LU R21, [R1+0x734] ;  /* 0x0007340001157983 */ /* 0x002ee80000300800 */
[----:B------:R-:W-:Y:S01]  /*2a150*/  STL [R1+0x768], R249 ;  /* 0x000768f901007387 */ /* 0x000fe20000100800 */
[----:B--2---:R-:W-:-:S05]  /*2a160*/  IADD3 R4, P3, R4, UR5, RZ ;  /* 0x0000000504047c10 */ /* 0x004fca000ff7e0ff */
[----:B------:R1:W-:Y:S04]  /*2a170*/  STL [R1+0x73c], R4 ;  /* 0x00073c0401007387 */ /* 0x0003e80000100800 */
[----:B-1----:R-:W2:Y:S01]  /*2a180*/  LDL.LU R4, [R1+0x1160] ;  /* 0x0011600001047983 */ /* 0x002ea20000300800 */
[----:B------:R-:W-:Y:S02]  /*2a190*/  IMAD.MOV.U32 R249, RZ, RZ, R5 ;  /* 0x000000fffff97224 */ /* 0x000fe400078e0005 */
[----:B------:R-:W-:Y:S02]  /*2a1a0*/  IMAD.MOV.U32 R5, RZ, RZ, R0 ;  /* 0x000000ffff057224 */ /* 0x000fe400078e0000 */
[----:B------:R-:W-:Y:S02]  /*2a1b0*/  IMAD.MOV.U32 R0, RZ, RZ, R3 ;  /* 0x000000ffff007224 */ /* 0x000fe400078e0003 */
[----:B------:R-:W4:Y:S01]  /*2a1c0*/  LDL.LU R3, [R1+0x72c] ;  /* 0x00072c0001037983 */ /* 0x000f220000300800 */
[----:B--2---:R-:W-:-:S02]  /*2a1d0*/  IADD3.X R4, R4, UR4, RZ, P4, !PT ;  /* 0x0000000404047c10 */ /* 0x004fc4000a7fe4ff */
[----:B---3--:R-:W-:-:S03]  /*2a1e0*/  IADD3 R21, P4, R21, UR5, RZ ;  /* 0x0000000515157c10 */ /* 0x008fc6000ff9e0ff */
[----:B------:R1:W-:Y:S04]  /*2a1f0*/  STL [R1+0x760], R4 ;  /* 0x0007600401007387 */ /* 0x0003e80000100800 */
[----:B-1----:R-:W2:Y:S04]  /*2a200*/  LDL.LU R4, [R1+0x750] ;  /* 0x0007500001047983 */ /* 0x002ea80000300800 */
[----:B------:R1:W-:Y:S04]  /*2a210*/  STL [R1+0x734], R21 ;  /* 0x0007341501007387 */ /* 0x0003e80000100800 */
[----:B-1----:R-:W3:Y:S01]  /*2a220*/  LDL.LU R21, [R1+0x748] ;  /* 0x0007480001157983 */ /* 0x002ee20000300800 */
[----:B------:R-:W-:-:S02]  /*2a230*/  IADD3.X R228, R228, UR4, RZ, P5, !PT ;  /* 0x00000004e4e47c10 */ /* 0x000fc4000affe4ff */
[----:B----4-:R-:W-:-:S03]  /*2a240*/  IADD3 R3, P5, R3, UR5, RZ ;  /* 0x0000000503037c10 */ /* 0x010fc6000ffbe0ff */
[----:B------:R1:W-:Y:S01]  /*2a250*/  STL [R1+0x758], R228 ;  /* 0x000758e401007387 */ /* 0x0003e20000100800 */
[----:B------:R-:W-:Y:S02]  /*2a260*/  IADD3.X R231, R231, UR4, RZ, P2, !PT ;  /* 0x00000004e7e77c10 */ /* 0x000fe400097fe4ff */
[----:B------:R-:W-:Y:S01]  /*2a270*/  IADD3 R232, P2, R232, UR5, RZ ;  /* 0x00000005e8e87c10 */ /* 0x000fe2000ff5e0ff */
[----:B-1----:R0:W5:Y:S04]  /*2a280*/  LDL.LU R228, [R1+0x115c] ;  /* 0x00115c0001e47983 */ /* 0x0021680000300800 */
[----:B------:R1:W-:Y:S01]  /*2a290*/  STL [R1+0x72c], R3 ;  /* 0x00072c0301007387 */ /* 0x0003e20000100800 */
[----:B------:R-:W-:-:S03]  /*2a2a0*/  IADD3.X R233, R233, UR4, RZ, P3, !PT ;  /* 0x00000004e9e97c10 */ /* 0x000fc60009ffe4ff */
[----:B-1----:R-:W4:Y:S01]  /*2a2b0*/  LDL.LU R3, [R1+0x6e0] ;  /* 0x0006e00001037983 */ /* 0x002f220000300800 */
[----:B------:R-:W-:Y:S02]  /*2a2c0*/  IADD3 R234, P3, R234, UR5, RZ ;  /* 0x00000005eaea7c10 */ /* 0x000fe4000ff7e0ff */
[----:B------:R-:W-:Y:S02]  /*2a2d0*/  IADD3.X R235, R235, UR4, RZ, P4, !PT ;  /* 0x00000004ebeb7c10 */ /* 0x000fe4000a7fe4ff */
[----:B------:R-:W-:Y:S02]  /*2a2e0*/  IADD3 R240, P4, R240, UR5, RZ ;  /* 0x00000005f0f07c10 */ /* 0x000fe4000ff9e0ff */
[----:B------:R-:W-:Y:S02]  /*2a2f0*/  IADD3.X R241, R241, UR4, RZ, P5, !PT ;  /* 0x00000004f1f17c10 */ /* 0x000fe4000affe4ff */
[----:B------:R-:W-:Y:S02]  /*2a300*/  IADD3 R242, P5, R242, UR5, RZ ;  /* 0x00000005f2f27c10 */ /* 0x000fe4000ffbe0ff */
[----:B------:R-:W-:-:S02]  /*2a310*/  IADD3.X R244, R244, UR4, RZ, P2, !PT ;  /* 0x00000004f4f47c10 */ /* 0x000fc400097fe4ff */
[----:B------:R-:W-:Y:S02]  /*2a320*/  IADD3 R237, P2, R237, UR5, RZ ;  /* 0x00000005eded7c10 */ /* 0x000fe4000ff5e0ff */
[----:B------:R-:W-:Y:S02]  /*2a330*/  IADD3.X R245, R245, UR4, RZ, P3, !PT ;  /* 0x00000004f5f57c10 */ /* 0x000fe40009ffe4ff */
[----:B------:R-:W-:Y:S02]  /*2a340*/  IADD3 R252, P3, R252, UR5, RZ ;  /* 0x00000005fcfc7c10 */ /* 0x000fe4000ff7e0ff */
[----:B------:R-:W-:Y:S02]  /*2a350*/  IADD3.X R20, R20, UR4, RZ, P4, !PT ;  /* 0x0000000414147c10 */ /* 0x000fe4000a7fe4ff */
[----:B------:R-:W-:Y:S02]  /*2a360*/  IADD3 R16, P4, R16, UR5, RZ ;  /* 0x0000000510107c10 */ /* 0x000fe4000ff9e0ff */
[----:B------:R-:W-:-:S02]  /*2a370*/  IADD3.X R17, R17, UR4, RZ, P5, !PT ;  /* 0x0000000411117c10 */ /* 0x000fc4000affe4ff */
[----:B------:R-:W-:Y:S02]  /*2a380*/  IADD3 R12, P5, R12, UR5, RZ ;  /* 0x000000050c0c7c10 */ /* 0x000fe4000ffbe0ff */
[----:B--2---:R-:W-:Y:S02]  /*2a390*/  IADD3.X R4, R4, UR4, RZ, P6, !PT ;  /* 0x0000000404047c10 */ /* 0x004fe4000b7fe4ff */
[----:B------:R-:W-:-:S03]  /*2a3a0*/  IADD3 R229, P6, R229, UR5, RZ ;  /* 0x00000005e5e57c10 */ /* 0x000fc6000ffde0ff */
[----:B------:R1:W-:Y:S01]  /*2a3b0*/  STL [R1+0x750], R4 ;  /* 0x0007500401007387 */ /* 0x0003e20000100800 */
[----:B---3--:R-:W-:Y:S02]  /*2a3c0*/  IADD3.X R21, R21, UR4, RZ, P1, !PT ;  /* 0x0000000415157c10 */ /* 0x008fe40008ffe4ff */
[----:B------:R-:W-:Y:S01]  /*2a3d0*/  IADD3 R230, P1, R230, UR5, RZ ;  /* 0x00000005e6e67c10 */ /* 0x000fe2000ff3e0ff */
[----:B-1----:R-:W2:Y:S04]  /*2a3e0*/  LDL.LU R4, [R1+0x6d0] ;  /* 0x0006d00001047983 */ /* 0x002ea80000300800 */
[----:B------:R1:W-:Y:S04]  /*2a3f0*/  STL [R1+0x724], R229 ;  /* 0x000724e501007387 */ /* 0x0003e80000100800 */
[----:B-1----:R0:W5:Y:S04]  /*2a400*/  LDL.LU R229, [R1+0x1158] ;  /* 0x0011580001e57983 */ /* 0x0021680000300800 */
[----:B------:R1:W-:Y:S04]  /*2a410*/  STL [R1+0x748], R21 ;  /* 0x0007481501007387 */ /* 0x0003e80000100800 */
[----:B-1----:R-:W3:Y:S04]  /*2a420*/  LDL.LU R21, [R1+0x6b8] ;  /* 0x0006b80001157983 */ /* 0x002ee80000300800 */
[----:B------:R1:W-:Y:S04]  /*2a430*/  STL [R1+0x71c], R230 ;  /* 0x00071ce601007387 */ /* 0x0003e80000100800 */
[----:B-1----:R0:W5:Y:S04]  /*2a440*/  LDL.LU R230, [R1+0x1154] ;  /* 0x0011540001e67983 */ /* 0x0021680000300800 */
[----:B------:R1:W-:Y:S04]  /*2a450*/  STL [R1+0x740], R231 ;  /* 0x000740e701007387 */ /* 0x0003e80000100800 */
[----:B-1----:R0:W5:Y:S04]  /*2a460*/  LDL.LU R231, [R1+0x1150] ;  /* 0x0011500001e77983 */ /* 0x0021680000300800 */
[----:B------:R1:W-:Y:S01]  /*2a470*/  STL [R1+0x714], R232 ;  /* 0x000714e801007387 */ /* 0x0003e20000100800 */
[----:B------:R-:W-:-:S03]  /*2a480*/  IADD3.X R243, R243, UR4, RZ, P6, !PT ;  /* 0x00000004f3f37c10 */ /* 0x000fc6000b7fe4ff */
[----:B-1----:R0:W5:Y:S04]  /*2a490*/  LDL.LU R232, [R1+0x114c] ;  /* 0x00114c0001e87983 */ /* 0x0021680000300800 */
[----:B------:R1:W-:Y:S01]  /*2a4a0*/  STL [R1+0x738], R233 ;  /* 0x000738e901007387 */ /* 0x0003e20000100800 */
[----:B------:R-:W-:-:S03]  /*2a4b0*/  IADD3 R248, P6, R248, UR5, RZ ;  /* 0x00000005f8f87c10 */ /* 0x000fc6000ffde0ff */
[----:B-1----:R0:W5:Y:S04]  /*2a4c0*/  LDL.LU R233, [R1+0x1148] ;  /* 0x0011480001e97983 */ /* 0x0021680000300800 */
[----:B------:R1:W-:Y:S01]  /*2a4d0*/  STL [R1+0x70c], R234 ;  /* 0x00070cea01007387 */ /* 0x0003e20000100800 */
[----:B------:R-:W-:-:S03]  /*2a4e0*/  IADD3.X R249, R249, UR4, RZ, P1, !PT ;  /* 0x00000004f9f97c10 */ /* 0x000fc60008ffe4ff */
[----:B-1----:R0:W5:Y:S04]  /*2a4f0*/  LDL.LU R234, [R1+0x1144] ;  /* 0x0011440001ea7983 */ /* 0x0021680000300800 */
[----:B------:R1:W-:Y:S01]  /*2a500*/  STL [R1+0x730], R235 ;  /* 0x000730eb01007387 */ /* 0x0003e20000100800 */
[----:B------:R-:W-:-:S03]  /*2a510*/  IADD3 R236, P1, R236, UR5, RZ ;  /* 0x00000005ecec7c10 */ /* 0x000fc6000ff3e0ff */
[----:B-1----:R0:W5:Y:S04]  /*2a520*/  LDL.LU R235, [R1+0x1140] ;  /* 0x0011400001eb7983 */ /* 0x0021680000300800 */
[----:B------:R1:W-:Y:S04]  /*2a530*/  STL [R1+0x704], R240 ;  /* 0x000704f001007387 */ /* 0x0003e80000100800 */
        /* <DEDUP_REMOVED lines=37> */
[----:B-1----:R-:W4:Y:S01]  /*2a790*/  LDL.LU R0, [R1+0x10f8] ;  /* 0x0010f80001007983 */ /* 0x002f220000300800 */
[----:B------:R-:W-:Y:S01]  /*2a7a0*/  WARPGROUP.ARRIVE ;  /* 0x00000000000079c5 */ /* 0x000fe20000000000 */
[----:B------:R-:W-:Y:S01]  /*2a7b0*/  UMOV UR8, UR28 ;  /* 0x0000001c00087c82 */ /* 0x000fe20008000000 */
[----:B------:R-:W-:-:S04]  /*2a7c0*/  UMOV UR9, UR29 ;  /* 0x0000001d00097c82 */ /* 0x000fc80008000000 */
[----:B------:R-:W-:Y:S01]  /*2a7d0*/  HGMMA.64x256x16.F32.BF16 R24, gdesc[UR8].tnspA, R24, gsb0 ;  /* 0x23e00000081879f0 */ /* 0x000fe20008001818 */
[----:B------:R-:W-:Y:S01]  /*2a7e0*/  UMOV UR40, UR48 ;  /* 0x0000003000287c82 */ /* 0x000fe20008000000 */
[----:B------:R-:W-:Y:S01]  /*2a7f0*/  UMOV UR41, UR49 ;  /* 0x0000003100297c82 */ /* 0x000fe20008000000 */
[----:B----4-:R-:W-:-:S05]  /*2a800*/  IADD3 R0, P1, R0, UR5, RZ ;  /* 0x0000000500007c10 */ /* 0x010fca000ff3e0ff */
[----:B------:R1:W-:Y:S04]  /*2a810*/  STL [R1+0x6bc], R0 ;  /* 0x0006bc0001007387 */ /* 0x0003e80000100800 */
[----:B-1----:R-:W4:Y:S01]  /*2a820*/  LDL.LU R0, [R1+0x10f4] ;  /* 0x0010f40001007983 */ /* 0x002f220000300800 */
[----:B------:R-:W-:Y:S02]  /*2a830*/  WARPGROUP.DEPBAR.LE gsb0, 0x0 ;  /* 0x00008000000079c5 */ /* 0x000fe40000010000 */
[----:B------:R-:W-:-:S13]  /*2a840*/  WARPGROUP.ARRIVE ;  /* 0x00000000000079c5 */ /* 0x000fda0000000000 */
[----:B------:R-:W-:Y:S01]  /*2a850*/  HGMMA.64x256x16.F32.BF16 R24, gdesc[UR40].tnspA, R24, gsb0 ;  /* 0x23e00000281879f0 */ /* 0x000fe20008001818 */
[----:B------:R-:W-:Y:S01]  /*2a860*/  UMOV UR44, UR52 ;  /* 0x00000034002c7c82 */ /* 0x000fe20008000000 */
[----:B------:R-:W-:Y:S01]  /*2a870*/  UMOV UR45, UR53 ;  /* 0x00000035002d7c82 */ /* 0x000fe20008000000 */
[----:B------:R-:W-:Y:S02]  /*2a880*/  IADD3.X R3, R3, UR4, RZ, P2, !PT ;  /* 0x0000000403037c10 */ /* 0x000fe400097fe4ff */
[----:B--2---:R-:W-:-:S03]  /*2a890*/  IADD3.X R4, R4, UR4, RZ, P4, !PT ;  /* 0x0000000404047c10 */ /* 0x004fc6000a7fe4ff */
[----:B------:R1:W-:Y:S04]  /*2a8a0*/  STL [R1+0x6e0], R3 ;  /* 0x0006e00301007387 */ /* 0x0003e80000100800 */
[----:B-1----:R-:W2:Y:S01]  /*2a8b0*/  LDL.LU R3, [R1+0x10f0] ;  /* 0x0010f00001037983 */ /* 0x002ea20000300800 */
[----:B------:R-:W-:Y:S01]  /*2a8c0*/  UMOV UR12, UR32 ;  /* 0x00000020000c7c82 */ /* 0x000fe20008000000 */
[----:B------:R-:W-:Y:S01]  /*2a8d0*/  UMOV UR13, UR33 ;  /* 0x00000021000d7c82 */ /* 0x000fe20008000000 */
[----:B------:R-:W-:Y:S02]  /*2a8e0*/  WARPGROUP.DEPBAR.LE gsb0, 0x0 ;  /* 0x00008000000079c5 */ /* 0x000fe40000010000 */
[----:B------:R-:W-:-:S11]  /*2a8f0*/  WARPGROUP.ARRIVE ;  /* 0x00000000000079c5 */ /* 0x000fd60000000000 */
[----:B------:R-:W-:Y:S01]  /*2a900*/  HGMMA.64x256x16.F32.BF16 R24, gdesc[UR44].tnspA, R24, gsb0 ;  /* 0x23e000002c1879f0 */ /* 0x000fe20008001818 */
[----:B----4-:R-:W-:-:S05]  /*2a910*/  IADD3.X R0, R0, UR4, RZ, P3, !PT ;  /* 0x0000000400007c10 */ /* 0x010fca0009ffe4ff */
[----:B------:R1:W-:Y:S04]  /*2a920*/  STL [R1+0x6d8], R0 ;  /* 0x0006d80001007387 */ /* 0x0003e80000100800 */
[----:B-1----:R0:W5:Y:S04]  /*2a930*/  LDL.LU R0, [R1+0x10ec] ;  /* 0x0010ec0001007983 */ /* 0x0021680000300800 */
[----:B------:R1:W-:Y:S04]  /*2a940*/  STL [R1+0x6d0], R4 ;  /* 0x0006d00401007387 */ /* 0x0003e80000100800 */
[----:B-1----:R-:W4:Y:S01]  /*2a950*/  LDL.LU R4, [R1+0x10e8] ;  /* 0x0010e80001047983 */ /* 0x002f220000300800 */
[----:B--2---:R-:W-:-:S02]  /*2a960*/  IADD3.X R3, R3, UR4, RZ, P6, !PT ;  /* 0x0000000403037c10 */ /* 0x004fc4000b7fe4ff */
[----:B---3--:R-:W-:Y:S01]  /*2a970*/  IADD3.X R21, R21, UR4, RZ, P1, !PT ;  /* 0x0000000415157c10 */ /* 0x008fe20008ffe4ff */
[----:B------:R-:W-:Y:S02]  /*2a980*/  WARPGROUP.DEPBAR.LE gsb0, 0x0 ;  /* 0x00008000000079c5 */ /* 0x000fe40000010000 */
[----:B------:R-:W-:-:S06]  /*2a990*/  WARPGROUP.ARRIVE ;  /* 0x00000000000079c5 */ /* 0x000fcc0000000000 */
[----:B------:R-:W-:Y:S01]  /*2a9a0*/  HGMMA.64x256x16.F32.BF16 R24, gdesc[UR12].tnspA, R24, gsb0 ;  /* 0x23e000000c1879f0 */ /* 0x000fe20008001818 */
[----:B----4-:R-:W-:-:S05]  /*2a9b0*/  IADD3.X R4, R4, UR4, RZ, P5, !PT ;  /* 0x0000000404047c10 */ /* 0x010fca000affe4ff */
[----:B------:R1:W-:Y:S04]  /*2a9c0*/  STL [R1+0x6c8], R4 ;  /* 0x0006c80401007387 */ /* 0x0003e80000100800 */
[----:B-1----:R0:W5:Y:S04]  /*2a9d0*/  LDL.LU R4, [R1+0x10e4] ;  /* 0x0010e40001047983 */ /* 0x0021680000300800 */
[----:B------:R1:W-:Y:S04]  /*2a9e0*/  STL [R1+0x6c0], R3 ;  /* 0x0006c00301007387 */ /* 0x0003e80000100800 */
[----:B-1----:R0:W5:Y:S04]  /*2a9f0*/  LDL.LU R3, [R1+0x10e0] ;  /* 0x0010e00001037983 */ /* 0x0021680000300800 */
[----:B------:R1:W-:Y:S02]  /*2aa00*/  STL [R1+0x6b8], R21 ;  /* 0x0006b81501007387 */ /* 0x0003e40000100800 */
[----:B-1----:R-:W1:Y:S02]  /*2aa10*/  LDC R21, c[0x0][0x238] ;  /* 0x00008e00ff157b82 */ /* 0x002e640000000800 */
[----:B-1----:R-:W-:-:S04]  /*2aa20*/  IMAD.SHL.U32 R21, R21, 0x40, RZ ;  /* 0x0000004015157824 */ /* 0x002fc800078e00ff */
[----:B------:R-:W-:Y:S01]  /*2aa30*/  IMAD.SHL.U32 R21, R21, 0x2, RZ ;  /* 0x0000000215157824 */ /* 0x000fe200078e00ff */
[----:B------:R-:W-:Y:S02]  /*2aa40*/  WARPGROUP.DEPBAR.LE gsb0, 0x0 ;  /* 0x00008000000079c5 */ /* 0x000fe40000010000 */
[----:B0-----:R-:W-:Y:S05]  /*2aa50*/  @P0 BRA `(.L_x_1) ;  /* 0xfffffeb800080947 */ /* 0x001fea000383ffff */
[----:B------:R-:W2:Y:S04]  /*2aa60*/  LDL.LU R2, [R1+0x3d4] ;  /* 0x0003d40001027983 */ /* 0x000ea80000300800 */
[----:B------:R-:W2:Y:S04]  /*2aa70*/  LDL.LU R21, [R1+0x3d0] ;  /* 0x0003d00001157983 */ /* 0x000ea80000300800 */
[----:B-----5:R-:W3:Y:S04]  /*2aa80*/  LDL.LU R4, [R1+0x3e4] ;  /* 0x0003e40001047983 */ /* 0x020ee80000300800 */
[----:B------:R-:W3:Y:S04]  /*2aa90*/  LDL.LU R0, [R1+0x3e0] ;  /* 0x0003e00001007983 */ /* 0x000ee80000300800 */
[----:B------:R-:W4:Y:S04]  /*2aaa0*/  LDL.LU R9, [R1+0x3dc] ;  /* 0x0003dc0001097983 */ /* 0x000f280000300800 */
[----:B------:R-:W4:Y:S04]  /*2aab0*/  LDL.LU R8, [R1+0x3d8] ;  /* 0x0003d80001087983 */ /* 0x000f280000300800 */
[----:B------:R0:W-:Y:S04]  /*2aac0*/  STL [R1+0x1294], R7 ;  /* 0x0012940701007387 */ /* 0x0001e80000100800 */
[----:B0-----:R-:W2:Y:S04]  /*2aad0*/  LDL.LU R7, [R1+0x3e8] ;  /* 0x0003e80001077983 */ /* 0x001ea80000300800 */
[----:B------:R0:W-:Y:S04]  /*2aae0*/  STL [R1+0x1290], R6 ;  /* 0x0012900601007387 */ /* 0x0001e80000100800 */
[----:B0-----:R-:W2:Y:S04]  /*2aaf0*/  LDL.LU R6, [R1+0x3ec] ;  /* 0x0003ec0001067983 */ /* 0x001ea80000300800 */
[----:B------:R0:W-:Y:S04]  /*2ab00*/  STL [R1+0x128c], R5 ;  /* 0x00128c0501007387 */ /* 0x0001e80000100800 */
[----:B0-----:R-:W3:Y:S04]  /*2ab10*/  LDL.LU R5, [R1+0x3f0] ;  /* 0x0003f00001057983 */ /* 0x001ee80000300800 */
[----:B------:R0:W-:Y:S04]  /*2ab20*/  STL [R1+0x1284], R11 ;  /* 0x0012840b01007387 */ /* 0x0001e80000100800 */
[----:B0-----:R-:W3:Y:S04]  /*2ab30*/  LDL.LU R11, [R1+0x3f4] ;  /* 0x0003f400010b7983 */ /* 0x001ee80000300800 */
[----:B------:R0:W-:Y:S04]  /*2ab40*/  STL [R1+0x1280], R10 ;  /* 0x0012800a01007387 */ /* 0x0001e80000100800 */
[----:B0-----:R-:W4:Y:S04]  /*2ab50*/  LDL.LU R10, [R1+0x3f8] ;  /* 0x0003f800010a7983 */ /* 0x001f280000300800 */
[----:B------:R0:W-:Y:S04]  /*2ab60*/  STL [R1+0x1274], R15 ;  /* 0x0012740f01007387 */ /* 0x0001e80000100800 */
[----:B0-----:R-:W4:Y:S04]  /*2ab70*/  LDL.LU R15, [R1+0x3fc] ;  /* 0x0003fc00010f7983 */ /* 0x001f280000300800 */
[----:B------:R-:W-:Y:S04]  /*2ab80*/  STL [R1+0x1270], R14 ;  /* 0x0012700e01007387 */ /* 0x000fe80000100800 */
[----:B------:R-:W-:Y:S04]  /*2ab90*/  STL [R1+0x126c], R13 ;  /* 0x00126c0d01007387 */ /* 0x000fe80000100800 */
[----:B------:R0:W-:Y:S04]  /*2aba0*/  STL [R1+0x1268], R12 ;  /* 0x0012680c01007387 */ /* 0x0001e80000100800 */
[----:B------:R-:W-:Y:S04]  /*2abb0*/  STL [R1+0x1264], R19 ;  /* 0x0012641301007387 */ /* 0x000fe80000100800 */
[----:B------:R-:W-:Y:S01]  /*2abc0*/  STL [R1+0x1260], R18 ;  /* 0x0012601201007387 */ /* 0x000fe20000100800 */
[----:B0-----:R-:W-:-:S03]  /*2abd0*/  F2FP.BF16.F32.PACK_AB R12, R151, R150 ;  /* 0x00000096970c723e */ /* 0x001fc600000010ff */
[----:B------:R-:W-:Y:S04]  /*2abe0*/  STL [R1+0x125c], R17 ;  /* 0x00125c1101007387 */ /* 0x000fe80000100800 */
        /* <DEDUP_REMOVED lines=13> */
[----:B------:R0:W-:Y:S04]  /*2acc0*/  STL [R1+0x10e0], R3 ;  /* 0x0010e00301007387 */ /* 0x0001e80000100800 */
[----:B------:R-:W-:Y:S01]  /*2acd0*/  STL [R1+0x60c], R12 ;  /* 0x00060c0c01007387 */ /* 0x000fe20000100800 */
[----:B0-----:R-:W-:-:S05]  /*2ace0*/  F2FP.BF16.F32.PACK_AB R3, R149, R148 ;  /* 0x000000949503723e */ /* 0x001fca00000010ff */
[----:B------:R0:W-:Y:S02]  /*2acf0*/  STL [R1+0x608], R3 ;  /* 0x0006080301007387 */ /* 0x0001e40000100800 */
[----:B0-----:R-:W-:Y:S02]  /*2ad00*/  F2FP.BF16.F32.PACK_AB R3, R147, R146 ;  /* 0x000000929303723e */ /* 0x001fe400000010ff */
[----:B---3--:R-:W-:Y:S02]  /*2ad10*/  F2FP.BF16.F32.PACK_AB R5, R11, R5 ;  /* 0x000000050b05723e */ /* 0x008fe400000010ff */
[----:B----4-:R-:W-:-:S05]  /*2ad20*/  F2FP.BF16.F32.PACK_AB R10, R15, R10 ;  /* 0x0000000a0f0a723e */ /* 0x010fca00000010ff */
[----:B------:R0:W-:Y:S04]  /*2ad30*/  STL [R1+0x604], R10 ;  /* 0x0006040a01007387 */ /* 0x0001e80000100800 */
[----:B------:R2:W-:Y:S04]  /*2ad40*/  STL [R1+0x600], R5 ;  /* 0x0006000501007387 */ /* 0x0005e80000100800 */
[----:B------:R1:W-:Y:S01]  /*2ad50*/  STL [R1+0x3fc], R3 ;  /* 0x0003fc0301007387 */ /* 0x0003e20000100800 */
[----:B0-----:R-:W-:Y:S02]  /*2ad60*/  F2FP.BF16.F32.PACK_AB R10, R145, R144 ;  /* 0x00000090910a723e */ /* 0x001fe400000010ff */
[----:B--2---:R-:W-:-:S03]  /*2ad70*/  F2FP.BF16.F32.PACK_AB R5, R6, R7 ;  /* 0x000000070605723e */ /* 0x004fc600000010ff */
[----:B------:R-:W-:Y:S01]  /*2ad80*/  STL [R1+0x3f8], R10 ;  /* 0x0003f80a01007387 */ /* 0x000fe20000100800 */
[----:B-1----:R-:W-:-:S03]  /*2ad90*/  F2FP.BF16.F32.PACK_AB R3, R4, R0 ;  /* 0x000000000403723e */ /* 0x002fc600000010ff */
[----:B------:R-:W-:Y:S01]  /*2ada0*/  STL [R1+0x3f4], R5 ;  /* 0x0003f40501007387 */ /* 0x000fe20000100800 */
[----:B------:R-:W-:Y:S02]  /*2adb0*/  F2FP.BF16.F32.PACK_AB R0, R143, R142 ;  /* 0x0000008e8f00723e */ /* 0x000fe400000010ff */
[----:B------:R-:W-:Y:S01]  /*2adc0*/  F2FP.BF16.F32.PACK_AB R4, R141, R140 ;  /* 0x0000008c8d04723e */ /* 0x000fe200000010ff */
[----:B------:R0:W-:Y:S04]  /*2add0*/  STL [R1+0x3f0], R3 ;  /* 0x0003f00301007387 */ /* 0x0001e80000100800 */
[----:B------:R1:W-:Y:S04]  /*2ade0*/  STL [R1+0x3ec], R0 ;  /* 0x0003ec0001007387 */ /* 0x0003e80000100800 */
[----:B------:R2:W-:Y:S01]  /*2adf0*/  STL [R1+0x3e8], R4 ;  /* 0x0003e80401007387 */ /* 0x0005e20000100800 */
[----:B0-----:R-:W-:-:S02]  /*2ae00*/  F2FP.BF16.F32.PACK_AB R3, R9, R8 ;  /* 0x000000080903723e */ /* 0x001fc400000010ff */
[----:B-1----:R-:W-:-:S03]  /*2ae10*/  F2FP.BF16.F32.PACK_AB R0, R2, R21 ;  /* 0x000000150200723e */ /* 0x002fc600000010ff */
[----:B------:R-:W-:Y:S01]  /*2ae20*/  STL [R1+0x3e4], R3 ;  /* 0x0003e40301007387 */ /* 0x000fe20000100800 */
[----:B------:R-:W-:Y:S02]  /*2ae30*/  IMAD.MOV.U32 R21, RZ, RZ, R251 ;  /* 0x000000ffff157224 */ /* 0x000fe400078e00fb */
[----:B------:R-:W-:Y:S01]  /*2ae40*/  IMAD.MOV.U32 R2, RZ, RZ, R250 ;  /* 0x000000ffff027224 */ /* 0x000fe200078e00fa */
[----:B------:R0:W-:Y:S04]  /*2ae50*/  STL [R1+0x3e0], R0 ;  /* 0x0003e00001007387 */ /* 0x0001e80000100800 */
[----:B------:R-:W3:Y:S04]  /*2ae60*/  LDL.LU R237, [R1+0x26c] ;  /* 0x00026c0001ed7983 */ /* 0x000ee80000300800 */
[----:B------:R-:W4:Y:S04]  /*2ae70*/  LDL.LU R246, [R1+0x264] ;  /* 0x0002640001f67983 */ /* 0x000f280000300800 */
        /* <DEDUP_REMOVED lines=20> */
[----:B--2---:R-:W2:Y:S04]  /*2afc0*/  LDL.LU R4, [R1+0x20c] ;  /* 0x00020c0001047983 */ /* 0x004ea80000300800 */
[----:B0-----:R-:W2:Y:S04]  /*2afd0*/  LDL.LU R0, [R1+0x208] ;  /* 0x0002080001007983 */ /* 0x001ea80000300800 */
[----:B------:R-:W2:Y:S04]  /*2afe0*/  LDL.LU R9, [R1+0x204] ;  /* 0x0002040001097983 */ /* 0x000ea80000300800 */
[----:B------:R-:W2:Y:S01]  /*2aff0*/  LDL.LU R8, [R1+0x200] ;  /* 0x0002000001087983 */ /* 0x000ea20000300800 */
[----:B------:R-:W-:-:S02]  /*2b000*/  F2FP.BF16.F32.PACK_AB R251, R139, R138 ;  /* 0x0000008a8bfb723e */ /* 0x000fc400000010ff */
[----:B------:R-:W-:Y:S02]  /*2b010*/  F2FP.BF16.F32.PACK_AB R250, R137, R136 ;  /* 0x0000008889fa723e */ /* 0x000fe400000010ff */
[----:B------:R-:W-:Y:S01]  /*2b020*/  F2FP.BF16.F32.PACK_AB R249, R249, R248 ;  /* 0x000000f8f9f9723e */ /* 0x000fe200000010ff */
[----:B------:R-:W-:Y:S01]  /*2b030*/  STL [R1+0x1108], R251 ;  /* 0x001108fb01007387 */ /* 0x000fe20000100800 */
[----:B------:R-:W-:Y:S02]  /*2b040*/  F2FP.BF16.F32.PACK_AB R248, R243, R242 ;  /* 0x000000f2f3f8723e */ /* 0x000fe400000010ff */
[----:B------:R-:W-:Y:S01]  /*2b050*/  F2FP.BF16.F32.PACK_AB R243, R135, R134 ;  /* 0x0000008687f3723e */ /* 0x000fe200000010ff */
[----:B------:R-:W-:Y:S01]  /*2b060*/  STL [R1+0x110c], R250 ;  /* 0x00110cfa01007387 */ /* 0x000fe20000100800 */
[----:B------:R-:W-:Y:S02]  /*2b070*/  F2FP.BF16.F32.PACK_AB R242, R133, R132 ;  /* 0x0000008485f2723e */ /* 0x000fe400000010ff */
[----:B------:R-:W-:Y:S01]  /*2b080*/  F2FP.BF16.F32.PACK_AB R241, R241, R240 ;  /* 0x000000f0f1f1723e */ /* 0x000fe200000010ff */
[----:B------:R-:W-:Y:S01]  /*2b090*/  STL [R1+0x1110], R249 ;  /* 0x001110f901007387 */ /* 0x000fe20000100800 */
[----:B------:R-:W-:-:S02]  /*2b0a0*/  F2FP.BF16.F32.PACK_AB R240, R235, R234 ;  /* 0x000000eaebf0723e */ /* 0x000fc400000010ff */
        /* <DEDUP_REMOVED lines=8> */
[----:B------:R-:W-:Y:S01]  /*2b130*/  F2FP.BF16.F32.PACK_AB R230, R125, R124 ;  /* 0x0000007c7de6723e */ /* 0x000fe200000010ff */
[----:B------:R-:W-:Y:S01]  /*2b140*/  IMAD.MOV.U32 R127, RZ, RZ, R2 ;  /* 0x000000ffff7f7224 */ /* 0x000fe200078e0002 */
        /* <DEDUP_REMOVED lines=129> */
[----:B---3--:R-:W-:Y:S01]  /*2b960*/  F2FP.BF16.F32.PACK_AB R153, R237, R153 ;  /* 0x00000099ed99723e */ /* 0x008fe200000010ff */
[----:B------:R-:W-:Y:S01]  /*2b970*/  STL [R1+0x11cc], R194 ;  /* 0x0011ccc201007387 */ /* 0x000fe20000100800 */
[----:B------:R-:W-:Y:S02]  /*2b980*/  F2FP.BF16.F32.PACK_AB R147, R43, R42 ;  /* 0x0000002a2b93723e */ /* 0x000fe400000010ff */
[----:B----4-:R-:W-:Y:S01]  /*2b990*/  F2FP.BF16.F32.PACK_AB R152, R246, R152 ;  /* 0x00000098f698723e */ /* 0x010fe200000010ff */
[----:B------:R-:W-:Y:S01]  /*2b9a0*/  STL [R1+0x11d0], R193 ;  /* 0x0011d0c101007387 */ /* 0x000fe20000100800 */
[----:B------:R-:W-:-:S03]  /*2b9b0*/  F2FP.BF16.F32.PACK_AB R146, R41, R40 ;  /* 0x000000282992723e */ /* 0x000fc600000010ff */
[----:B------:R-:W-:Y:S01]  /*2b9c0*/  STL [R1+0x11d4], R192 ;  /* 0x0011d4c001007387 */ /* 0x000fe20000100800 */
[----:B------:R-:W-:-:S03]  /*2b9d0*/  F2FP.BF16.F32.PACK_AB R149, R238, R247 ;  /* 0x000000f7ee95723e */ /* 0x000fc600000010ff */
[----:B------:R-:W-:Y:S04]  /*2b9e0*/  STL [R1+0x11d8], R191 ;  /* 0x0011d8bf01007387 */ /* 0x000fe80000100800 */
        /* <DEDUP_REMOVED lines=28> */
[----:B--2---:R-:W-:-:S03]  /*2bbb0*/  F2FP.BF16.F32.PACK_AB R129, R4, R0 ;  /* 0x000000000481723e */ /* 0x004fc600000010ff */
[----:B------:R-:W-:Y:S04]  /*2bbc0*/  STL [R1+0x1228], R171 ;  /* 0x001228ab01007387 */ /* 0x000fe80000100800 */
[----:B------:R-:W-:Y:S01]  /*2bbd0*/  STL [R1+0x122c], R170 ;  /* 0x00122caa01007387 */ /* 0x000fe20000100800 */
[----:B------:R-:W-:-:S03]  /*2bbe0*/  F2FP.BF16.F32.PACK_AB R128, R9, R8 ;  /* 0x000000080980723e */ /* 0x000fc600000010ff */
        /* <DEDUP_REMOVED lines=20> */
[----:B------:R1:W-:Y:S04]  /*2bd30*/  STL [R1+0x12c0], R149 ;  /* 0x0012c09501007387 */ /* 0x0003e80000100800 */
[----:B0-----:R-:W2:Y:S04]  /*2bd40*/  LDL.LU R150, [R1+0x1f4] ;  /* 0x0001f40001967983 */ /* 0x001ea80000300800 */
[----:B------:R-:W2:Y:S01]  /*2bd50*/  LDL.LU R126, [R1+0x1f0] ;  /* 0x0001f000017e7983 */ /* 0x000ea20000300800 */
[----:B-1----:R-:W-:-:S03]  /*2bd60*/  IMAD.MOV.U32 R149, RZ, RZ, R21 ;  /* 0x000000ffff957224 */ /* 0x002fc600078e0015 */
[----:B------:R-:W3:Y:S04]  /*2bd70*/  LDL.LU R151, [R1+0x5fc] ;  /* 0x0005fc0001977983 */ /* 0x000ee80000300800 */
        /* <DEDUP_REMOVED lines=221> */
[----:B------:R-:W4:Y:S01]  /*2cb50*/  LDL.LU R100, [R1+0x14] ;  /* 0x0000140001647983 */ /* 0x000f220000300800 */
[----:B------:R-:W-:-:S03]  /*2cb60*/  F2FP.BF16.F32.PACK_AB R127, R149, R127 ;  /* 0x0000007f957f723e */ /* 0x000fc600000010ff */
[----:B------:R-:W4:Y:S01]  /*2cb70*/  LDL.LU R102, [R1+0x10] ;  /* 0x0000100001667983 */ /* 0x000f220000300800 */
[----:B--2---:R-:W-:-:S03]  /*2cb80*/  F2FP.BF16.F32.PACK_AB R126, R150, R126 ;  /* 0x0000007e967e723e */ /* 0x004fc600000010ff */
[----:B------:R-:W2:Y:S01]  /*2cb90*/  LDL.LU R101, [R1+0x41c] ;  /* 0x00041c0001657983 */ /* 0x000ea20000300800 */
[----:B---3--:R-:W-:-:S03]  /*2cba0*/  F2FP.BF16.F32.PACK_AB R125, R151, R125 ;  /* 0x0000007d977d723e */ /* 0x008fc600000010ff */
[----:B------:R-:W2:Y:S01]  /*2cbb0*/  LDL.LU R0, [R1+0x418] ;  /* 0x0004180001007983 */ /* 0x000ea20000300800 */
[----:B----4-:R-:W-:-:S03]  /*2cbc0*/  F2FP.BF16.F32.PACK_AB R124, R152, R124 ;  /* 0x0000007c987c723e */ /* 0x010fc600000010ff */
[----:B------:R-:W3:Y:S01]  /*2cbd0*/  LDL.LU R2, [R1+0x414] ;  /* 0x0004140001027983 */ /* 0x000ee20000300800 */
[----:B------:R-:W-:-:S03]  /*2cbe0*/  F2FP.BF16.F32.PACK_AB R119, R153, R119 ;  /* 0x000000779977723e */ /* 0x000fc600000010ff */
[----:B------:R0:W5:Y:S01]  /*2cbf0*/  LDL.LU R149, [R1+0x12c0] ;  /* 0x0012c00001957983 */ /* 0x0001620000300800 */
        /* <DEDUP_REMOVED lines=13> */
[----:B------:R0:W5:Y:S04]  /*2ccd0*/  LDL.LU R156, [R1+0x12a4] ;  /* 0x0012a400019c7983 */ /* 0x0001680000300800 */
[----:B------:R0:W5:Y:S04]  /*2cce0*/  LDL.LU R157, [R1+0x12a0] ;  /* 0x0012a000019d7983 */ /* 0x0001680000300800 */
[----:B------:R0:W5:Y:S04]  /*2ccf0*/  LDL.LU R158, [R1+0x129c] ;  /* 0x00129c00019e7983 */ /* 0x0001680000300800 */
[----:B------:R0:W5:Y:S04]  /*2cd00*/  LDL.LU R159, [R1+0x1298] ;  /* 0x00129800019f7983 */ /* 0x0001680000300800 */
[----:B------:R-:W4:Y:S02]  /*2cd10*/  LDL.LU R7, [R1+0x1294] ;  /* 0x0012940001077983 */ /* 0x000f240000300800 */
[----:B----4-:R-:W-:-:S02]  /*2cd20*/  F2FP.BF16.F32.PACK_AB R7, R6, R7 ;  /* 0x000000070607723e */ /* 0x010fc400000010ff */
[----:B------:R-:W4:Y:S02]  /*2cd30*/  LDL.LU R6, [R1+0x1290] ;  /* 0x0012900001067983 */ /* 0x000f240000300800 */
[----:B----4-:R-:W-:Y:S02]  /*2cd40*/  F2FP.BF16.F32.PACK_AB R6, R5, R6 ;  /* 0x000000060506723e */ /* 0x010fe400000010ff */
[----:B------:R-:W4:Y:S01]  /*2cd50*/  LDL.LU R5, [R1+0x128c] ;  /* 0x00128c0001057983 */ /* 0x000f220000300800 */
[----:B------:R-:W-:Y:S02]  /*2cd60*/  F2FP.BF16.F32.PACK_AB R4, R11, R4 ;  /* 0x000000040b04723e */ /* 0x000fe400000010ff */
[----:B----4-:R-:W-:Y:S02]  /*2cd70*/  F2FP.BF16.F32.PACK_AB R5, R160, R5 ;  /* 0x00000005a005723e */ /* 0x010fe400000010ff */
[----:B------:R0:W5:Y:S04]  /*2cd80*/  LDL.LU R160, [R1+0x1288] ;  /* 0x0012880001a07983 */ /* 0x0001680000300800 */
[----:B------:R-:W4:Y:S02]  /*2cd90*/  LDL.LU R11, [R1+0x1284] ;  /* 0x00128400010b7983 */ /* 0x000f240000300800 */
[----:B----4-:R-:W-:-:S02]  /*2cda0*/  F2FP.BF16.F32.PACK_AB R11, R10, R11 ;  /* 0x0000000b0a0b723e */ /* 0x010fc400000010ff */
[----:B------:R-:W4:Y:S01]  /*2cdb0*/  LDL.LU R10, [R1+0x1280] ;  /* 0x00128000010a7983 */ /* 0x000f220000300800 */
[----:B------:R-:W-:Y:S02]  /*2cdc0*/  F2FP.BF16.F32.PACK_AB R9, R162, R9 ;  /* 0x00000009a209723e */ /* 0x000fe400000010ff */
[----:B------:R-:W-:Y:S02]  /*2cdd0*/  F2FP.BF16.F32.PACK_AB R8, R15, R8 ;  /* 0x000000080f08723e */ /* 0x000fe400000010ff */
[----:B----4-:R-:W-:Y:S02]  /*2cde0*/  F2FP.BF16.F32.PACK_AB R10, R161, R10 ;  /* 0x0000000aa10a723e */ /* 0x010fe400000010ff */
[----:B------:R0:W5:Y:S04]  /*2cdf0*/  LDL.LU R161, [R1+0x127c] ;  /* 0x00127c0001a17983 */ /* 0x0001680000300800 */
[----:B------:R0:W5:Y:S04]  /*2ce00*/  LDL.LU R162, [R1+0x1278] ;  /* 0x0012780001a27983 */ /* 0x0001680000300800 */
[----:B------:R-:W4:Y:S02]  /*2ce10*/  LDL.LU R15, [R1+0x1274] ;  /* 0x00127400010f7983 */ /* 0x000f240000300800 */
[----:B----4-:R-:W-:-:S02]  /*2ce20*/  F2FP.BF16.F32.PACK_AB R15, R14, R15 ;  /* 0x0000000f0e0f723e */ /* 0x010fc400000010ff */
[----:B------:R-:W4:Y:S02]  /*2ce30*/  LDL.LU R14, [R1+0x1270] ;  /* 0x00127000010e7983 */ /* 0x000f240000300800 */
[----:B----4-:R-:W-:Y:S02]  /*2ce40*/  F2FP.BF16.F32.PACK_AB R14, R13, R14 ;  /* 0x0000000e0d0e723e */ /* 0x010fe400000010ff */
[----:B------:R-:W4:Y:S02]  /*2ce50*/  LDL.LU R13, [R1+0x126c] ;  /* 0x00126c00010d7983 */ /* 0x000f240000300800 */
[----:B----4-:R-:W-:Y:S02]  /*2ce60*/  F2FP.BF16.F32.PACK_AB R13, R12, R13 ;  /* 0x0000000d0c0d723e */ /* 0x010fe400000010ff */
        /* <DEDUP_REMOVED lines=12> */
[----:B------:R-:W4:Y:S01]  /*2cf30*/  LDL.LU R22, [R1+0x1250] ;  /* 0x0012500001167983 */ /* 0x000f220000300800 */
[----:B------:R-:W-:Y:S02]  /*2cf40*/  F2FP.BF16.F32.PACK_AB R21, R20, R21 ;  /* 0x000000151415723e */ /* 0x000fe400000010ff */
[----:B----4-:R-:W-:-:S02]  /*2cf50*/  F2FP.BF16.F32.PACK_AB R22, R163, R22 ;  /* 0x00000016a316723e */ /* 0x010fc400000010ff */
[----:B------:R0:W5:Y:S04]  /*2cf60*/  LDL.LU R163, [R1+0x124c] ;  /* 0x00124c0001a37983 */ /* 0x0001680000300800 */
[----:B------:R-:W4:Y:S01]  /*2cf70*/  LDL.LU R20, [R1+0x1248] ;  /* 0x0012480001147983 */ /* 0x000f220000300800 */
[----:B------:R-:W-:Y:S02]  /*2cf80*/  F2FP.BF16.F32.PACK_AB R27, R165, R27 ;  /* 0x0000001ba51b723e */ /* 0x000fe400000010ff */
[----:B------:R-:W-:Y:S02]  /*2cf90*/  F2FP.BF16.F32.PACK_AB R26, R166, R26 ;  /* 0x0000001aa61a723e */ /* 0x000fe400000010ff */
[----:B------:R-:W-:Y:S02]  /*2cfa0*/  F2FP.BF16.F32.PACK_AB R25, R167, R25 ;  /* 0x00000019a719723e */ /* 0x000fe400000010ff */
[----:B------:R-:W-:-:S02]  /*2cfb0*/  F2FP.BF16.F32.PACK_AB R24, R168, R24 ;  /* 0x00000018a818723e */ /* 0x000fc400000010ff */
[----:B------:R-:W-:Y:S02]  /*2cfc0*/  F2FP.BF16.F32.PACK_AB R31, R169, R31 ;  /* 0x0000001fa91f723e */ /* 0x000fe400000010ff */
[----:B------:R-:W-:Y:S02]  /*2cfd0*/  F2FP.BF16.F32.PACK_AB R30, R170, R30 ;  /* 0x0000001eaa1e723e */ /* 0x000fe400000010ff */
        /* <DEDUP_REMOVED lines=83> */
[----:B----4-:R-:W-:Y:S02]  /*2d510*/  F2FP.BF16.F32.PACK_AB R20, R164, R20 ;  /* 0x00000014a414723e */ /* 0x010fe400000010ff */
[----:B------:R0:W5:Y:S04]  /*2d520*/  LDL.LU R164, [R1+0x1244] ;  /* 0x0012440001a47983 */ /* 0x0001680000300800 */
        /* <DEDUP_REMOVED lines=88> */
[----:B------:R0:W5:Y:S01]  /*2dab0*/  LDL.LU R3, [R1+0x10e0] ;  /* 0x0010e00001037983 */ /* 0x0001620000300800 */
[----:B------:R-:W-:-:S02]  /*2dac0*/  F2FP.BF16.F32.PACK_AB R102, R100, R102 ;  /* 0x000000666466723e */ /* 0x000fc400000010ff */
[----:B--2---:R-:W-:Y:S02]  /*2dad0*/  F2FP.BF16.F32.PACK_AB R101, R101, R0 ;  /* 0x000000006565723e */ /* 0x004fe400000010ff */
[----:B---3--:R-:W-:Y:S02]  /*2dae0*/  F2FP.BF16.F32.PACK_AB R100, R2, R252 ;  /* 0x000000fc0264723e */ /* 0x008fe400000010ff */
[----:B----4-:R-:W-:Y:S02]  /*2daf0*/  F2FP.BF16.F32.PACK_AB R239, R247, R239 ;  /* 0x000000eff7ef723e */ /* 0x010fe400000010ff */
[----:B------:R-:W-:Y:S02]  /*2db00*/  F2FP.BF16.F32.PACK_AB R238, R246, R238 ;  /* 0x000000eef6ee723e */ /* 0x000fe400000010ff */
[----:B------:R-:W-:Y:S02]  /*2db10*/  F2FP.BF16.F32.PACK_AB R237, R245, R237 ;  /* 0x000000edf5ed723e */ /* 0x000fe400000010ff */
[----:B0-----:R-:W-:-:S07]  /*2db20*/  F2FP.BF16.F32.PACK_AB R236, R244, R236 ;  /* 0x000000ecf4ec723e */ /* 0x001fce00000010ff */
.L_x_0:
[----:B------:R-:W2:Y:S01]  /*2db30*/  LDL R2, [R1+0x10dc] ;  /* 0x0010dc0001027983 */ /* 0x000ea20000100800 */
[----:B------:R-:W-:Y:S01]  /*2db40*/  ULDC.64 UR4, c[0x0][0x228] ;  /* 0x00008a0000047ab9 */ /* 0x000fe20000000a00 */
[----:B-----5:R-:W-:Y:S01]  /*2db50*/  VIADD R0, R3, 0x1 ;  /* 0x0000000103007836 */ /* 0x020fe20000000000 */
[----:B------:R-:W-:Y:S01]  /*2db60*/  ULDC UR8, c[0x0][0x248] ;  /* 0x0000920000087ab9 */ /* 0x000fe20000000800 */
[----:B------:R-:W0:Y:S01]  /*2db70*/  S2R R244, SR_TID.X ;  /* 0x0000000000f47919 */ /* 0x000e220000002100 */
[----:B------:R-:W-:Y:S01]  /*2db80*/  ULDC UR9, c[0x0][0x248] ;  /* 0x0000920000097ab9 */ /* 0x000fe20000000800 */
        /* <DEDUP_REMOVED lines=30> */
[C---:B0-----:R-:W-:Y:S01]  /*2dd70*/  IMAD.SHL.U32 R246, R244.reuse, 0x10, RZ ;  /* 0x00000010f4f67824 */ /* 0x041fe200078e00ff */
[----:B------:R-:W-:Y:S01]  /*2dd80*/  ULDC UR31, c[0x0][0x248] ;  /* 0x00009200001f7ab9 */ /* 0x000fe20000000800 */
[C---:B------:R-:W-:Y:S01]  /*2dd90*/  IMAD.SHL.U32 R245, R244.reuse, 0x40, RZ ;  /* 0x00000040f4f57824 */ /* 0x040fe200078e00ff */
[----:B------:R-:W-:Y:S01]  /*2dda0*/  ULDC UR50, c[0x0][0x248] ;  /* 0x0000920000327ab9 */ /* 0x000fe20000000800 */
[----:B-1----:R-:W-:Y:S01]  /*2ddb0*/  IMAD.SHL.U32 R247, R244, 0x8, RZ ;  /* 0x00000008f4f77824 */ /* 0x002fe200078e00ff */
[----:B------:R-:W-:Y:S01]  /*2ddc0*/  LOP3.LUT R246, R246, 0xf0, RZ, 0xc0, !PT ;  /* 0x000000f0f6f67812 */ /* 0x000fe200078ec0ff */
[----:B------:R-:W-:Y:S01]  /*2ddd0*/  ULDC UR49, c[0x0][0x248] ;  /* 0x0000920000317ab9 */ /* 0x000fe20000000800 */
[----:B------:R-:W-:Y:S01]  /*2dde0*/  LOP3.LUT R245, R245, 0x400, RZ, 0xc0, !PT ;  /* 0x00000400f5f57812 */ /* 0x000fe200078ec0ff */
[----:B------:R-:W-:Y:S01]  /*2ddf0*/  ULDC UR30, c[0x0][0x248] ;  /* 0x00009200001e7ab9 */ /* 0x000fe20000000800 */
[----:B------:R-:W-:Y:S01]  /*2de00*/  LOP3.LUT R244, R244, 0x7f, RZ, 0xc0, !PT ;  /* 0x0000007ff4f47812 */ /* 0x000fe200078ec0ff */
[----:B------:R-:W-:Y:S01]  /*2de10*/  ULDC UR48, c[0x0][0x248] ;  /* 0x0000920000307ab9 */ /* 0x000fe20000000800 */
[----:B------:R-:W-:Y:S01]  /*2de20*/  ULDC UR29, c[0x0][0x248] ;  /* 0x00009200001d7ab9 */ /* 0x000fe20000000800 */
[----:B------:R-:W-:Y:S01]  /*2de30*/  ULDC UR47, c[0x0][0x248] ;  /* 0x00009200002f7ab9 */ /* 0x000fe20000000800 */
[----:B------:R-:W-:Y:S01]  /*2de40*/  LEA R252, R244, UR6, 0x4 ;  /* 0x00000006f4fc7c11 */ /* 0x000fe2000f8e20ff */
[----:B------:R-:W-:Y:S01]  /*2de50*/  ULDC UR46, c[0x0][0x248] ;  /* 0x00009200002e7ab9 */ /* 0x000fe20000000800 */
[----:B------:R-:W-:Y:S01]  /*2de60*/  ULDC UR28, c[0x0][0x248] ;  /* 0x00009200001c7ab9 */ /* 0x000fe20000000800 */
[----:B------:R-:W-:Y:S01]  /*2de70*/  ULDC UR45, c[0x0][0x248] ;  /* 0x00009200002d7ab9 */ /* 0x000fe20000000800 */
[----:B------:R-:W-:Y:S01]  /*2de80*/  ULDC UR27, c[0x0][0x248] ;  /* 0x00009200001b7ab9 */ /* 0x000fe20000000800 */
[----:B------:R-:W-:Y:S01]  /*2de90*/  STL [R1+0xa90], R252 ;  /* 0x000a90fc01007387 */ /* 0x000fe20000100800 */
        /* <DEDUP_REMOVED lines=8> */
[----:B------:R-:W-:Y:S01]  /*2df20*/  BAR.SYNC.DEFER_BLOCKING 0x0 ;  /* 0x0000000000007b1d */ /* 0x000fe20000010000 */
[----:B--2---:R-:W-:-:S05]  /*2df30*/  ISETP.GE.AND P0, PT, R2, UR4, PT ;  /* 0x0000000402007c0c */ /* 0x004fca000bf06270 */
[----:B------:R-:W-:Y:S01]  /*2df40*/  ULDC UR4, c[0x0][0x22c] ;  /* 0x00008b0000047ab9 */ /* 0x000fe20000000800 */
[C---:B------:R-:W-:Y:S01]  /*2df50*/  VIADD R2, R3.reuse, 0x3 ;  /* 0x0000000303027836 */ /* 0x040fe20000000000 */
[----:B------:R-:W-:Y:S01]  /*2df60*/  ISETP.LT.AND P1, PT, R0, UR4, !P0 ;  /* 0x0000000400007c0c */ /* 0x000fe2000c721270 */
[----:B------:R-:W-:Y:S01]  /*2df70*/  VIADD R0, R3, 0x2 ;  /* 0x0000000203007836 */ /* 0x000fe20000000000 */
[----:B------:R-:W-:-:S04]  /*2df80*/  ULDC UR4, c[0x0][0x22c] ;  /* 0x00008b0000047ab9 */ /* 0x000fc80000000800 */
[----:B------:R-:W-:Y:S01]  /*2df90*/  ISETP.LT.AND P4, PT, R0, UR4, !P0 ;  /* 0x0000000400007c0c */ /* 0x000fe2000c781270 */
[----:B------:R-:W-:Y:S01]  /*2dfa0*/  ULDC UR4, c[0x0][0x22c] ;  /* 0x00008b0000047ab9 */ /* 0x000fe20000000800 */
[----:B------:R-:W-:Y:S01]  /*2dfb0*/  IADD3 R0, R245, UR6, R246 ;  /* 0x00000006f5007c10 */ /* 0x000fe2000fffe0f6 */
[----:B------:R-:W-:Y:S01]  /*2dfc0*/  ULDC.64 UR6, c[0x0][0x220] ;  /* 0x0000880000067ab9 */ /* 0x000fe20000000a00 */
[----:B------:R-:W-:Y:S02]  /*2dfd0*/  LOP3.LUT R245, R247, 0x300, RZ, 0xc0, !PT ;  /* 0x00000300f7f57812 */ /* 0x000fe400078ec0ff */
[----:B------:R-:W-:Y:S01]  /*2dfe0*/  ISETP.LT.AND P3, PT, R2, UR4, !P0 ;  /* 0x0000000402007c0c */ /* 0x000fe2000c761270 */
[----:B------:R-:W-:Y:S01]  /*2dff0*/  VIADD R2, R3, 0x4 ;  /* 0x0000000403027836 */ /* 0x000fe20000000000 */
[----:B------:R-:W-:Y:S01]  /*2e000*/  ULDC UR4, c[0x0][0x22c] ;  /* 0x00008b0000047ab9 */ /* 0x000fe20000000800 */
[----:B------:R-:W-:-:S03]  /*2e010*/  IMAD.IADD R0, R0, 0x1, R245 ;  /* 0x0000000100007824 */ /* 0x000fc600078e02f5 */
[----:B------:R-:W-:Y:S01]  /*2e020*/  ISETP.LT.AND P6, PT, R2, UR4, !P0 ;  /* 0x0000000402007c0c */ /* 0x000fe2000c7c1270 */
[----:B------:R-:W-:Y:S01]  /*2e030*/  ULDC UR4, c[0x0][0x244] ;  /* 0x0000910000047ab9 */ /* 0x000fe20000000800 */
[----:B------:R-:W-:Y:S01]  /*2e040*/  STSM.16.M88.4 [R0], R236 ;  /* 0x000000ec00007844 */ /* 0x000fe20000000200 */
[----:B------:R-:W-:Y:S06]  /*2e050*/  BAR.SYNC.DEFER_BLOCKING 0x0 ;  /* 0x0000000000007b1d */ /* 0x000fec0000010000 */
[----:B------:R-:W-:Y:S02]  /*2e060*/  LDS.128 R244, [R252] ;  /* 0x00000000fcf47984 */ /* 0x000fe40000000c00 */
[----:B------:R-:W-:Y:S06]  /*2e070*/  BAR.SYNC.DEFER_BLOCKING 0x0 ;  /* 0x0000000000007b1d */ /* 0x000fec0000010000 */
[----:B------:R-:W-:Y:S02]  /*2e080*/  STSM.16.M88.4 [R0], R100 ;  /* 0x0000006400007844 */ /* 0x000fe40000000200 */
        /* <DEDUP_REMOVED lines=53> */
[----:B------:R-:W0:Y:S02]  /*2e3e0*/  LDS.128 R120, [R252] ;  /* 0x00000000fc787984 */ /* 0x000e240000000c00 */
[----:B------:R-:W-:Y:S06]  /*2e3f0*/  BAR.SYNC.DEFER_BLOCKING 0x0 ;  /* 0x0000000000007b1d */ /* 0x000fec0000010000 */
[----:B------:R-:W-:Y:S02]  /*2e400*/  STSM.16.M88.4 [R0], R112 ;  /* 0x0000007000007844 */ /* 0x000fe40000000200 */
[----:B------:R-:W-:Y:S06]  /*2e410*/  BAR.SYNC.DEFER_BLOCKING 0x0 ;  /* 0x0000000000007b1d */ /* 0x000fec0000010000 */
[----:B0-----:R-:W-:Y:S04]  /*2e420*/  STL.64 [R1+0x3c0], R120 ;  /* 0x0003c07801007387 */ /* 0x001fe80000100a00 */
[----:B------:R-:W-:Y:S04]  /*2e430*/  STL.64 [R1+0x3c8], R122 ;  /* 0x0003c87a01007387 */ /* 0x000fe80000100a00 */
[----:B------:R-:W0:Y:S01]  /*2e440*/  LDS.128 R112, [R252] ;  /* 0x00000000fc707984 */ /* 0x000e220000000c00 */
        /* <DEDUP_REMOVED lines=9> */
[----:B0-----:R0:W-:Y:S04]  /*2e4e0*/  STL.64 [R1+0x13e8], R56 ;  /* 0x0013e83801007387 */ /* 0x0011e80000100a00 */
[----:B------:R1:W-:Y:S04]  /*2e4f0*/  STL.64 [R1+0x13d8], R58 ;  /* 0x0013d83a01007387 */ /* 0x0003e80000100a00 */
[----:B0-----:R-:W2:Y:S04]  /*2e500*/  LDL.LU R56, [R1+0x600] ;  /* 0x0006000001387983 */ /* 0x001ea80000300800 */
[----:B------:R-:W0:Y:S01]  /*2e510*/  LDS.128 R48, [R252] ;  /* 0x00000000fc307984 */ /* 0x000e220000000c00 */
[----:B------:R-:W-:Y:S06]  /*2e520*/  BAR.SYNC.DEFER_BLOCKING 0x0 ;  /* 0x0000000000007b1d */ /* 0x000fec0000010000 */
[----:B------:R-:W2:Y:S04]  /*2e530*/  LDL.LU R57, [R1+0x604] ;  /* 0x0006040001397983 */ /* 0x000ea80000300800 */
[----:B-1----:R-:W2:Y:S04]  /*2e540*/  LDL.LU R58, [R1+0x608] ;  /* 0x00060800013a7983 */ /* 0x002ea80000300800 */
[----:B------:R-:W2:Y:S04]  /*2e550*/  LDL.LU R59, [R1+0x60c] ;  /* 0x00060c00013b7983 */ /* 0x000ea80000300800 */
[----:B------:R-:W-:Y:S01]  /*2e560*/  STSM.16.M88.4 [R0], R44 ;  /* 0x0000002c00007844 */ /* 0x000fe20000000200 */
[----:B------:R-:W-:Y:S06]  /*2e570*/  BAR.SYNC.DEFER_BLOCKING 0x0 ;  /* 0x0000000000007b1d */ /* 0x000fec0000010000 */
[----:B0-----:R0:W-:Y:S04]  /*2e580*/  STL.64 [R1+0x13d0], R48 ;  /* 0x0013d03001007387 */ /* 0x0011e80000100a00 */
[----:B------:R1:W-:Y:S04]  /*2e590*/  STL.64 [R1+0x13c8], R50 ;  /* 0x0013c83201007387 */ /* 0x0003e80000100a00 */
[----:B0-----:R-:W3:Y:S04]  /*2e5a0*/  LDL.LU R48, [R1+0x3f0] ;  /* 0x0003f00001307983 */ /* 0x001ee80000300800 */
[----:B------:R-:W0:Y:S01]  /*2e5b0*/  LDS.128 R44, [R252] ;  /* 0x00000000fc2c7984 */ /* 0x000e220000000c00 */
[----:B------:R-:W-:Y:S06]  /*2e5c0*/  BAR.SYNC.DEFER_BLOCKING 0x0 ;  /* 0x0000000000007b1d */ /* 0x000fec0000010000 */
[----:B------:R-:W3:Y:S04]  /*2e5d0*/  LDL.LU R49, [R1+0x3f4] ;  /* 0x0003f40001317983 */ /* 0x000ee80000300800 */
[----:B-1----:R-:W3:Y:S04]  /*2e5e0*/  LDL.LU R50, [R1+0x3f8] ;  /* 0x0003f80001327983 */ /* 0x002ee80000300800 */
[----:B------:R-:W3:Y:S04]  /*2e5f0*/  LDL.LU R51, [R1+0x3fc] ;  /* 0x0003fc0001337983 */ /* 0x000ee80000300800 */
[----:B------:R-:W4:Y:S04]  /*2e600*/  LDL.LU R236, [R1+0x3e0] ;  /* 0x0003e00001ec7983 */ /* 0x000f280000300800 */
[----:B------:R-:W-:Y:S01]  /*2e610*/  STSM.16.M88.4 [R0], R40 ;  /* 0x0000002800007844 */ /* 0x000fe20000000200 */
[----:B------:R-:W-:Y:S06]  /*2e620*/  BAR.SYNC.DEFER_BLOCKING 0x0 ;  /* 0x0000000000007b1d */ /* 0x000fec0000010000 */
[----:B------:R-:W4:Y:S04]  /*2e630*/  LDL.LU R237, [R1+0x3e4] ;  /* 0x0003e40001ed7983 */ /* 0x000f280000300800 */
[----:B------:R-:W4:Y:S04]  /*2e640*/  LDL.LU R238, [R1+0x3e8] ;  /* 0x0003e80001ee7983 */ /* 0x000f280000300800 */
[----:B------:R-:W4:Y:S04]  /*2e650*/  LDL.LU R239, [R1+0x3ec] ;  /* 0x0003ec0001ef7983 */ /* 0x000f280000300800 */
[----:B------:R-:W2:Y:S04]  /*2e660*/  LDL.LU R2, [R1+0x10dc] ;  /* 0x0010dc0001027983 */ /* 0x000ea80000300800 */
[----:B------:R-:W1:Y:S01]  /*2e670*/  LDS.128 R40, [R252] ;  /* 0x00000000fc287984 */ /* 0x000e620000000c00 */
[----:B------:R-:W-:Y:S06]  /*2e680*/  BAR.SYNC.DEFER_BLOCKING 0x0 ;  /* 0x0000000000007b1d */ /* 0x000fec0000010000 */
[----:B0-----:R-:W-:Y:S04]  /*2e690*/  STL.64 [R1+0x13c0], R44 ;  /* 0x0013c02c01007387 */ /* 0x001fe80000100a00 */
[----:B------:R-:W-:Y:S04]  /*2e6a0*/  STL.64 [R1+0x13b8], R46 ;  /* 0x0013b82e01007387 */ /* 0x000fe80000100a00 */
[----:B------:R-:W-:Y:S01]  /*2e6b0*/  STSM.16.M88.4 [R0], R36 ;  /* 0x0000002400007844 */ /* 0x000fe20000000200 */
[----:B------:R-:W-:Y:S06]  /*2e6c0*/  BAR.SYNC.DEFER_BLOCKING 0x0 ;  /* 0x0000000000007b1d */ /* 0x000fec0000010000 */
[----:B-1----:R-:W-:Y:S04]  /*2e6d0*/  STL.64 [R1+0x13b0], R40 ;  /* 0x0013b02801007387 */ /* 0x002fe80000100a00 */
        /* <DEDUP_REMOVED lines=231> */
[----:B------:R2:W-:Y:S02]  /*2f550*/  STSM.16.M88.4 [R0], R240 ;  /* 0x000000f000007844 */ /* 0x0005e40000000200 */
[----:B------:R-:W-:Y:S06]  /*2f560*/  BAR.SYNC.DEFER_BLOCKING 0x0 ;  /* 0x0000000000007b1d */ /* 0x000fec0000010000 */
[----:B0-----:R-:W-:Y:S01]  /*2f570*/  STL.64 [R1+0x1128], R224 ;  /* 0x001128e001007387 */ /* 0x001fe20000100a00 */
[----:B--2---:R-:W-:Y:S01]  /*2f580*/  IMAD R240, R2, UR4, RZ ;  /* 0x0000000402f07c24 */ /* 0x004fe2000f8e02ff */
[----:B------:R-:W-:-:S02]  /*2f590*/  ULDC UR4, c[0x0][0x248] ;  /* 0x0000920000047ab9 */ /* 0x000fc40000000800 */
[----:B------:R-:W-:Y:S02]  /*2f5a0*/  STL.64 [R1+0x1120], R226 ;  /* 0x001120e201007387 */ /* 0x000fe40000100a00 */
[C---:B------:R-:W-:Y:S01]  /*2f5b0*/  LEA R2, P2, R240.reuse, UR6, 0x1 ;  /* 0x00000006f0027c11 */ /* 0x040fe2000f8408ff */
[----:B------:R-:W-:Y:S01]  /*2f5c0*/  ULDC UR6, c[0x0][0x22c] ;  /* 0x00008b0000067ab9 */ /* 0x000fe20000000800 */
[----:B------:R-:W0:Y:S01]  /*2f5d0*/  LDS.128 R228, [R252] ;  /* 0x00000000fce47984 */ /* 0x000e220000000c00 */
[----:B------:R-:W-:Y:S06]  /*2f5e0*/  BAR.SYNC.DEFER_BLOCKING 0x0 ;  /* 0x0000000000007b1d */ /* 0x000fec0000010000 */
[----:B------:R1:W-:Y:S02]  /*2f5f0*/  STSM.16.M88.4 [R0], R248 ;  /* 0x000000f800007844 */ /* 0x0003e40000000200 */
[----:B------:R-:W-:Y:S06]  /*2f600*/  BAR.SYNC.DEFER_BLOCKING 0x0 ;  /* 0x0000000000007b1d */ /* 0x000fec0000010000 */
[----:B0-----:R-:W-:Y:S01]  /*2f610*/  STL.64 [R1+0x1118], R228 ;  /* 0x001118e401007387 */ /* 0x001fe20000100a00 */
[----:B-1----:R-:W-:Y:S01]  /*2f620*/  LEA.HI.X.SX32 R248, R240, UR7, 0x1, P2 ;  /* 0x00000007f0f87c11 */ /* 0x002fe200090f0eff */
[C---:B------:R-:W-:Y:S01]  /*2f630*/  IMAD R251, R3.reuse, UR4, RZ ;  /* 0x0000000403fb7c24 */ /* 0x040fe2000f8e02ff */
[----:B------:R-:W-:Y:S01]  /*2f640*/  ISETP.LT.AND P2, PT, R3, UR6, !P0 ;  /* 0x0000000603007c0c */ /* 0x000fe2000c741270 */
[----:B------:R-:W-:Y:S01]  /*2f650*/  ULDC UR4, c[0x0][0x248] ;  /* 0x0000920000047ab9 */ /* 0x000fe20000000800 */
[----:B------:R-:W-:Y:S01]  /*2f660*/  ULDC UR6, c[0x0][0x22c] ;  /* 0x00008b0000067ab9 */ /* 0x000fe20000000800 */
[C---:B------:R-:W-:Y:S01]  /*2f670*/  VIADD R249, R251.reuse, UR4 ;  /* 0x00000004fbf97c36 */ /* 0x040fe20008000000 */
[C---:B------:R-:W-:Y:S01]  /*2f680*/  LEA R250, P5, R251.reuse, R2, 0x1 ;  /* 0x00000002fbfa7211 */ /* 0x040fe200078a08ff */
[----:B------:R-:W-:Y:S01]  /*2f690*/  ULDC UR4, c[0x0][0x248] ;  /* 0x0000920000047ab9 */ /* 0x000fe20000000800 */
[----:B------:R-:W-:Y:S01]  /*2f6a0*/  ULDC UR7, c[0x0][0x22c] ;  /* 0x00008b0000077ab9 */ /* 0x000fe20000000800 */
[----:B------:R-:W-:Y:S01]  /*2f6b0*/  STL.64 [R1+0x1110], R230 ;  /* 0x001110e601007387 */ /* 0x000fe20000100a00 */
[----:B------:R-:W-:-:S02]  /*2f6c0*/  LEA.HI.X.SX32 R251, R251, R248, 0x1, P5 ;  /* 0x000000f8fbfb7211 */ /* 0x000fc400028f0eff */
[C---:B------:R-:W-:Y:S01]  /*2f6d0*/  LEA R4, P5, R249.reuse, R2, 0x1 ;  /* 0x00000002f9047211 */ /* 0x040fe200078a08ff */
[----:B------:R-:W0:Y:S03]  /*2f6e0*/  LDS.128 R232, [R252] ;  /* 0x00000000fce87984 */ /* 0x000e260000000c00 */
[----:B------:R-:W-:Y:S01]  /*2f6f0*/  LEA.HI.X.SX32 R5, R249, R248, 0x1, P5 ;  /* 0x000000f8f9057211 */ /* 0x000fe200028f0eff */
[----:B------:R-:W-:Y:S06]  /*2f700*/  BAR.SYNC.DEFER_BLOCKING 0x0 ;  /* 0x0000000000007b1d */ /* 0x000fec0000010000 */
[----:B----4-:R-:W-:Y:S02]  /*2f710*/  STSM.16.M88.4 [R0], R236 ;  /* 0x000000ec00007844 */ /* 0x010fe40000000200 */
[----:B------:R-:W-:Y:S06]  /*2f720*/  BAR.SYNC.DEFER_BLOCKING 0x0 ;  /* 0x0000000000007b1d */ /* 0x000fec0000010000 */
[----:B0-----:R-:W-:Y:S04]  /*2f730*/  STL.64 [R1+0x1108], R232 ;  /* 0x001108e801007387 */ /* 0x001fe80000100a00 */
[----:B------:R-:W-:Y:S04]  /*2f740*/  STL.64 [R1+0x10e8], R234 ;  /* 0x0010e8ea01007387 */ /* 0x000fe80000100a00 */
[----:B------:R-:W0:Y:S01]  /*2f750*/  LDS.128 R236, [R252] ;  /* 0x00000000fcec7984 */ /* 0x000e220000000c00 */
[----:B------:R-:W-:Y:S06]  /*2f760*/  BAR.SYNC.DEFER_BLOCKING 0x0 ;  /* 0x0000000000007b1d */ /* 0x000fec0000010000 */
[----:B---3--:R-:W-:Y:S02]  /*2f770*/  STSM.16.M88.4 [R0], R48 ;  /* 0x0000003000007844 */ /* 0x008fe40000000200 */
[----:B------:R-:W-:Y:S06]  /*2f780*/  BAR.SYNC.DEFER_BLOCKING 0x0 ;  /* 0x0000000000007b1d */ /* 0x000fec0000010000 */
[----:B0-----:R-:W-:Y:S04]  /*2f790*/  STL.64 [R1+0x10f0], R236 ;  /* 0x0010f0ec01007387 */ /* 0x001fe80000100a00 */
[----:B------:R-:W-:Y:S04]  /*2f7a0*/  STL.64 [R1+0x10e0], R238 ;  /* 0x0010e0ee01007387 */ /* 0x000fe80000100a00 */
[----:B------:R0:W1:Y:S01]  /*2f7b0*/  LDS.128 R240, [R252] ;  /* 0x00000000fcf07984 */ /* 0x0000620000000c00 */
[----:B------:R-:W-:Y:S01]  /*2f7c0*/  BAR.SYNC.DEFER_BLOCKING 0x0 ;  /* 0x0000000000007b1d */ /* 0x000fe20000010000 */
[----:B0-----:R-:W-:-:S05]  /*2f7d0*/  VIADD R252, R3, 0x5 ;  /* 0x0000000503fc7836 */ /* 0x001fca0000000000 */
[----:B------:R0:W-:Y:S02]  /*2f7e0*/  STSM.16.M88.4 [R0], R56 ;  /* 0x0000003800007844 */ /* 0x0001e40000000200 */
[----:B------:R-:W-:Y:S06]  /*2f7f0*/  BAR.SYNC.DEFER_BLOCKING 0x0 ;  /* 0x0000000000007b1d */ /* 0x000fec0000010000 */
[----:B-1----:R-:W-:Y:S01]  /*2f800*/  STL.64 [R1+0x1100], R240 ;  /* 0x001100f001007387 */ /* 0x002fe20000100a00 */
[----:B0-----:R-:W-:Y:S01]  /*2f810*/  VIADD R0, R249, UR4 ;  /* 0x00000004f9007c36 */ /* 0x001fe20008000000 */
[----:B------:R-:W-:Y:S01]  /*2f820*/  PRMT R249, R244, 0x7632, R249 ;  /* 0x00007632f4f97816 */ /* 0x000fe200000000f9 */
[----:B------:R-:W-:Y:S01]  /*2f830*/  ULDC UR4, c[0x0][0x248] ;  /* 0x0000920000047ab9 */ /* 0x000fe20000000800 */
[----:B------:R-:W-:Y:S04]  /*2f840*/  STL.64 [R1+0x10f8], R242 ;  /* 0x0010f8f201007387 */ /* 0x000fe80000100a00 */
[----:B------:R-:W2:Y:S04]  /*2f850*/  LDL.LU R109, [R1+0x3c0] ;  /* 0x0003c000016d7983 */ /* 0x000ea80000300800 */
[----:B------:R-:W3:Y:S04]  /*2f860*/  LDL.LU R111, [R1+0x3c4] ;  /* 0x0003c400016f7983 */ /* 0x000ee80000300800 */
[----:B------:R0:W-:Y:S01]  /*2f870*/  @P2 STG.E.U16 desc[UR56][R250.64], R244 ;  /* 0x000000f4fa002986 */ /* 0x0001e2000c101538 */
[----:B------:R-:W-:Y:S01]  /*2f880*/  ISETP.LT.AND P2, PT, R252, UR6, !P0 ;  /* 0x00000006fc007c0c */ /* 0x000fe2000c741270 */
[----:B------:R-:W-:-:S02]  /*2f890*/  ULDC UR6, c[0x0][0x22c] ;  /* 0x00008b0000067ab9 */ /* 0x000fc40000000800 */
[----:B------:R1:W-:Y:S04]  /*2f8a0*/  @P1 STG.E.U16 desc[UR56][R4.64], R249 ;  /* 0x000000f904001986 */ /* 0x0003e8000c101538 */
[----:B------:R-:W4:Y:S01]  /*2f8b0*/  LDL.LU R113, [R1+0x3c8] ;  /* 0x0003c80001717983 */ /* 0x000f220000300800 */
[----:B0-----:R-:W-:-:S04]  /*2f8c0*/  LEA R250, P5, R0, R2, 0x1 ;  /* 0x0000000200fa7211 */ /* 0x001fc800078a08ff */
[C---:B------:R-:W-:Y:S01]  /*2f8d0*/  LEA.HI.X.SX32 R251, R0.reuse, R248, 0x1, P5 ;  /* 0x000000f800fb7211 */ /* 0x040fe200028f0eff */
[----:B------:R-:W-:Y:S01]  /*2f8e0*/  VIADD R0, R0, UR4 ;  /* 0x0000000400007c36 */ /* 0x000fe20008000000 */
[----:B------:R-:W-:Y:S01]  /*2f8f0*/  ULDC UR4, c[0x0][0x248] ;  /* 0x0000920000047ab9 */ /* 0x000fe20000000800 */
[C---:B------:R-:W-:Y:S02]  /*2f900*/  VIADD R244, R3.reuse, 0x6 ;  /* 0x0000000603f47836 */ /* 0x040fe40000000000 */
[----:B------:R0:W-:Y:S01]  /*2f910*/  @P4 STG.E.U16 desc[UR56][R250.64], R245 ;  /* 0x000000f5fa004986 */ /* 0x0001e2000c101538 */
[----:B-1----:R-:W-:Y:S01]  /*2f920*/  VIADD R249, R0, UR4 ;  /* 0x0000000400f97c36 */ /* 0x002fe20008000000 */
[----:B------:R-:W-:Y:S01]  /*2f930*/  ULDC UR4, c[0x0][0x22c] ;  /* 0x00008b0000047ab9 */ /* 0x000fe20000000800 */
[----:B------:R-:W-:Y:S01]  /*2f940*/  ISETP.LT.AND P1, PT, R244, UR6, !P0 ;  /* 0x00000006f4007c0c */ /* 0x000fe2000c721270 */
[----:B------:R-:W-:Y:S01]  /*2f950*/  VIADD R244, R3, 0x7 ;  /* 0x0000000703f47836 */ /* 0x000fe20000000000 */
[----:B------:R-:W-:Y:S01]  /*2f960*/  ULDC UR6, c[0x0][0x22c] ;  /* 0x00008b0000067ab9 */ /* 0x000fe20000000800 */
[----:B0-----:R-:W-:-:S02]  /*2f970*/  LEA R250, P5, R0, R2, 0x1 ;  /* 0x0000000200fa7211 */ /* 0x001fc400078a08ff */
[----:B------:R-:W-:Y:S02]  /*2f980*/  PRMT R245, R245, 0x7632, R245 ;  /* 0x00007632f5f57816 */ /* 0x000fe400000000f5 */
[----:B------:R-:W-:Y:S01]  /*2f990*/  LEA.HI.X.SX32 R251, R0, R248, 0x1, P5 ;  /* 0x000000f800fb7211 */ /* 0x000fe200028f0eff */
[C---:B------:R-:W-:Y:S01]  /*2f9a0*/  VIADD R0, R3.reuse, 0x8 ;  /* 0x0000000803007836 */ /* 0x040fe20000000000 */
[----:B------:R-:W-:Y:S01]  /*2f9b0*/  ISETP.LT.AND P4, PT, R244, UR6, !P0 ;  /* 0x00000006f4007c0c */ /* 0x000fe2000c781270 */
[----:B------:R-:W-:Y:S02]  /*2f9c0*/  ULDC UR6, c[0x0][0x22c] ;  /* 0x00008b0000067ab9 */ /* 0x000fe40000000800 */
[----:B------:R0:W-:Y:S01]  /*2f9d0*/  @P3 STG.E.U16 desc[UR56][R250.64], R245 ;  /* 0x000000f5fa003986 */ /* 0x0001e2000c101538 */
[----:B------:R-:W-:Y:S01]  /*2f9e0*/  ISETP.LT.AND P3, PT, R0, UR4, !P0 ;  /* 0x0000000400007c0c */ /* 0x000fe2000c761270 */
[----:B------:R-:W-:Y:S01]  /*2f9f0*/  VIADD R0, R3, 0x9 ;  /* 0x0000000903007836 */ /* 0x000fe20000000000 */
[----:B------:R-:W-:Y:S01]  /*2fa00*/  LEA R244, P5, R249, R2, 0x1 ;  /* 0x00000002f9f47211 */ /* 0x000fe200078a08ff */
[----:B------:R-:W-:-:S03]  /*2fa10*/  ULDC UR4, c[0x0][0x248] ;  /* 0x0000920000047ab9 */ /* 0x000fc60000000800 */
[C---:B0-----:R-:W-:Y:S02]  /*2fa20*/  LEA.HI.X.SX32 R245, R249.reuse, R248, 0x1, P5 ;  /* 0x000000f8f9f57211 */ /* 0x041fe400028f0eff */
[----:B------:R-:W-:Y:S01]  /*2fa30*/  ISETP.LT.AND P5, PT, R0, UR6, !P0 ;  /* 0x0000000600007c0c */ /* 0x000fe2000c7a1270 */
[----:B------:R-:W-:Y:S01]  /*2fa40*/  VIADD R0, R249, UR4 ;  /* 0x00000004f9007c36 */ /* 0x000fe20008000000 */
[----:B------:R-:W-:Y:S01]  /*2fa50*/  ULDC UR4, c[0x0][0x248] ;  /* 0x0000920000047ab9 */ /* 0x000fe20000000800 */
[----:B------:R0:W-:Y:S01]  /*2fa60*/  @P6 STG.E.U16 desc[UR56][R244.64], R246 ;  /* 0x000000f6f4006986 */ /* 0x0001e2000c101538 */
[----:B------:R-:W-:Y:S01]  /*2fa70*/  PRMT R251, R246, 0x7632, R251 ;  /* 0x00007632f6fb7816 */ /* 0x000fe200000000fb */
[----:B------:R-:W-:Y:S01]  /*2fa80*/  ULDC UR6, c[0x0][0x248] ;  /* 0x0000920000067ab9 */ /* 0x000fe20000000800 */
[----:B------:R-:W-:Y:S01]  /*2fa90*/  VIADD R249, R3, 0xa ;  /* 0x0000000a03f97836 */ /* 0x000fe20000000000 */
[C---:B0-----:R-:W-:Y:S01]  /*2faa0*/  LEA R244, P6, R0.reuse, R2, 0x1 ;  /* 0x0000000200f47211 */ /* 0x041fe200078c08ff */
[----:B------:R-:W-:Y:S01]  /*2fab0*/  VIADD R246, R0, UR4 ;  /* 0x0000000400f67c36 */ /* 0x000fe20008000000 */
[----:B------:R-:W-:-:S02]  /*2fac0*/  ULDC UR4, c[0x0][0x22c] ;  /* 0x00008b0000047ab9 */ /* 0x000fc40000000800 */
[----:B------:R-:W-:Y:S02]  /*2fad0*/  LEA.HI.X.SX32 R245, R0, R248, 0x1, P6 ;  /* 0x000000f800f57211 */ /* 0x000fe400030f0eff */
[C---:B------:R-:W-:Y:S01]  /*2fae0*/  LEA R250, P6, R246.reuse, R2, 0x1 ;  /* 0x00000002f6fa7211 */ /* 0x040fe200078c08ff */
[C---:B------:R-:W-:Y:S01]  /*2faf0*/  VIADD R0, R246.reuse, UR6 ;  /* 0x00000006f6007c36 */ /* 0x040fe20008000000 */
[----:B------:R-:W-:Y:S01]  /*2fb00*/  ULDC UR6, c[0x0][0x22c] ;  /* 0x00008b0000067ab9 */ /* 0x000fe20000000800 */
[----:B------:R0:W-:Y:S01]  /*2fb10*/  @P2 STG.E.U16 desc[UR56][R244.64], R251 ;  /* 0x000000fbf4002986 */ /* 0x0001e2000c101538 */
[----:B------:R-:W-:Y:S01]  /*2fb20*/  ISETP.LT.AND P2, PT, R249, UR4, !P0 ;  /* 0x00000004f9007c0c */ /* 0x000fe2000c741270 */
[----:B------:R-:W-:Y:S01]  /*2fb30*/  ULDC UR4, c[0x0][0x22c] ;  /* 0x00008b0000047ab9 */ /* 0x000fe20000000800 */
[----:B------:R-:W-:Y:S02]  /*2fb40*/  PRMT R249, R247, 0x7632, R249 ;  /* 0x00007632f7f97816 */ /* 0x000fe400000000f9 */
[----:B0-----:R-:W-:Y:S01]  /*2fb50*/  LEA.HI.X.SX32 R251, R246, R248, 0x1, P6 ;  /* 0x000000f8f6fb7211 */ /* 0x001fe200030f0eff */
[----:B------:R-:W-:Y:S01]  /*2fb60*/  VIADD R246, R3, 0xb ;  /* 0x0000000b03f67836 */ /* 0x000fe20000000000 */
[----:B------:R-:W-:-:S03]  /*2fb70*/  LEA R244, P6, R0, R2, 0x1 ;  /* 0x0000000200f47211 */ /* 0x000fc600078c08ff */
[----:B------:R0:W-:Y:S01]  /*2fb80*/  @P1 STG.E.U16 desc[UR56][R250.64], R247 ;  /* 0x000000f7fa001986 */ /* 0x0001e2000c101538 */
[----:B------:R-:W-:Y:S01]  /*2fb90*/  ISETP.LT.AND P1, PT, R246, UR4, !P0 ;  /* 0x00000004f6007c0c */ /* 0x000fe2000c721270 */
[----:B------:R-:W-:Y:S01]  /*2fba0*/  ULDC UR4, c[0x0][0x248] ;  /* 0x0000920000047ab9 */ /* 0x000fe20000000800 */
[C---:B------:R-:W-:Y:S01]  /*2fbb0*/  LEA.HI.X.SX32 R245, R0.reuse, R248, 0x1, P6 ;  /* 0x000000f800f57211 */ /* 0x040fe200030f0eff */
[----:B------:R-:W-:Y:S01]  /*2fbc0*/  VIADD R0, R0, UR4 ;  /* 0x0000000400007c36 */ /* 0x000fe20008000000 */
[----:B------:R-:W-:-:S03]  /*2fbd0*/  ULDC UR4, c[0x0][0x248] ;  /* 0x0000920000047ab9 */ /* 0x000fc60000000800 */
[----:B------:R1:W-:Y:S01]  /*2fbe0*/  @P4 STG.E.U16 desc[UR56][R244.64], R249 ;  /* 0x000000f9f4004986 */ /* 0x0003e2000c101538 */
[----:B------:R-:W-:-:S04]  /*2fbf0*/  LEA R246, P6, R0, R2, 0x1 ;  /* 0x0000000200f67211 */ /* 0x000fc800078c08ff */
[C---:B0-----:R-:W-:Y:S01]  /*2fc00*/  LEA.HI.X.SX32 R247, R0.reuse, R248, 0x1, P6 ;  /* 0x000000f800f77211 */ /* 0x041fe200030f0eff */
[----:B-1----:R-:W-:Y:S02]  /*2fc10*/  VIADD R244, R3, 0xc ;  /* 0x0000000c03f47836 */ /* 0x002fe40000000000 */
[----:B------:R-:W-:Y:S01]  /*2fc20*/  VIADD R245, R0, UR4 ;  /* 0x0000000400f57c36 */ /* 0x000fe20008000000 */
[----:B------:R-:W-:Y:S02]  /*2fc30*/  ULDC UR4, c[0x0][0x248] ;  /* 0x0000920000047ab9 */ /* 0x000fe40000000800 */
[----:B------:R-:W-:Y:S01]  /*2fc40*/  ISETP.LT.AND P4, PT, R244, UR6, !P0 ;  /* 0x00000006f4007c0c */ /* 0x000fe2000c781270 */
[C---:B------:R-:W-:Y:S01]  /*2fc50*/  VIADD R0, R245.reuse, UR4 ;  /* 0x00000004f5007c36 */ /* 0x040fe20008000000 */
[----:B------:R-:W-:Y:S01]  /*2fc60*/  LEA R244, P6, R245, R2, 0x1 ;  /* 0x00000002f5f47211 */ /* 0x000fe200078c08ff */
[----:B------:R-:W-:Y:S01]  /*2fc70*/  VIADD R249, R3, 0xd ;  /* 0x0000000d03f97836 */ /* 0x000fe20000000000 */
[----:B------:R-:W-:Y:S01]  /*2fc80*/  PRMT R250, R100, 0x7632, R250 ;  /* 0x0000763264fa7816 */ /* 0x000fe200000000fa */
[----:B------:R0:W-:Y:S01]  /*2fc90*/  @P3 STG.E.U16 desc[UR56][R246.64], R100 ;  /* 0x00000064f6003986 */ /* 0x0001e2000c101538 */
[----:B------:R-:W-:Y:S01]  /*2fca0*/  LEA.HI.X.SX32 R245, R245, R248, 0x1, P6 ;  /* 0x000000f8f5f57211 */ /* 0x000fe200030f0eff */
[----:B------:R-:W-:Y:S01]  /*2fcb0*/  ULDC UR6, c[0x0][0x22c] ;  /* 0x00008b0000067ab9 */ /* 0x000fe20000000800 */
[----:B------:R-:W-:Y:S01]  /*2fcc0*/  ULDC UR4, c[0x0][0x248] ;  /* 0x0000920000047ab9 */ /* 0x000fe20000000800 */
[----:B------:R-:W-:Y:S01]  /*2fcd0*/  ISETP.LT.AND P3, PT, R249, UR6, !P0 ;  /* 0x00000006f9007c0c */ /* 0x000fe2000c761270 */
[----:B------:R-:W-:Y:S01]  /*2fce0*/  ULDC UR6, c[0x0][0x22c] ;  /* 0x00008b0000067ab9 */ /* 0x000fe20000000800 */
[----:B------:R1:W-:Y:S01]  /*2fcf0*/  @P5 STG.E.U16 desc[UR56][R244.64], R250 ;  /* 0x000000faf4005986 */ /* 0x0003e2000c101538 */
[----:B0-----:R-:W-:Y:S01]  /*2fd00*/  VIADD R100, R3, 0xe ;  /* 0x0000000e03647836 */ /* 0x001fe20000000000 */
[----:B------:R-:W-:-:S04]  /*2fd10*/  LEA R246, P6, R0, R2, 0x1 ;  /* 0x0000000200f67211 */ /* 0x000fc800078c08ff */
[----:B------:R-:W-:Y:S02]  /*2fd20*/  LEA.HI.X.SX32 R247, R0, R248, 0x1, P6 ;  /* 0x000000f800f77211 */ /* 0x000fe400030f0eff */
[----:B------:R-:W-:Y:S01]  /*2fd30*/  ISETP.LT.AND P5, PT, R100, UR6, !P0 ;  /* 0x0000000664007c0c */ /* 0x000fe2000c7a1270 */
[----:B------:R-:W-:Y:S01]  /*2fd40*/  VIADD R100, R0, UR4 ;  /* 0x0000000400647c36 */ /* 0x000fe20008000000 */
[----:B------:R-:W-:Y:S01]  /*2fd50*/  ULDC UR4, c[0x0][0x248] ;  /* 0x0000920000047ab9 */ /* 0x000fe20000000800 */
[----:B------:R0:W-:Y:S01]  /*2fd60*/  @P2 STG.E.U16 desc[UR56][R246.64], R101 ;  /* 0x00000065f6002986 */ /* 0x0001e2000c101538 */
[----:B------:R-:W-:Y:S02]  /*2fd70*/  ULDC UR6, c[0x0][0x22c] ;  /* 0x00008b0000067ab9 */ /* 0x000fe40000000800 */
[C---:B-1----:R-:W-:Y:S01]  /*2fd80*/  LEA R244, P2, R100.reuse, R2, 0x1 ;  /* 0x0000000264f47211 */ /* 0x042fe200078408ff */
[----:B------:R-:W-:Y:S01]  /*2fd90*/  VIADD R0, R100, UR4 ;  /* 0x0000000464007c36 */ /* 0x000fe20008000000 */
[----:B------:R-:W-:-:S02]  /*2fda0*/  ULDC UR4, c[0x0][0x22c] ;  /* 0x00008b0000047ab9 */ /* 0x000fc40000000800 */
[----:B------:R-:W-:Y:S01]  /*2fdb0*/  LEA.HI.X.SX32 R245, R100, R248, 0x1, P2 ;  /* 0x000000f864f57211 */ /* 0x000fe200010f0eff */
[----:B0-----:R-:W-:Y:S01]  /*2fdc0*/  VIADD R246, R3, 0xf ;  /* 0x0000000f03f67836 */ /* 0x001fe20000000000 */
[----:B------:R-:W-:-:S04]  /*2fdd0*/  PRMT R101, R101, 0x7632, R101 ;  /* 0x0000763265657816 */ /* 0x000fc80000000065 */
[----:B------:R-:W-:Y:S01]  /*2fde0*/  ISETP.LT.AND P2, PT, R246, UR6, !P0 ;  /* 0x00000006f6007c0c */ /* 0x000fe2000c741270 */
[C---:B------:R-:W-:Y:S01]  /*2fdf0*/  VIADD R246, R3.reuse, 0x10 ;  /* 0x0000001003f67836 */ /* 0x040fe20000000000 */
[----:B------:R-:W-:Y:S01]  /*2fe00*/  LEA R100, P6, R0, R2, 0x1 ;  /* 0x0000000200647211 */ /* 0x000fe200078c08ff */
[----:B------:R0:W-:Y:S01]  /*2fe10*/  @P1 STG.E.U16 desc[UR56][R244.64], R101 ;  /* 0x00000065f4001986 */ /* 0x0001e2000c101538 */
[----:B------:R-:W-:Y:S02]  /*2fe20*/  ULDC UR6, c[0x0][0x22c] ;  /* 0x00008b0000067ab9 */ /* 0x000fe40000000800 */
[----:B------:R-:W-:Y:S01]  /*2fe30*/  ISETP.LT.AND P1, PT, R246, UR4, !P0 ;  /* 0x00000004f6007c0c */ /* 0x000fe2000c721270 */
[----:B------:R-:W-:Y:S01]  /*2fe40*/  ULDC UR4, c[0x0][0x248] ;  /* 0x0000920000047ab9 */ /* 0x000fe20000000800 */
[C---:B0-----:R-:W-:Y:S01]  /*2fe50*/  LEA.HI.X.SX32 R101, R0.reuse, R248, 0x1, P6 ;  /* 0x000000f800657211 */ /* 0x041fe200030f0eff */
[----:B------:R-:W-:Y:S01]  /*2fe60*/  VIADD R0, R0, UR4 ;  /* 0x0000000400007c36 */ /* 0x000fe20008000000 */
[----:B------:R-:W-:Y:S01]  /*2fe70*/  ULDC UR4, c[0x0][0x22c] ;  /* 0x00008b0000047ab9 */ /* 0x000fe20000000800 */
[----:B------:R-:W-:-:S02]  /*2fe80*/  VIADD R244, R3, 0x11 ;  /* 0x0000001103f47836 */ /* 0x000fc40000000000 */
[----:B------:R0:W-:Y:S03]  /*2fe90*/  @P4 STG.E.U16 desc[UR56][R100.64], R102 ;  /* 0x0000006664004986 */ /* 0x0001e6000c101538 */
[----:B------:R-:W-:Y:S01]  /*2fea0*/  ISETP.LT.AND P4, PT, R244, UR4, !P0 ;  /* 0x00000004f4007c0c */ /* 0x000fe2000c781270 */
[----:B------:R-:W-:Y:S01]  /*2feb0*/  ULDC UR4, c[0x0][0x248] ;  /* 0x0000920000047ab9 */ /* 0x000fe20000000800 */
[----:B------:R-:W-:Y:S02]  /*2fec0*/  PRMT R244, R102, 0x7632, R244 ;  /* 0x0000763266f47816 */ /* 0x000fe400000000f4 */
[----:B0-----:R-:W-:Y:S01]  /*2fed0*/  LEA R100, P6, R0, R2, 0x1 ;  /* 0x0000000200647211 */ /* 0x001fe200078c08ff */
[----:B------:R-:W-:-:S03]  /*2fee0*/  VIADD R102, R3, 0x12 ;  /* 0x0000001203667836 */ /* 0x000fc60000000000 */
[C---:B------:R-:W-:Y:S01]  /*2fef0*/  LEA.HI.X.SX32 R101, R0.reuse, R248, 0x1, P6 ;  /* 0x000000f800657211 */ /* 0x040fe200030f0eff */
[----:B------:R-:W-:Y:S01]  /*2ff00*/  VIADD R0, R0, UR4 ;  /* 0x0000000400007c36 */ /* 0x000fe20008000000 */
[----:B------:R-:W-:Y:S01]  /*2ff10*/  ULDC UR4, c[0x0][0x248] ;  /* 0x0000920000047ab9 */ /* 0x000fe20000000800 */
[----:B------:R-:W-:Y:S01]  /*2ff20*/  ISETP.LT.AND P6, PT, R102, UR6, !P0 ;  /* 0x0000000666007c0c */ /* 0x000fe2000c7c1270 */
[----:B------:R-:W-:Y:S01]  /*2ff30*/  ULDC UR6, c[0x0][0x248] ;  /* 0x0000920000067ab9 */ /* 0x000fe20000000800 */
[----:B------:R0:W-:Y:S01]  /*2ff40*/  @P3 STG.E.U16 desc[UR56][R100.64], R244 ;  /* 0x000000f464003986 */ /* 0x0001e2000c101538 */
[C---:B------:R-:W-:Y:S01]  /*2ff50*/  VIADD R102, R0.reuse, UR4 ;  /* 0x0000000400667c36 */ /* 0x040fe20008000000 */
[----:B------:R-:W-:Y:S01]  /*2ff60*/  ULDC UR4, c[0x0][0x22c] ;  /* 0x00008b0000047ab9 */ /* 0x000fe20000000800 */
[----:B------:R-:W-:Y:S01]  /*2ff70*/  VIADD R246, R3, 0x13 ;  /* 0x0000001303f67836 */ /* 0x000fe20000000000 */
[----:B0-----:R-:W-:-:S04]  /*2ff80*/  LEA R100, P3, R0, R2, 0x1 ;  /* 0x0000000200647211 */ /* 0x001fc800078608ff */
[----:B------:R-:W-:Y:S01]  /*2ff90*/  LEA.HI.X.SX32 R101, R0, R248, 0x1, P3 ;  /* 0x000000f800657211 */ /* 0x000fe200018f0eff */
[C---:B------:R-:W-:Y:S01]  /*2ffa0*/  VIADD R0, R102.reuse, UR6 ;  /* 0x0000000666007c36 */ /* 0x040fe20008000000 */
[C---:B------:R-:W-:Y:S01]  /*2ffb0*/  LEA R244, P3, R102.reuse, R2, 0x1 ;  /* 0x0000000266f47211 */ /* 0x040fe200078608ff */
[----:B------:R-:W-:Y:S02]  /*2ffc0*/  ULDC UR6, c[0x0][0x22c] ;  /* 0x00008b0000067ab9 */ /* 0x000fe40000000800 */
[----:B------:R0:W-:Y:S01]  /*2ffd0*/  @P5 STG.E.U16 desc[UR56][R100.64], R103 ;  /* 0x0000006764005986 */ /* 0x0001e2000c101538 */
[----:B------:R-:W-:Y:S01]  /*2ffe0*/  LEA.HI.X.SX32 R245, R102, R248, 0x1, P3 ;  /* 0x000000f866f57211 */ /* 0x000fe200018f0eff */
[----:B------:R-:W-:Y:S01]  /*2fff0*/  VIADD R102, R3, 0x14 ;  /* 0x0000001403667836 */ /* 0x000fe20000000000 */
[----:B------:R-:W-:Y:S01]  /*30000*/  ISETP.LT.AND P5, PT, R246, UR4, !P0 ;  /* 0x00000004f6007c0c */ /* 0x000fe2000c7a1270 */
[----:B------:R-:W-:Y:S01]  /*30010*/  ULDC UR4, c[0x0][0x22c] ;  /* 0x00008b0000047ab9 */ /* 0x000fe20000000800 */
[----:B------:R-:W-:-:S02]  /*30020*/  PRMT R247, R103, 0x7632, R247 ;  /* 0x0000763267f77816 */ /* 0x000fc400000000f7 */
[----:B0-----:R-:W-:-:S04]  /*30030*/  LEA R100, P3, R0, R2, 0x1 ;  /* 0x0000000200647211 */ /* 0x001fc800078608ff */
[----:B------:R-:W-:Y:S02]  /*30040*/  LEA.HI.X.SX32 R101, R0, R248, 0x1, P3 ;  /* 0x000000f800657211 */ /* 0x000fe400018f0eff */
[----:B------:R-:W-:Y:S01]  /*30050*/  ISETP.LT.AND P3, PT, R102, UR4, !P0 ;  /* 0x0000000466007c0c */ /* 0x000fe2000c761270 */
[----:B------:R-:W-:Y:S02]  /*30060*/  ULDC UR4, c[0x0][0x248] ;  /* 0x0000920000047ab9 */ /* 0x000fe40000000800 */
[----:B------:R-:W-:Y:S01]  /*30070*/  VIADD R0, R0, UR4 ;  /* 0x0000000400007c36 */ /* 0x000fe20008000000 */
[----:B------:R-:W-:Y:S01]  /*30080*/  @P2 STG.E.U16 desc[UR56][R244.64], R247 ;  /* 0x000000f7f4002986 */ /* 0x000fe2000c101538 */
[C---:B------:R-:W-:Y:S01]  /*30090*/  VIADD R102, R3.reuse, 0x15 ;  /* 0x0000001503667836 */ /* 0x040fe20000000000 */
[----:B------:R-:W-:Y:S02]  /*300a0*/  ULDC UR4, c[0x0][0x22c] ;  /* 0x00008b0000047ab9 */ /* 0x000fe40000000800 */
[----:B------:R0:W-:Y:S02]  /*300b0*/  @P1 STG.E.U16 desc[UR56][R100.64], R104 ;  /* 0x0000006864001986 */ /* 0x0001e4000c101538 */
[----:B------:R-:W-:Y:S01]  /*300c0*/  ISETP.LT.AND P2, PT, R102, UR4, !P0 ;  /* 0x0000000466007c0c */ /* 0x000fe2000c741270 */
[----:B------:R-:W-:Y:S01]  /*300d0*/  ULDC UR4, c[0x0][0x248] ;  /* 0x0000920000047ab9 */ /* 0x000fe20000000800 */
[----:B------:R-:W-:Y:S01]  /*300e0*/  VIADD R102, R3, 0x16 ;  /* 0x0000001603667836 */ /* 0x000fe20000000000 */
[----:B0-----:R-:W-:-:S02]  /*300f0*/  LEA R100, P1, R0, R2, 0x1 ;  /* 0x0000000200647211 */ /* 0x001fc400078208ff */
[----:B------:R-:W-:Y:S02]  /*30100*/  PRMT R104, R104, 0x7632, R104 ;  /* 0x0000763268687816 */ /* 0x000fe40000000068 */
[C---:B------:R-:W-:Y:S01]  /*30110*/  LEA.HI.X.SX32 R101, R0.reuse, R248, 0x1, P1 ;  /* 0x000000f800657211 */ /* 0x040fe200008f0eff */
[----:B------:R-:W-:Y:S01]  /*30120*/  VIADD R0, R0, UR4 ;  /* 0x0000000400007c36 */ /* 0x000fe20008000000 */
[----:B------:R-:W-:Y:S01]  /*30130*/  ISETP.LT.AND P1, PT, R102, UR6, !P0 ;  /* 0x0000000666007c0c */ /* 0x000fe2000c721270 */
[----:B------:R-:W-:Y:S01]  /*30140*/  ULDC UR4, c[0x0][0x248] ;  /* 0x0000920000047ab9 */ /* 0x000fe20000000800 */
[----:B------:R-:W-:Y:S01]  /*30150*/  ULDC UR6, c[0x0][0x22c] ;  /* 0x00008b0000067ab9 */ /* 0x000fe20000000800 */
[----:B------:R0:W-:Y:S01]  /*30160*/  @P4 STG.E.U16 desc[UR56][R100.64], R104 ;  /* 0x0000006864004986 */ /* 0x0001e2000c101538 */
[----:B------:R-:W-:-:S04]  /*30170*/  LEA R102, P4, R0, R2, 0x1 ;  /* 0x0000000200667211 */ /* 0x000fc800078808ff */
[C---:B------:R-:W-:Y:S01]  /*30180*/  LEA.HI.X.SX32 R103, R0.reuse, R248, 0x1, P4 ;  /* 0x000000f800677211 */ /* 0x040fe200020f0eff */
[----:B0-----:R-:W-:Y:S01]  /*30190*/  VIADD R101, R0, UR4 ;  /* 0x0000000400657c36 */ /* 0x001fe20008000000 */
[----:B------:R-:W-:Y:S01]  /*301a0*/  ULDC UR4, c[0x0][0x248] ;  /* 0x0000920000047ab9 */ /* 0x000fe20000000800 */
[----:B------:R-:W-:Y:S02]  /*301b0*/  VIADD R104, R3, 0x17 ;  /* 0x0000001703687836 */ /* 0x000fe40000000000 */
[C---:B------:R-:W-:Y:S01]  /*301c0*/  VIADD R0, R101.reuse, UR4 ;  /* 0x0000000465007c36 */ /* 0x040fe20008000000 */
[----:B------:R-:W-:Y:S01]  /*301d0*/  LEA R100, P4, R101, R2, 0x1 ;  /* 0x0000000265647211 */ /* 0x000fe200078808ff */
[----:B------:R0:W-:Y:S01]  /*301e0*/  @P6 STG.E.U16 desc[UR56][R102.64], R105 ;  /* 0x0000006966006986 */ /* 0x0001e2000c101538 */
[----:B------:R-:W-:Y:S01]  /*301f0*/  PRMT R244, R105, 0x7632, R244 ;  /* 0x0000763269f47816 */ /* 0x000fe200000000f4 */
[----:B------:R-:W-:Y:S01]  /*30200*/  ULDC UR4, c[0x0][0x248] ;  /* 0x0000920000047ab9 */ /* 0x000fe20000000800 */
[----:B------:R-:W-:-:S02]  /*30210*/  LEA.HI.X.SX32 R101, R101, R248, 0x1, P4 ;  /* 0x000000f865657211 */ /* 0x000fc400020f0eff */
[----:B------:R-:W-:Y:S01]  /*30220*/  ISETP.LT.AND P4, PT, R104, UR6, !P0 ;  /* 0x0000000668007c0c */ /* 0x000fe2000c781270 */
[C---:B------:R-:W-:Y:S01]  /*30230*/  VIADD R104, R3.reuse, 0x18 ;  /* 0x0000001803687836 */ /* 0x040fe20000000000 */
[----:B------:R-:W-:Y:S01]  /*30240*/  ULDC UR6, c[0x0][0x22c] ;  /* 0x00008b0000067ab9 */ /* 0x000fe20000000800 */
[C---:B0-----:R-:W-:Y:S01]  /*30250*/  LEA R102, P6, R0.reuse, R2, 0x1 ;  /* 0x0000000200667211 */ /* 0x041fe200078c08ff */
[C---:B------:R-:W-:Y:S01]  /*30260*/  VIADD R245, R0.reuse, UR4 ;  /* 0x0000000400f57c36 */ /* 0x040fe20008000000 */
[----:B------:R0:W-:Y:S01]  /*30270*/  @P5 STG.E.U16 desc[UR56][R100.64], R244 ;  /* 0x000000f464005986 */ /* 0x0001e2000c101538 */
[----:B------:R-:W-:Y:S01]  /*30280*/  ULDC UR4, c[0x0][0x248] ;  /* 0x0000920000047ab9 */ /* 0x000fe20000000800 */
[----:B------:R-:W-:Y:S02]  /*30290*/  LEA.HI.X.SX32 R103, R0, R248, 0x1, P6 ;  /* 0x000000f800677211 */ /* 0x000fe400030f0eff */
[----:B------:R-:W-:Y:S01]  /*302a0*/  ISETP.LT.AND P6, PT, R104, UR6, !P0 ;  /* 0x0000000668007c0c */ /* 0x000fe2000c7c1270 */
[----:B------:R-:W-:Y:S01]  /*302b0*/  VIADD R104, R3, 0x19 ;  /* 0x0000001903687836 */ /* 0x000fe20000000000 */
[----:B------:R-:W-:Y:S01]  /*302c0*/  ULDC UR6, c[0x0][0x22c] ;  /* 0x00008b0000067ab9 */ /* 0x000fe20000000800 */
[----:B------:R1:W-:Y:S01]  /*302d0*/  @P3 STG.E.U16 desc[UR56][R102.64], R106 ;  /* 0x0000006a66003986 */ /* 0x0003e2000c101538 */
[C---:B------:R-:W-:Y:S01]  /*302e0*/  VIADD R105, R245.reuse, UR4 ;  /* 0x00000004f5697c36 */ /* 0x040fe20008000000 */
[----:B------:R-:W-:Y:S01]  /*302f0*/  PRMT R0, R106, 0x7632, R0 ;  /* 0x000076326a007816 */ /* 0x000fe20000000000 */
[----:B------:R-:W-:Y:S01]  /*30300*/  ULDC UR4, c[0x0][0x22c] ;  /* 0x00008b0000047ab9 */ /* 0x000fe20000000800 */
[----:B0-----:R-:W-:-:S02]  /*30310*/  LEA R100, P3, R245, R2, 0x1 ;  /* 0x00000002f5647211 */ /* 0x001fc400078608ff */
[----:B------:R-:W-:Y:S01]  /*30320*/  ISETP.LT.AND P5, PT, R104, UR6, !P0 ;  /* 0x0000000668007c0c */ /* 0x000fe2000c7a1270 */
[----:B------:R-:W-:Y:S01]  /*30330*/  VIADD R104, R3, 0x1a ;  /* 0x0000001a03687836 */ /* 0x000fe20000000000 */
[----:B------:R-:W-:Y:S01]  /*30340*/  LEA.HI.X.SX32 R101, R245, R248, 0x1, P3 ;  /* 0x000000f8f5657211 */ /* 0x000fe200018f0eff */
[----:B------:R-:W-:Y:S01]  /*30350*/  ULDC UR6, c[0x0][0x22c] ;  /* 0x00008b0000067ab9 */ /* 0x000fe20000000800 */
[----:B-1----:R-:W-:-:S03]  /*30360*/  LEA R102, P3, R105, R2, 0x1 ;  /* 0x0000000269667211 */ /* 0x002fc600078608ff */
[----:B------:R0:W-:Y:S01]  /*30370*/  @P2 STG.E.U16 desc[UR56][R100.64], R0 ;  /* 0x0000000064002986 */ /* 0x0001e2000c101538 */
[----:B------:R-:W-:Y:S01]  /*30380*/  ISETP.LT.AND P2, PT, R104, UR4, !P0 ;  /* 0x0000000468007c0c */ /* 0x000fe2000c741270 */
[----:B------:R-:W-:Y:S01]  /*30390*/  ULDC UR4, c[0x0][0x248] ;  /* 0x0000920000047ab9 */ /* 0x000fe20000000800 */
[C---:B------:R-:W-:Y:S01]  /*303a0*/  LEA.HI.X.SX32 R103, R105.reuse, R248, 0x1, P3 ;  /* 0x000000f869677211 */ /* 0x040fe200018f0eff */
[----:B------:R-:W-:Y:S01]  /*303b0*/  VIADD R105, R105, UR4 ;  /* 0x0000000469697c36 */ /* 0x000fe20008000000 */
[----:B------:R-:W-:Y:S01]  /*303c0*/  ULDC UR4, c[0x0][0x22c] ;  /* 0x00008b0000047ab9 */ /* 0x000fe20000000800 */
[----:B------:R-:W-:Y:S02]  /*303d0*/  VIADD R104, R3, 0x1b ;  /* 0x0000001b03687836 */ /* 0x000fe40000000000 */
[----:B------:R1:W-:Y:S01]  /*303e0*/  @P1 STG.E.U16 desc[UR56][R102.64], R107 ;  /* 0x0000006b66001986 */ /* 0x0003e2000c101538 */
[C---:B0-----:R-:W-:Y:S02]  /*303f0*/  LEA R100, P3, R105.reuse, R2, 0x1 ;  /* 0x0000000269647211 */ /* 0x041fe400078608ff */
[----:B------:R-:W-:Y:S01]  /*30400*/  ISETP.LT.AND P1, PT, R104, UR4, !P0 ;  /* 0x0000000468007c0c */ /* 0x000fe2000c721270 */
[----:B------:R-:W-:Y:S01]  /*30410*/  ULDC UR4, c[0x0][0x248] ;  /* 0x0000920000047ab9 */ /* 0x000fe20000000800 */
[C---:B------:R-:W-:Y:S01]  /*30420*/  LEA.HI.X.SX32 R101, R105.reuse, R248, 0x1, P3 ;  /* 0x000000f869657211 */ /* 0x040fe200018f0eff */
[----:B------:R-:W-:Y:S01]  /*30430*/  VIADD R105, R105, UR4 ;  /* 0x0000000469697c36 */ /* 0x000fe20008000000 */
[----:B------:R-:W-:Y:S01]  /*30440*/  ULDC UR4, c[0x0][0x248] ;  /* 0x0000920000047ab9 */ /* 0x000fe20000000800 */
[----:B-1----:R-:W-:-:S02]  /*30450*/  PRMT R103, R107, 0x7632, R103 ;  /* 0x000076326b677816 */ /* 0x002fc40000000067 */
[C---:B------:R-:W-:Y:S01]  /*30460*/  VIADD R107, R105.reuse, UR4 ;  /* 0x00000004696b7c36 */ /* 0x040fe20008000000 */
[----:B------:R-:W-:Y:S02]  /*30470*/  ULDC UR4, c[0x0][0x248] ;  /* 0x0000920000047ab9 */ /* 0x000fe40000000800 */
[----:B------:R0:W-:Y:S01]  /*30480*/  @P4 STG.E.U16 desc[UR56][R100.64], R103 ;  /* 0x0000006764004986 */ /* 0x0001e2000c101538 */
[----:B------:R-:W-:Y:S01]  /*30490*/  LEA R102, P4, R105, R2, 0x1 ;  /* 0x0000000269667211 */ /* 0x000fe200078808ff */
[C---:B------:R-:W-:Y:S02]  /*304a0*/  VIADD R0, R3.reuse, 0x1c ;  /* 0x0000001c03007836 */ /* 0x040fe40000000000 */
[----:B------:R-:W-:Y:S01]  /*304b0*/  VIADD R104, R3, 0x1d ;  /* 0x0000001d03687836 */ /* 0x000fe20000000000 */
[----:B0-----:R-:W-:Y:S01]  /*304c0*/  LEA.HI.X.SX32 R103, R105, R248, 0x1, P4 ;  /* 0x000000f869677211 */ /* 0x001fe200020f0eff */
[C---:B------:R-:W-:Y:S01]  /*304d0*/  VIADD R105, R107.reuse, UR4 ;  /* 0x000000046b697c36 */ /* 0x040fe20008000000 */
[C---:B------:R-:W-:Y:S01]  /*304e0*/  LEA R100, P4, R107.reuse, R2, 0x1 ;  /* 0x000000026b647211 */ /* 0x040fe200078808ff */
[----:B------:R-:W-:Y:S01]  /*304f0*/  ULDC UR4, c[0x0][0x248] ;  /* 0x0000920000047ab9 */ /* 0x000fe20000000800 */
[----:B------:R-:W-:Y:S01]  /*30500*/  ISETP.LT.AND P3, PT, R0, UR6, !P0 ;  /* 0x0000000600007c0c */ /* 0x000fe2000c761270 */
[----:B------:R0:W-:Y:S01]  /*30510*/  @P6 STG.E.U16 desc[UR56][R102.64], R92 ;  /* 0x0000005c66006986 */ /* 0x0001e2000c101538 */
[----:B------:R-:W-:Y:S01]  /*30520*/  ULDC UR6, c[0x0][0x22c] ;  /* 0x00008b0000067ab9 */ /* 0x000fe20000000800 */
[----:B------:R-:W-:-:S02]  /*30530*/  LEA.HI.X.SX32 R101, R107, R248, 0x1, P4 ;  /* 0x000000f86b657211 */ /* 0x000fc400020f0eff */
[----:B------:R-:W-:Y:S02]  /*30540*/  PRMT R0, R92, 0x7632, R0 ;  /* 0x000076325c007816 */ /* 0x000fe40000000000 */
[----:B------:R-:W-:Y:S01]  /*30550*/  ISETP.LT.AND P4, PT, R104, UR6, !P0 ;  /* 0x0000000668007c0c */ /* 0x000fe2000c781270 */
[----:B------:R-:W-:Y:S01]  /*30560*/  VIADD R104, R3, 0x1e ;  /* 0x0000001e03687836 */ /* 0x000fe20000000000 */
[----:B------:R-:W-:Y:S01]  /*30570*/  ULDC UR6, c[0x0][0x22c] ;  /* 0x00008b0000067ab9 */ /* 0x000fe20000000800 */
[----:B0-----:R-:W-:-:S04]  /*30580*/  LEA R102, P6, R105, R2, 0x1 ;  /* 0x0000000269667211 */ /* 0x001fc800078c08ff */
[C---:B------:R-:W-:Y:S01]  /*30590*/  LEA.HI.X.SX32 R103, R105.reuse, R248, 0x1, P6 ;  /* 0x000000f869677211 */ /* 0x040fe200030f0eff */
[----:B------:R-:W-:Y:S01]  /*305a0*/  VIADD R105, R105, UR4 ;  /* 0x0000000469697c36 */ /* 0x000fe20008000000 */
[----:B------:R0:W-:Y:S01]  /*305b0*/  @P5 STG.E.U16 desc[UR56][R100.64], R0 ;  /* 0x0000000064005986 */ /* 0x0001e2000c101538 */
[----:B------:R-:W-:Y:S01]  /*305c0*/  ISETP.LT.AND P5, PT, R104, UR6, !P0 ;  /* 0x0000000668007c0c */ /* 0x000fe2000c7a1270 */
[----:B------:R-:W-:Y:S01]  /*305d0*/  ULDC UR4, c[0x0][0x248] ;  /* 0x0000920000047ab9 */ /* 0x000fe20000000800 */
[----:B------:R-:W-:Y:S01]  /*305e0*/  ULDC UR6, c[0x0][0x22c] ;  /* 0x00008b0000067ab9 */ /* 0x000fe20000000800 */
[----:B------:R1:W-:Y:S01]  /*305f0*/  @P2 STG.E.U16 desc[UR56][R102.64], R93 ;  /* 0x0000005d66002986 */ /* 0x0003e2000c101538 */
[C---:B------:R-:W-:Y:S01]  /*30600*/  LEA R104, P2, R105.reuse, R2, 0x1 ;  /* 0x0000000269687211 */ /* 0x040fe200078408ff */
[----:B------:R-:W-:Y:S01]  /*30610*/  VIADD R107, R105, UR4 ;  /* 0x00000004696b7c36 */ /* 0x000fe20008000000 */
[----:B------:R-:W-:Y:S01]  /*30620*/  PRMT R92, R93, 0x7632, R92 ;  /* 0x000076325d5c7816 */ /* 0x000fe2000000005c */
[----:B------:R-:W-:Y:S01]  /*30630*/  ULDC UR4, c[0x0][0x22c] ;  /* 0x00008b0000047ab9 */ /* 0x000fe20000000800 */
[----:B0-----:R-:W-:Y:S01]  /*30640*/  VIADD R0, R3, 0x1f ;  /* 0x0000001f03007836 */ /* 0x001fe20000000000 */
[----:B------:R-:W-:-:S04]  /*30650*/  LEA.HI.X.SX32 R105, R105, R248, 0x1, P2 ;  /* 0x000000f869697211 */ /* 0x000fc800010f0eff */
[----:B------:R-:W-:Y:S01]  /*30660*/  ISETP.LT.AND P2, PT, R0, UR6, !P0 ;  /* 0x0000000600007c0c */ /* 0x000fe2000c741270 */
[----:B------:R-:W-:Y:S01]  /*30670*/  VIADD R0, R3, 0x20 ;  /* 0x0000002003007836 */ /* 0x000fe20000000000 */
[C---:B------:R-:W-:Y:S01]  /*30680*/  LEA R100, P6, R107.reuse, R2, 0x1 ;  /* 0x000000026b647211 */ /* 0x040fe200078c08ff */
[----:B------:R-:W-:Y:S01]  /*30690*/  @P1 STG.E.U16 desc[UR56][R104.64], R92 ;  /* 0x0000005c68001986 */ /* 0x000fe2000c101538 */
[----:B------:R-:W-:Y:S02]  /*306a0*/  ULDC UR6, c[0x0][0x22c] ;  /* 0x00008b0000067ab9 */ /* 0x000fe40000000800 */
[----:B------:R-:W-:Y:S01]  /*306b0*/  ISETP.LT.AND P1, PT, R0, UR4, !P0 ;  /* 0x0000000400007c0c */ /* 0x000fe2000c721270 */
[----:B------:R-:W-:Y:S01]  /*306c0*/  ULDC UR4, c[0x0][0x248] ;  /* 0x0000920000047ab9 */ /* 0x000fe20000000800 */
[C---:B------:R-:W-:Y:S01]  /*306d0*/  LEA.HI.X.SX32 R101, R107.reuse, R248, 0x1, P6 ;  /* 0x000000f86b657211 */ /* 0x040fe200030f0eff */
[----:B------:R-:W-:Y:S01]  /*306e0*/  VIADD R107, R107, UR4 ;  /* 0x000000046b6b7c36 */ /* 0x000fe20008000000 */
[----:B------:R-:W-:Y:S01]  /*306f0*/  ULDC UR4, c[0x0][0x22c] ;  /* 0x00008b0000047ab9 */ /* 0x000fe20000000800 */
[----:B------:R-:W-:-:S02]  /*30700*/  VIADD R0, R3, 0x21 ;  /* 0x0000002103007836 */ /* 0x000fc40000000000 */
[----:B------:R0:W-:Y:S01]  /*30710*/  @P3 STG.E.U16 desc[UR56][R100.64], R94 ;  /* 0x0000005e64003986 */ /* 0x0001e2000c101538 */
[C---:B-1----:R-:W-:Y:S02]  /*30720*/  LEA R102, P6, R107.reuse, R2, 0x1 ;  /* 0x000000026b667211 */ /* 0x042fe400078c08ff */
[----:B------:R-:W-:Y:S01]  /*30730*/  ISETP.LT.AND P3, PT, R0, UR4, !P0 ;  /* 0x0000000400007c0c */ /* 0x000fe2000c761270 */
[----:B------:R-:W-:Y:S01]  /*30740*/  ULDC UR4, c[0x0][0x248] ;  /* 0x0000920000047ab9 */ /* 0x000fe20000000800 */
[C---:B------:R-:W-:Y:S01]  /*30750*/  LEA.HI.X.SX32 R103, R107.reuse, R248, 0x1, P6 ;  /* 0x000000f86b677211 */ /* 0x040fe200030f0eff */
[----:B------:R-:W-:Y:S01]  /*30760*/  VIADD R107, R107, UR4 ;  /* 0x000000046b6b7c36 */ /* 0x000fe20008000000 */
[----:B------:R-:W-:Y:S01]  /*30770*/  ULDC UR4, c[0x0][0x248] ;  /* 0x0000920000047ab9 */ /* 0x000fe20000000800 */
[----:B------:R-:W-:Y:S01]  /*30780*/  VIADD R0, R3, 0x22 ;  /* 0x0000002203007836 */ /* 0x000fe20000000000 */
[----:B0-----:R-:W-:Y:S01]  /*30790*/  PRMT R101, R94, 0x7632, R101 ;  /* 0x000076325e657816 */ /* 0x001fe20000000065 */
[----:B------:R-:W-:-:S03]  /*307a0*/  VIADD R93, R107, UR4 ;  /* 0x000000046b5d7c36 */ /* 0x000fc60008000000 */
[----:B------:R-:W-:Y:S01]  /*307b0*/  ISETP.LT.AND P6, PT, R0, UR6, !P0 ;  /* 0x0000000600007c0c */ /* 0x000fe2000c7c1270 */
[----:B------:R-:W-:Y:S01]  /*307c0*/  ULDC UR6, c[0x0][0x248] ;  /* 0x0000920000067ab9 */ /* 0x000fe20000000800 */
[----:B------:R-:W-:Y:S01]  /*307d0*/  VIADD R94, R3, 0x23 ;  /* 0x00000023035e7836 */ /* 0x000fe20000000000 */
[----:B------:R0:W-:Y:S01]  /*307e0*/  @P4 STG.E.U16 desc[UR56][R102.64], R101 ;  /* 0x0000006566004986 */ /* 0x0001e2000c101538 */
[----:B------:R-:W-:Y:S01]  /*307f0*/  LEA R100, P4, R107, R2, 0x1 ;  /* 0x000000026b647211 */ /* 0x000fe200078808ff */
[----:B------:R-:W-:Y:S01]  /*30800*/  VIADD R105, R93, UR6 ;  /* 0x000000065d697c36 */ /* 0x000fe20008000000 */
[----:B------:R-:W-:Y:S01]  /*30810*/  ULDC UR4, c[0x0][0x22c] ;  /* 0x00008b0000047ab9 */ /* 0x000fe20000000800 */
[----:B------:R-:W-:Y:S01]  /*30820*/  PRMT R0, R95, 0x7632, R0 ;  /* 0x000076325f007816 */ /* 0x000fe20000000000 */
[----:B------:R-:W-:Y:S01]  /*30830*/  VIADD R104, R3, 0x25 ;  /* 0x0000002503687836 */ /* 0x000fe20000000000 */
[----:B------:R-:W-:Y:S01]  /*30840*/  ULDC UR6, c[0x0][0x22c] ;  /* 0x00008b0000067ab9 */ /* 0x000fe20000000800 */
[----:B0-----:R-:W-:-:S02]  /*30850*/  LEA.HI.X.SX32 R101, R107, R248, 0x1, P4 ;  /* 0x000000f86b657211 */ /* 0x001fc400020f0eff */
[----:B------:R-:W-:-:S03]  /*30860*/  LEA R92, P4, R93, R2, 0x1 ;  /* 0x000000025d5c7211 */ /* 0x000fc600078808ff */
[----:B------:R0:W-:Y:S01]  /*30870*/  @P5 STG.E.U16 desc[UR56][R100.64], R95 ;  /* 0x0000005f64005986 */ /* 0x0001e2000c101538 */
[----:B------:R-:W-:Y:S02]  /*30880*/  LEA.HI.X.SX32 R93, R93, R248, 0x1, P4 ;  /* 0x000000f85d5d7211 */ /* 0x000fe400020f0eff */
[----:B------:R-:W-:Y:S01]  /*30890*/  ISETP.LT.AND P5, PT, R94, UR4, !P0 ;  /* 0x000000045e007c0c */ /* 0x000fe2000c7a1270 */
[----:B------:R-:W-:Y:S01]  /*308a0*/  VIADD R94, R3, 0x24 ;  /* 0x00000024035e7836 */ /* 0x000fe20000000000 */
[----:B------:R-:W-:Y:S01]  /*308b0*/  LEA R102, P4, R105, R2, 0x1 ;  /* 0x0000000269667211 */ /* 0x000fe200078808ff */
[----:B------:R-:W-:-:S03]  /*308c0*/  ULDC UR4, c[0x0][0x22c] ;  /* 0x00008b0000047ab9 */ /* 0x000fc60000000800 */
[C---:B------:R-:W-:Y:S02]  /*308d0*/  LEA.HI.X.SX32 R103, R105.reuse, R248, 0x1, P4 ;  /* 0x000000f869677211 */ /* 0x040fe400020f0eff */
[----:B------:R-:W-:Y:S01]  /*308e0*/  ISETP.LT.AND P4, PT, R94, UR4, !P0 ;  /* 0x000000045e007c0c */ /* 0x000fe2000c781270 */
[----:B------:R-:W-:Y:S02]  /*308f0*/  ULDC UR4, c[0x0][0x248] ;  /* 0x0000920000047ab9 */ /* 0x000fe40000000800 */
[----:B------:R-:W-:Y:S01]  /*30900*/  VIADD R105, R105, UR4 ;  /* 0x0000000469697c36 */ /* 0x000fe20008000000 */
[----:B------:R1:W-:Y:S01]  /*30910*/  @P2 STG.E.U16 desc[UR56][R92.64], R0 ;  /* 0x000000005c002986 */ /* 0x0003e2000c101538 */
[----:B------:R-:W-:-:S03]  /*30920*/  ULDC UR4, c[0x0][0x22c] ;  /* 0x00008b0000047ab9 */ /* 0x000fc60000000800 */
[----:B------:R2:W-:Y:S01]  /*30930*/  @P1 STG.E.U16 desc[UR56][R102.64], R96 ;  /* 0x0000006066001986 */ /* 0x0005e2000c101538 */
[C---:B------:R-:W-:Y:S02]  /*30940*/  LEA R94, P1, R105.reuse, R2, 0x1 ;  /* 0x00000002695e7211 */ /* 0x040fe400078208ff */
[----:B------:R-:W-:Y:S01]  /*30950*/  ISETP.LT.AND P2, PT, R104, UR4, !P0 ;  /* 0x0000000468007c0c */ /* 0x000fe2000c741270 */
[----:B------:R-:W-:Y:S01]  /*30960*/  ULDC UR4, c[0x0][0x248] ;  /* 0x0000920000047ab9 */ /* 0x000fe20000000800 */
[----:B0-----:R-:W-:Y:S02]  /*30970*/  PRMT R101, R96, 0x7632, R101 ;  /* 0x0000763260657816 */ /* 0x001fe40000000065 */
[C---:B------:R-:W-:Y:S01]  /*30980*/  LEA.HI.X.SX32 R95, R105.reuse, R248, 0x1, P1 ;  /* 0x000000f8695f7211 */ /* 0x040fe200008f0eff */
[----:B------:R-:W-:Y:S01]  /*30990*/  VIADD R105, R105, UR4 ;  /* 0x0000000469697c36 */ /* 0x000fe20008000000 */
[----:B------:R-:W-:-:S03]  /*309a0*/  ULDC UR4, c[0x0][0x248] ;  /* 0x0000920000047ab9 */ /* 0x000fc60000000800 */
[----:B------:R0:W-:Y:S01]  /*309b0*/  @P3 STG.E.U16 desc[UR56][R94.64], R101 ;  /* 0x000000655e003986 */ /* 0x0001e2000c101538 */
[C---:B------:R-:W-:Y:S01]  /*309c0*/  LEA R100, P3, R105.reuse, R2, 0x1 ;  /* 0x0000000269647211 */ /* 0x040fe200078608ff */
[----:B-1----:R-:W-:Y:S01]  /*309d0*/  VIADD R93, R105, UR4 ;  /* 0x00000004695d7c36 */ /* 0x002fe20008000000 */
[----:B------:R-:W-:Y:S01]  /*309e0*/  ULDC UR4, c[0x0][0x248] ;  /* 0x0000920000047ab9 */ /* 0x000fe20000000800 */
[----:B------:R-:W-:Y:S02]  /*309f0*/  VIADD R0, R3, 0x26 ;  /* 0x0000002603007836 */ /* 0x000fe40000000000 */
[----:B--2---:R-:W-:Y:S01]  /*30a00*/  VIADD R103, R93, UR4 ;  /* 0x000000045d677c36 */ /* 0x004fe20008000000 */
[----:B------:R-:W-:Y:S02]  /*30a10*/  ULDC UR4, c[0x0][0x248] ;  /* 0x0000920000047ab9 */ /* 0x000fe40000000800 */
[----:B------:R-:W-:Y:S02]  /*30a20*/  ISETP.LT.AND P1, PT, R0, UR6, !P0 ;  /* 0x0000000600007c0c */ /* 0x000fe4000c721270 */
[----:B0-----:R-:W-:Y:S01]  /*30a30*/  LEA.HI.X.SX32 R101, R105, R248, 0x1, P3 ;  /* 0x000000f869657211 */ /* 0x001fe200018f0eff */
[----:B------:R-:W-:Y:S01]  /*30a40*/  VIADD R0, R3, 0x27 ;  /* 0x0000002703007836 */ /* 0x000fe20000000000 */
[----:B------:R-:W-:Y:S01]  /*30a50*/  LEA R92, P3, R93, R2, 0x1 ;  /* 0x000000025d5c7211 */ /* 0x000fe200078608ff */
[----:B------:R-:W-:Y:S01]  /*30a60*/  ULDC UR6, c[0x0][0x22c] ;  /* 0x00008b0000067ab9 */ /* 0x000fe20000000800 */
[----:B------:R-:W-:Y:S01]  /*30a70*/  PRMT R95, R97, 0x7632, R95 ;  /* 0x00007632615f7816 */ /* 0x000fe2000000005f */
[----:B------:R-:W-:Y:S01]  /*30a80*/  @P6 STG.E.U16 desc[UR56][R100.64], R97 ;  /* 0x0000006164006986 */ /* 0x000fe2000c101538 */
[----:B------:R-:W-:-:S02]  /*30a90*/  LEA.HI.X.SX32 R93, R93, R248, 0x1, P3 ;  /* 0x000000f85d5d7211 */ /* 0x000fc400018f0eff */
[----:B------:R-:W-:Y:S02]  /*30aa0*/  LEA R94, P6, R103, R2, 0x1 ;  /* 0x00000002675e7211 */ /* 0x000fe400078c08ff */
[----:B------:R-:W-:Y:S01]  /*30ab0*/  ISETP.LT.AND P3, PT, R0, UR6, !P0 ;  /* 0x0000000600007c0c */ /* 0x000fe2000c761270 */
[----:B------:R0:W-:Y:S01]  /*30ac0*/  @P5 STG.E.U16 desc[UR56][R92.64], R95 ;  /* 0x0000005f5c005986 */ /* 0x0001e2000c101538 */
[----:B------:R-:W-:Y:S01]  /*30ad0*/  VIADD R0, R3, 0x28 ;  /* 0x0000002803007836 */ /* 0x000fe20000000000 */
[----:B------:R-:W-:Y:S01]  /*30ae0*/  ULDC UR6, c[0x0][0x22c] ;  /* 0x00008b0000067ab9 */ /* 0x000fe20000000800 */
[C---:B0-----:R-:W-:Y:S01]  /*30af0*/  LEA.HI.X.SX32 R95, R103.reuse, R248, 0x1, P6 ;  /* 0x000000f8675f7211 */ /* 0x041fe200030f0eff */
[----:B------:R-:W-:Y:S02]  /*30b00*/  VIADD R103, R103, UR4 ;  /* 0x0000000467677c36 */ /* 0x000fe40008000000 */
[----:B------:R-:W-:Y:S01]  /*30b10*/  ISETP.LT.AND P6, PT, R0, UR6, !P0 ;  /* 0x0000000600007c0c */ /* 0x000fe2000c7c1270 */
[----:B------:R-:W-:Y:S01]  /*30b20*/  VIADD R0, R3, 0x29 ;  /* 0x0000002903007836 */ /* 0x000fe20000000000 */
[----:B------:R-:W-:Y:S01]  /*30b30*/  ULDC UR4, c[0x0][0x248] ;  /* 0x0000920000047ab9 */ /* 0x000fe20000000800 */
[----:B------:R-:W-:Y:S01]  /*30b40*/  @P4 STG.E.U16 desc[UR56][R94.64], R98 ;  /* 0x000000625e004986 */ /* 0x000fe2000c101538 */
[C---:B------:R-:W-:Y:S01]  /*30b50*/  LEA R96, P4, R103.reuse, R2, 0x1 ;  /* 0x0000000267607211 */ /* 0x040fe200078808ff */
[----:B------:R-:W-:Y:S01]  /*30b60*/  ULDC UR6, c[0x0][0x22c] ;  /* 0x00008b0000067ab9 */ /* 0x000fe20000000800 */
[C---:B------:R-:W-:Y:S01]  /*30b70*/  VIADD R101, R103.reuse, UR4 ;  /* 0x0000000467657c36 */ /* 0x040fe20008000000 */
[----:B------:R-:W-:Y:S01]  /*30b80*/  PRMT R93, R98, 0x7632, R93 ;  /* 0x00007632625d7816 */ /* 0x000fe2000000005d */
[----:B------:R-:W-:Y:S01]  /*30b90*/  ULDC UR4, c[0x0][0x22c] ;  /* 0x00008b0000047ab9 */ /* 0x000fe20000000800 */
[----:B------:R-:W-:-:S02]  /*30ba0*/  LEA.HI.X.SX32 R97, R103, R248, 0x1, P4 ;  /* 0x000000f867617211 */ /* 0x000fc400020f0eff */
[----:B------:R-:W-:Y:S01]  /*30bb0*/  ISETP.LT.AND P5, PT, R0, UR6, !P0 ;  /* 0x0000000600007c0c */ /* 0x000fe2000c7a1270 */
[----:B------:R-:W-:Y:S01]  /*30bc0*/  VIADD R0, R3, 0x2a ;  /* 0x0000002a03007836 */ /* 0x000fe20000000000 */
[----:B------:R-:W-:Y:S01]  /*30bd0*/  LEA R92, P4, R101, R2, 0x1 ;  /* 0x00000002655c7211 */ /* 0x000fe200078808ff */
[----:B------:R0:W-:Y:S01]  /*30be0*/  @P2 STG.E.U16 desc[UR56][R96.64], R93 ;  /* 0x0000005d60002986 */ /* 0x0001e2000c101538 */
[----:B------:R-:W-:Y:S02]  /*30bf0*/  ULDC UR6, c[0x0][0x22c] ;  /* 0x00008b0000067ab9 */ /* 0x000fe40000000800 */
[----:B------:R-:W-:Y:S01]  /*30c00*/  ISETP.LT.AND P2, PT, R0, UR4, !P0 ;  /* 0x0000000400007c0c */ /* 0x000fe2000c741270 */
[----:B------:R-:W-:Y:S01]  /*30c10*/  ULDC UR4, c[0x0][0x248] ;  /* 0x0000920000047ab9 */ /* 0x000fe20000000800 */
[----:B------:R-:W-:Y:S01]  /*30c20*/  VIADD R0, R3, 0x2b ;  /* 0x0000002b03007836 */ /* 0x000fe20000000000 */
[C---:B0-----:R-:W-:Y:S01]  /*30c30*/  LEA.HI.X.SX32 R93, R101.reuse, R248, 0x1, P4 ;  /* 0x000000f8655d7211 */ /* 0x041fe200020f0eff */
[----:B------:R-:W-:Y:S01]  /*30c40*/  VIADD R101, R101, UR4 ;  /* 0x0000000465657c36 */ /* 0x000fe20008000000 */
[----:B------:R-:W-:-:S03]  /*30c50*/  ULDC UR4, c[0x0][0x22c] ;  /* 0x00008b0000047ab9 */ /* 0x000fc60000000800 */
[----:B------:R0:W-:Y:S01]  /*30c60*/  @P1 STG.E.U16 desc[UR56][R92.64], R99 ;  /* 0x000000635c001986 */ /* 0x0001e2000c101538 */
[----:B------:R-:W-:Y:S02]  /*30c70*/  LEA R94, P4, R101, R2, 0x1 ;  /* 0x00000002655e7211 */ /* 0x000fe400078808ff */
[----:B------:R-:W-:Y:S01]  /*30c80*/  ISETP.LT.AND P1, PT, R0, UR4, !P0 ;  /* 0x0000000400007c0c */ /* 0x000fe2000c721270 */
[----:B------:R-:W-:Y:S01]  /*30c90*/  ULDC UR4, c[0x0][0x248] ;  /* 0x0000920000047ab9 */ /* 0x000fe20000000800 */
[----:B------:R-:W-:Y:S02]  /*30ca0*/  PRMT R97, R99, 0x7632, R97 ;  /* 0x0000763263617816 */ /* 0x000fe40000000061 */
[C---:B------:R-:W-:Y:S01]  /*30cb0*/  LEA.HI.X.SX32 R95, R101.reuse, R248, 0x1, P4 ;  /* 0x000000f8655f7211 */ /* 0x040fe200020f0eff */
[----:B------:R-:W-:Y:S01]  /*30cc0*/  VIADD R101, R101, UR4 ;  /* 0x0000000465657c36 */ /* 0x000fe20008000000 */
[----:B------:R-:W-:-:S03]  /*30cd0*/  ULDC UR4, c[0x0][0x248] ;  /* 0x0000920000047ab9 */ /* 0x000fc60000000800 */
[----:B------:R1:W-:Y:S01]  /*30ce0*/  @P3 STG.E.U16 desc[UR56][R94.64], R97 ;  /* 0x000000615e003986 */ /* 0x0003e2000c101538 */
[C---:B------:R-:W-:Y:S01]  /*30cf0*/  LEA R96, P3, R101.reuse, R2, 0x1 ;  /* 0x0000000265607211 */ /* 0x040fe200078608ff */
[----:B0-----:R-:W-:Y:S01]  /*30d00*/  VIADD R93, R101, UR4 ;  /* 0x00000004655d7c36 */ /* 0x001fe20008000000 */
[----:B------:R-:W-:Y:S01]  /*30d10*/  ULDC UR4, c[0x0][0x248] ;  /* 0x0000920000047ab9 */ /* 0x000fe20000000800 */
[----:B------:R-:W-:-:S05]  /*30d20*/  VIADD R0, R3, 0x2c ;  /* 0x0000002c03007836 */ /* 0x000fca0000000000 */
[----:B------:R-:W-:Y:S02]  /*30d30*/  ISETP.LT.AND P4, PT, R0, UR6, !P0 ;  /* 0x0000000600007c0c */ /* 0x000fe4000c781270 */
[----:B-1----:R-:W-:Y:S01]  /*30d40*/  LEA.HI.X.SX32 R97, R101, R248, 0x1, P3 ;  /* 0x000000f865617211 */ /* 0x002fe200018f0eff */
[C---:B------:R-:W-:Y:S01]  /*30d50*/  VIADD R101, R93.reuse, UR4 ;  /* 0x000000045d657c36 */ /* 0x040fe20008000000 */
[-C--:B------:R-:W-:Y:S01]  /*30d60*/  LEA R92, P3, R93, R2.reuse, 0x1 ;  /* 0x000000025d5c7211 */ /* 0x080fe200078608ff */
[----:B------:R-:W-:Y:S01]  /*30d70*/  VIADD R0, R3, 0x2d ;  /* 0x0000002d03007836 */ /* 0x000fe20000000000 */
[----:B------:R-:W-:Y:S01]  /*30d80*/  ULDC UR6, c[0x0][0x22c] ;  /* 0x00008b0000067ab9 */ /* 0x000fe20000000800 */
[----:B------:R0:W-:Y:S01]  /*30d90*/  @P6 STG.E.U16 desc[UR56][R96.64], R84 ;  /* 0x0000005460006986 */ /* 0x0001e2000c101538 */
[----:B------:R-:W-:Y:S01]  /*30da0*/  LEA R98, P6, R101, R2, 0x1 ;  /* 0x0000000265627211 */ /* 0x000fe200078c08ff */
[----:B------:R-:W-:Y:S01]  /*30db0*/  ULDC UR4, c[0x0][0x248] ;  /* 0x0000920000047ab9 */ /* 0x000fe20000000800 */
[----:B------:R-:W-:-:S02]  /*30dc0*/  LEA.HI.X.SX32 R93, R93, R248, 0x1, P3 ;  /* 0x000000f85d5d7211 */ /* 0x000fc400018f0eff */
[----:B------:R-:W-:Y:S02]  /*30dd0*/  PRMT R95, R84, 0x7632, R95 ;  /* 0x00007632545f7816 */ /* 0x000fe4000000005f */
[----:B------:R-:W-:Y:S01]  /*30de0*/  ISETP.LT.AND P3, PT, R0, UR6, !P0 ;  /* 0x0000000600007c0c */ /* 0x000fe2000c761270 */
[----:B------:R-:W-:Y:S01]  /*30df0*/  VIADD R0, R3, 0x2e ;  /* 0x0000002e03007836 */ /* 0x000fe20000000000 */
[C---:B------:R-:W-:Y:S01]  /*30e00*/  LEA.HI.X.SX32 R99, R101.reuse, R248, 0x1, P6 ;  /* 0x000000f865637211 */ /* 0x040fe200030f0eff */
[----:B------:R-:W-:Y:S01]  /*30e10*/  VIADD R101, R101, UR4 ;  /* 0x0000000465657c36 */ /* 0x000fe20008000000 */
[----:B------:R-:W-:Y:S01]  /*30e20*/  ULDC UR6, c[0x0][0x22c] ;  /* 0x00008b0000067ab9 */ /* 0x000fe20000000800 */
[----:B------:R1:W-:Y:S01]  /*30e30*/  @P5 STG.E.U16 desc[UR56][R92.64], R95 ;  /* 0x0000005f5c005986 */ /* 0x0003e2000c101538 */
[----:B------:R-:W-:Y:S01]  /*30e40*/  ISETP.LT.AND P5, PT, R0, UR6, !P0 ;  /* 0x0000000600007c0c */ /* 0x000fe2000c7a1270 */
[----:B------:R-:W-:Y:S01]  /*30e50*/  VIADD R0, R3, 0x2f ;  /* 0x0000002f03007836 */ /* 0x000fe20000000000 */
[----:B------:R-:W-:Y:S01]  /*30e60*/  ULDC UR6, c[0x0][0x22c] ;  /* 0x00008b0000067ab9 */ /* 0x000fe20000000800 */
[----:B------:R2:W-:Y:S01]  /*30e70*/  @P2 STG.E.U16 desc[UR56][R98.64], R85 ;  /* 0x0000005562002986 */ /* 0x0005e2000c101538 */
[----:B------:R-:W-:Y:S01]  /*30e80*/  LEA R94, P2, R101, R2, 0x1 ;  /* 0x00000002655e7211 */ /* 0x000fe200078408ff */
[----:B------:R-:W-:Y:S01]  /*30e90*/  ULDC UR4, c[0x0][0x248] ;  /* 0x0000920000047ab9 */ /* 0x000fe20000000800 */
[----:B0-----:R-:W-:Y:S01]  /*30ea0*/  PRMT R84, R85, 0x7632, R84 ;  /* 0x0000763255547816 */ /* 0x001fe20000000054 */
[C---:B------:R-:W-:Y:S01]  /*30eb0*/  VIADD R97, R101.reuse, UR4 ;  /* 0x0000000465617c36 */ /* 0x040fe20008000000 */
[----:B------:R-:W-:Y:S01]  /*30ec0*/  ULDC UR4, c[0x0][0x22c] ;  /* 0x00008b0000047ab9 */ /* 0x000fe20000000800 */
[----:B-1----:R-:W-:-:S02]  /*30ed0*/  LEA.HI.X.SX32 R95, R101, R248, 0x1, P2 ;  /* 0x000000f8655f7211 */ /* 0x002fc400010f0eff */
        /* <DEDUP_REMOVED lines=8> */
[----:B--2---:R-:W-:Y:S01]  /*30f60*/  VIADD R85, R97, UR4 ;  /* 0x0000000461557c36 */ /* 0x004fe20008000000 */
[----:B------:R-:W-:Y:S01]  /*30f70*/  ULDC UR4, c[0x0][0x22c] ;  /* 0x00008b0000047ab9 */ /* 0x000fe20000000800 */
[----:B------:R-:W-:-:S02]  /*30f80*/  VIADD R0, R3, 0x31 ;  /* 0x0000003103007836 */ /* 0x000fc40000000000 */
[----:B------:R0:W-:Y:S01]  /*30f90*/  @P4 STG.E.U16 desc[UR56][R92.64], R86 ;  /* 0x000000565c004986 */ /* 0x0001e2000c101538 */
[C---:B------:R-:W-:Y:S02]  /*30fa0*/  LEA R96, P6, R85.reuse, R2, 0x1 ;  /* 0x0000000255607211 */ /* 0x040fe400078c08ff */
        /* <DEDUP_REMOVED lines=10> */
[----:B------:R0:W-:Y:S01]  /*31050*/  @P3 STG.E.U16 desc[UR56][R96.64], R93 ;  /* 0x0000005d60003986 */ /* 0x0001e2000c101538 */
[----:B------:R-:W-:Y:S01]  /*31060*/  LEA R92, P3, R85, R2, 0x1 ;  /* 0x00000002555c7211 */ /* 0x000fe200078608ff */
[----:B------:R-:W-:Y:S01]  /*31070*/  VIADD R0, R3, 0x33 ;  /* 0x0000003303007836 */ /* 0x000fe20000000000 */
[----:B------:R-:W-:Y:S01]  /*31080*/  ULDC UR4, c[0x0][0x22c] ;  /* 0x00008b0000047ab9 */ /* 0x000fe20000000800 */
[----:B------:R-:W-:Y:S01]  /*31090*/  VIADD R99, R95, UR6 ;  /* 0x000000065f637c36 */ /* 0x000fe20008000000 */
[----:B------:R-:W-:Y:S01]  /*310a0*/  ULDC UR6, c[0x0][0x22c] ;  /* 0x00008b0000067ab9 */ /* 0x000fe20000000800 */
[----:B0-----:R-:W-:Y:S02]  /*310b0*/  LEA.HI.X.SX32 R93, R85, R248, 0x1, P3 ;  /* 0x000000f8555d7211 */ /* 0x001fe400018f0eff */
[----:B------:R-:W-:-:S03]  /*310c0*/  LEA R84, P3, R95, R2, 0x1 ;  /* 0x000000025f547211 */ /* 0x000fc600078608ff */
[----:B------:R0:W-:Y:S01]  /*310d0*/  @P5 STG.E.U16 desc[UR56][R92.64], R87 ;  /* 0x000000575c005986 */ /* 0x0001e2000c101538 */
[----:B------:R-:W-:Y:S02]  /*310e0*/  LEA.HI.X.SX32 R85, R95, R248, 0x1, P3 ;  /* 0x000000f85f557211 */ /* 0x000fe400018f0eff */
[----:B------:R-:W-:Y:S01]  /*310f0*/  ISETP.LT.AND P5, PT, R0, UR4, !P0 ;  /* 0x0000000400007c0c */ /* 0x000fe2000c7a1270 */
[----:B------:R-:W-:Y:S01]  /*31100*/  VIADD R0, R3, 0x34 ;  /* 0x0000003403007836 */ /* 0x000fe20000000000 */
[----:B------:R-:W-:Y:S01]  /*31110*/  LEA R94, P3, R99, R2, 0x1 ;  /* 0x00000002635e7211 */ /* 0x000fe200078608ff */
[----:B------:R-:W-:-:S03]  /*31120*/  ULDC UR4, c[0x0][0x22c] ;  /* 0x00008b0000047ab9 */ /* 0x000fc60000000800 */
[----:B------:R-:W-:Y:S02]  /*31130*/  LEA.HI.X.SX32 R95, R99, R248, 0x1, P3 ;  /* 0x000000f8635f7211 */ /* 0x000fe400018f0eff */
[----:B------:R-:W-:Y:S01]  /*31140*/  ISETP.LT.AND P3, PT, R0, UR4, !P0 ;  /* 0x0000000400007c0c */ /* 0x000fe2000c761270 */
[----:B------:R-:W-:Y:S01]  /*31150*/  ULDC UR4, c[0x0][0x248] ;  /* 0x0000920000047ab9 */ /* 0x000fe20000000800 */
[----:B------:R-:W-:Y:S01]  /*31160*/  PRMT R97, R87, 0x7632, R97 ;  /* 0x0000763257617816 */ /* 0x000fe20000000061 */
[----:B------:R-:W-:Y:S01]  /*31170*/  VIADD R99, R99, UR4 ;  /* 0x0000000463637c36 */ /* 0x000fe20008000000 */
[----:B------:R-:W-:Y:S01]  /*31180*/  ULDC UR4, c[0x0][0x22c] ;  /* 0x00008b0000047ab9 */ /* 0x000fe20000000800 */
[----:B------:R-:W-:Y:S02]  /*31190*/  VIADD R0, R3, 0x35 ;  /* 0x0000003503007836 */ /* 0x000fe40000000000 */
[----:B------:R1:W-:Y:S01]  /*311a0*/  @P2 STG.E.U16 desc[UR56][R84.64], R97 ;  /* 0x0000006154002986 */ /* 0x0003e2000c101538 */
[----:B------:R-:W-:-:S03]  /*311b0*/  LEA R86, P2, R99, R2, 0x1 ;  /* 0x0000000263567211 */ /* 0x000fc600078408ff */
[----:B------:R2:W-:Y:S01]  /*311c0*/  @P1 STG.E.U16 desc[UR56][R94.64], R88 ;  /* 0x000000585e001986 */ /* 0x0005e2000c101538 */
[----:B------:R-:W-:Y:S01]  /*311d0*/  ISETP.LT.AND P1, PT, R0, UR4, !P0 ;  /* 0x0000000400007c0c */ /* 0x000fe2000c721270 */
[----:B------:R-:W-:Y:S01]  /*311e0*/  ULDC UR4, c[0x0][0x248] ;  /* 0x0000920000047ab9 */ /* 0x000fe20000000800 */
[C---:B0-----:R-:W-:Y:S01]  /*311f0*/  LEA.HI.X.SX32 R87, R99.reuse, R248, 0x1, P2 ;  /* 0x000000f863577211 */ /* 0x041fe200010f0eff */
[----:B------:R-:W-:Y:S01]  /*31200*/  VIADD R99, R99, UR4 ;  /* 0x0000000463637c36 */ /* 0x000fe20008000000 */
[----:B------:R-:W-:Y:S01]  /*31210*/  ULDC UR4, c[0x0][0x248] ;  /* 0x0000920000047ab9 */ /* 0x000fe20000000800 */
[----:B-1----:R-:W-:Y:S02]  /*31220*/  PRMT R85, R88, 0x7632, R85 ;  /* 0x0000763258557816 */ /* 0x002fe40000000055 */
[C---:B------:R-:W-:Y:S01]  /*31230*/  VIADD R93, R99.reuse, UR4 ;  /* 0x00000004635d7c36 */ /* 0x040fe20008000000 */
[----:B------:R-:W-:Y:S02]  /*31240*/  ULDC UR4, c[0x0][0x248] ;  /* 0x0000920000047ab9 */ /* 0x000fe40000000800 */
[----:B------:R0:W-:Y:S01]  /*31250*/  @P4 STG.E.U16 desc[UR56][R86.64], R85 ;  /* 0x0000005556004986 */ /* 0x0001e2000c101538 */
[----:B------:R-:W-:Y:S01]  /*31260*/  LEA R84, P4, R99, R2, 0x1 ;  /* 0x0000000263547211 */ /* 0x000fe200078808ff */
[----:B------:R-:W-:-:S02]  /*31270*/  VIADD R0, R3, 0x36 ;  /* 0x0000003603007836 */ /* 0x000fc40000000000 */
[----:B--2---:R-:W-:Y:S01]  /*31280*/  VIADD R95, R93, UR4 ;  /* 0x000000045d5f7c36 */ /* 0x004fe20008000000 */
[----:B------:R-:W-:Y:S02]  /*31290*/  ULDC UR4, c[0x0][0x248] ;  /* 0x0000920000047ab9 */ /* 0x000fe40000000800 */
[----:B------:R-:W-:Y:S01]  /*312a0*/  ISETP.LT.AND P2, PT, R0, UR6, !P0 ;  /* 0x0000000600007c0c */ /* 0x000fe2000c741270 */
[----:B------:R-:W-:Y:S01]  /*312b0*/  VIADD R0, R3, 0x37 ;  /* 0x0000003703007836 */ /* 0x000fe20000000000 */
[----:B------:R-:W-:Y:S01]  /*312c0*/  ULDC UR6, c[0x0][0x22c] ;  /* 0x00008b0000067ab9 */ /* 0x000fe20000000800 */
[----:B0-----:R-:W-:Y:S02]  /*312d0*/  LEA.HI.X.SX32 R85, R99, R248, 0x1, P4 ;  /* 0x000000f863557211 */ /* 0x001fe400020f0eff */
[----:B------:R-:W-:Y:S02]  /*312e0*/  LEA R92, P4, R93, R2, 0x1 ;  /* 0x000000025d5c7211 */ /* 0x000fe400078808ff */
        /* <DEDUP_REMOVED lines=13> */
[----:B------:R0:W-:Y:S01]  /*313c0*/  @P3 STG.E.U16 desc[UR56][R86.64], R90 ;  /* 0x0000005a56003986 */ /* 0x0001e2000c101538 */
[C---:B------:R-:W-:Y:S01]  /*313d0*/  LEA R84, P3, R95.reuse, R2, 0x1 ;  /* 0x000000025f547211 */ /* 0x040fe200078608ff */
[----:B------:R-:W-:Y:S01]  /*313e0*/  ULDC UR6, c[0x0][0x22c] ;  /* 0x00008b0000067ab9 */ /* 0x000fe20000000800 */
[----:B------:R-:W-:Y:S01]  /*313f0*/  VIADD R93, R95, UR4 ;  /* 0x000000045f5d7c36 */ /* 0x000fe20008000000 */
[----:B------:R-:W-:Y:S01]  /*31400*/  ISETP.LT.AND P5, PT, R0, UR6, !P0 ;  /* 0x0000000600007c0c */ /* 0x000fe2000c7a1270 */
[----:B------:R-:W-:Y:S01]  /*31410*/  VIADD R0, R3, 0x3a ;  /* 0x0000003a03007836 */ /* 0x000fe20000000000 */
[----:B------:R-:W-:Y:S01]  /*31420*/  LEA.HI.X.SX32 R85, R95, R248, 0x1, P3 ;  /* 0x000000f85f557211 */ /* 0x000fe200018f0eff */
[----:B------:R-:W-:Y:S01]  /*31430*/  ULDC UR4, c[0x0][0x22c] ;  /* 0x00008b0000047ab9 */ /* 0x000fe20000000800 */
[----:B------:R-:W-:Y:S01]  /*31440*/  LEA R88, P3, R93, R2, 0x1 ;  /* 0x000000025d587211 */ /* 0x000fe200078608ff */
[----:B------:R-:W-:Y:S01]  /*31450*/  ULDC UR6, c[0x0][0x22c] ;  /* 0x00008b0000067ab9 */ /* 0x000fe20000000800 */
[----:B0-----:R-:W-:-:S02]  /*31460*/  PRMT R87, R90, 0x7632, R87 ;  /* 0x000076325a577816 */ /* 0x001fc40000000057 */
[----:B------:R-:W-:-:S03]  /*31470*/  LEA.HI.X.SX32 R89, R93, R248, 0x1, P3 ;  /* 0x000000f85d597211 */ /* 0x000fc600018f0eff */
[----:B------:R0:W-:Y:S01]  /*31480*/  @P1 STG.E.U16 desc[UR56][R84.64], R87 ;  /* 0x0000005754001986 */ /* 0x0001e2000c101538 */
[----:B------:R-:W-:Y:S01]  /*31490*/  ISETP.LT.AND P1, PT, R0, UR4, !P0 ;  /* 0x0000000400007c0c */ /* 0x000fe2000c721270 */
[----:B------:R-:W-:Y:S02]  /*314a0*/  ULDC UR4, c[0x0][0x248] ;  /* 0x0000920000047ab9 */ /* 0x000fe40000000800 */
[----:B------:R-:W-:Y:S01]  /*314b0*/  VIADD R93, R93, UR4 ;  /* 0x000000045d5d7c36 */ /* 0x000fe20008000000 */
[----:B------:R1:W-:Y:S01]  /*314c0*/  @P2 STG.E.U16 desc[UR56][R88.64], R91 ;  /* 0x0000005b58002986 */ /* 0x0003e2000c101538 */
[----:B------:R-:W-:Y:S01]  /*314d0*/  VIADD R0, R3, 0x3b ;  /* 0x0000003b03007836 */ /* 0x000fe20000000000 */
[----:B------:R-:W-:Y:S02]  /*314e0*/  ULDC UR4, c[0x0][0x22c] ;  /* 0x00008b0000047ab9 */ /* 0x000fe40000000800 */
[----:B------:R-:W-:Y:S02]  /*314f0*/  LEA R86, P2, R93, R2, 0x1 ;  /* 0x000000025d567211 */ /* 0x000fe400078408ff */
[----:B------:R-:W-:Y:S01]  /*31500*/  ISETP.LT.AND P3, PT, R0, UR4, !P0 ;  /* 0x0000000400007c0c */ /* 0x000fe2000c761270 */
[----:B------:R-:W-:Y:S01]  /*31510*/  ULDC UR4, c[0x0][0x248] ;  /* 0x0000920000047ab9 */ /* 0x000fe20000000800 */
[----:B0-----:R-:W-:-:S02]  /*31520*/  PRMT R85, R91, 0x7632, R85 ;  /* 0x000076325b557816 */ /* 0x001fc40000000055 */
        /* <DEDUP_REMOVED lines=8> */
[----:B------:R-:W-:Y:S01]  /*315b0*/  VIADD R91, R89, UR4 ;  /* 0x00000004595b7c36 */ /* 0x000fe20008000000 */
[----:B------:R-:W-:Y:S01]  /*315c0*/  ULDC UR4, c[0x0][0x248] ;  /* 0x0000920000047ab9 */ /* 0x000fe20000000800 */
[----:B0-----:R-:W-:Y:S02]  /*315d0*/  LEA.HI.X.SX32 R85, R93, R248, 0x1, P4 ;  /* 0x000000f85d557211 */ /* 0x001fe400020f0eff */
[----:B------:R-:W-:-:S02]  /*315e0*/  LEA R88, P4, R89, R2, 0x1 ;  /* 0x0000000259587211 */ /* 0x000fc400078808ff */
[----:B------:R-:W-:Y:S01]  /*315f0*/  ISETP.LT.AND P2, PT, R0, UR6, !P0 ;  /* 0x0000000600007c0c */ /* 0x000fe2000c741270 */
[----:B------:R-:W-:Y:S01]  /*31600*/  VIADD R0, R3, 0x3d ;  /* 0x0000003d03007836 */ /* 0x000fe20000000000 */
[----:B------:R-:W-:Y:S01]  /*31610*/  PRMT R87, R76, 0x7632, R87 ;  /* 0x000076324c577816 */ /* 0x000fe20000000057 */
[----:B------:R-:W-:Y:S01]  /*31620*/  @P6 STG.E.U16 desc[UR56][R84.64], R76 ;  /* 0x0000004c54006986 */ /* 0x000fe2000c101538 */
[----:B------:R-:W-:Y:S01]  /*31630*/  LEA.HI.X.SX32 R89, R89, R248, 0x1, P4 ;  /* 0x000000f859597211 */ /* 0x000fe200020f0eff */
[----:B------:R-:W-:Y:S01]  /*31640*/  ULDC UR6, c[0x0][0x22c] ;  /* 0x00008b0000067ab9 */ /* 0x000fe20000000800 */
[----:B------:R-:W-:Y:S02]  /*31650*/  LEA R86, P6, R91, R2, 0x1 ;  /* 0x000000025b567211 */ /* 0x000fe400078c08ff */
[----:B------:R-:W-:Y:S01]  /*31660*/  ISETP.LT.AND P4, PT, R0, UR6, !P0 ;  /* 0x0000000600007c0c */ /* 0x000fe2000c781270 */
[----:B------:R0:W-:Y:S01]  /*31670*/  @P5 STG.E.U16 desc[UR56][R88.64], R87 ;  /* 0x0000005758005986 */ /* 0x0001e2000c101538 */
[----:B------:R-:W-:Y:S01]  /*31680*/  VIADD R0, R3, 0x3e ;  /* 0x0000003e03007836 */ /* 0x000fe20000000000 */
[----:B------:R-:W-:-:S04]  /*31690*/  ULDC UR6, c[0x0][0x22c] ;  /* 0x00008b0000067ab9 */ /* 0x000fc80000000800 */
[----:B------:R-:W-:Y:S02]  /*316a0*/  ISETP.LT.AND P5, PT, R0, UR6, !P0 ;  /* 0x0000000600007c0c */ /* 0x000fe4000c7a1270 */
[C---:B0-----:R-:W-:Y:S01]  /*316b0*/  LEA.HI.X.SX32 R87, R91.reuse, R248, 0x1, P6 ;  /* 0x000000f85b577211 */ /* 0x041fe200030f0eff */
[----:B------:R-:W-:Y:S01]  /*316c0*/  VIADD R91, R91, UR4 ;  /* 0x000000045b5b7c36 */ /* 0x000fe20008000000 */
[----:B------:R-:W-:Y:S01]  /*316d0*/  ULDC UR4, c[0x0][0x248] ;  /* 0x0000920000047ab9 */ /* 0x000fe20000000800 */
[----:B------:R-:W-:Y:S01]  /*316e0*/  VIADD R0, R3, 0x3f ;  /* 0x0000003f03007836 */ /* 0x000fe20000000000 */
[----:B------:R-:W-:Y:S01]  /*316f0*/  ULDC UR6, c[0x0][0x22c] ;  /* 0x00008b0000067ab9 */ /* 0x000fe20000000800 */
[----:B------:R0:W-:Y:S01]  /*31700*/  @P1 STG.E.U16 desc[UR56][R86.64], R77 ;  /* 0x0000004d56001986 */ /* 0x0001e2000c101538 */
[C---:B------:R-:W-:Y:S01]  /*31710*/  LEA R84, P1, R91.reuse, R2, 0x1 ;  /* 0x000000025b547211 */ /* 0x040fe200078208ff */
[----:B------:R-:W-:Y:S01]  /*31720*/  VIADD R93, R91, UR4 ;  /* 0x000000045b5d7c36 */ /* 0x000fe20008000000 */
[----:B------:R-:W-:-:S02]  /*31730*/  ULDC UR4, c[0x0][0x22c] ;  /* 0x00008b0000047ab9 */ /* 0x000fc40000000800 */
[----:B------:R-:W-:Y:S02]  /*31740*/  LEA.HI.X.SX32 R85, R91, R248, 0x1, P1 ;  /* 0x000000f85b557211 */ /* 0x000fe400008f0eff */
[----:B------:R-:W-:Y:S01]  /*31750*/  ISETP.LT.AND P1, PT, R0, UR6, !P0 ;  /* 0x0000000600007c0c */ /* 0x000fe2000c721270 */
[----:B------:R-:W-:Y:S01]  /*31760*/  VIADD R0, R3, 0x40 ;  /* 0x0000004003007836 */ /* 0x000fe20000000000 */
[----:B0-----:R-:W-:Y:S01]  /*31770*/  PRMT R87, R77, 0x7632, R87 ;  /* 0x000076324d577816 */ /* 0x001fe20000000057 */
[----:B------:R-:W-:Y:S01]  /*31780*/  ULDC UR6, c[0x0][0x22c] ;  /* 0x00008b0000067ab9 */ /* 0x000fe20000000800 */
[----:B------:R-:W-:-:S03]  /*31790*/  LEA R88, P6, R93, R2, 0x1 ;  /* 0x000000025d587211 */ /* 0x000fc600078c08ff */
        /* <DEDUP_REMOVED lines=8> */
[----:B------:R-:W-:Y:S02]  /*31820*/  LEA R76, P6, R93, R2, 0x1 ;  /* 0x000000025d4c7211 */ /* 0x000fe400078c08ff */
[----:B------:R-:W-:Y:S01]  /*31830*/  ISETP.LT.AND P2, PT, R0, UR4, !P0 ;  /* 0x0000000400007c0c */ /* 0x000fe2000c741270 */
[----:B------:R-:W-:Y:S01]  /*31840*/  ULDC UR4, c[0x0][0x248] ;  /* 0x0000920000047ab9 */ /* 0x000fe20000000800 */
[----:B0-----:R-:W-:-:S02]  /*31850*/  PRMT R85, R78, 0x7632, R85 ;  /* 0x000076324e557816 */ /* 0x001fc40000000055 */
[C---:B------:R-:W-:Y:S01]  /*31860*/  LEA.HI.X.SX32 R77, R93.reuse, R248, 0x1, P6 ;  /* 0x000000f85d4d7211 */ /* 0x040fe200030f0eff */
[----:B------:R-:W-:Y:S01]  /*31870*/  VIADD R93, R93, UR4 ;  /* 0x000000045d5d7c36 */ /* 0x000fe20008000000 */
[----:B------:R-:W-:Y:S01]  /*31880*/  ULDC UR4, c[0x0][0x248] ;  /* 0x0000920000047ab9 */ /* 0x000fe20000000800 */
[----:B------:R-:W-:Y:S02]  /*31890*/  VIADD R0, R3, 0x42 ;  /* 0x0000004203007836 */ /* 0x000fe40000000000 */
[----:B------:R0:W-:Y:S01]  /*318a0*/  @P4 STG.E.U16 desc[UR56][R76.64], R85 ;  /* 0x000000554c004986 */ /* 0x0001e2000c101538 */
[C---:B------:R-:W-:Y:S01]  /*318b0*/  LEA R84, P4, R93.reuse, R2, 0x1 ;  /* 0x000000025d547211 */ /* 0x040fe200078808ff */
[----:B------:R-:W-:Y:S01]  /*318c0*/  VIADD R87, R93, UR4 ;  /* 0x000000045d577c36 */ /* 0x000fe20008000000 */
[----:B------:R-:W-:Y:S01]  /*318d0*/  ISETP.LT.AND P6, PT, R0, UR6, !P0 ;  /* 0x0000000600007c0c */ /* 0x000fe2000c7c1270 */
[----:B------:R-:W-:Y:S01]  /*318e0*/  VIADD R0, R3, 0x43 ;  /* 0x0000004303007836 */ /* 0x000fe20000000000 */
[----:B------:R-:W-:Y:S01]  /*318f0*/  ULDC UR6, c[0x0][0x248] ;  /* 0x0000920000067ab9 */ /* 0x000fe20000000800 */
[----:B------:R-:W-:Y:S01]  /*31900*/  ULDC UR4, c[0x0][0x22c] ;  /* 0x00008b0000047ab9 */ /* 0x000fe20000000800 */
[----:B-1----:R-:W-:Y:S01]  /*31910*/  VIADD R89, R87, UR6 ;  /* 0x0000000657597c36 */ /* 0x002fe20008000000 */
[----:B------:R-:W-:Y:S01]  /*31920*/  ULDC UR6, c[0x0][0x22c] ;  /* 0x00008b0000067ab9 */ /* 0x000fe20000000800 */
[----:B0-----:R-:W-:-:S02]  /*31930*/  LEA.HI.X.SX32 R85, R93, R248, 0x1, P4 ;  /* 0x000000f85d557211 */ /* 0x001fc400020f0eff */
[----:B------:R-:W-:Y:S02]  /*31940*/  LEA R86, P4, R87, R2, 0x1 ;  /* 0x0000000257567211 */ /* 0x000fe400078808ff */
[----:B------:R-:W-:Y:S01]  /*31950*/  PRMT R77, R79, 0x7632, R77 ;  /* 0x000076324f4d7816 */ /* 0x000fe2000000004d */
[----:B------:R-:W-:Y:S01]  /*31960*/  @P5 STG.E.U16 desc[UR56][R84.64], R79 ;  /* 0x0000004f54005986 */ /* 0x000fe2000c101538 */
[----:B------:R-:W-:Y:S02]  /*31970*/  LEA.HI.X.SX32 R87, R87, R248, 0x1, P4 ;  /* 0x000000f857577211 */ /* 0x000fe400020f0eff */
[----:B------:R-:W-:Y:S01]  /*31980*/  ISETP.LT.AND P5, PT, R0, UR4, !P0 ;  /* 0x0000000400007c0c */ /* 0x000fe2000c7a1270 */
[----:B------:R-:W-:Y:S01]  /*31990*/  VIADD R0, R3, 0x44 ;  /* 0x0000004403007836 */ /* 0x000fe20000000000 */
[----:B------:R-:W-:Y:S01]  /*319a0*/  LEA R76, P4, R89, R2, 0x1 ;  /* 0x00000002594c7211 */ /* 0x000fe200078808ff */
[----:B------:R-:W-:Y:S01]  /*319b0*/  ULDC UR4, c[0x0][0x22c] ;  /* 0x00008b0000047ab9 */ /* 0x000fe20000000800 */
[----:B------:R0:W-:Y:S02]  /*319c0*/  @P1 STG.E.U16 desc[UR56][R86.64], R77 ;  /* 0x0000004d56001986 */ /* 0x0001e4000c101538 */
[----:B------:R-:W-:Y:S01]  /*319d0*/  ISETP.LT.AND P1, PT, R0, UR4, !P0 ;  /* 0x0000000400007c0c */ /* 0x000fe2000c721270 */
[----:B------:R-:W-:Y:S01]  /*319e0*/  ULDC UR4, c[0x0][0x248] ;  /* 0x0000920000047ab9 */ /* 0x000fe20000000800 */
[----:B------:R-:W-:Y:S01]  /*319f0*/  VIADD R0, R3, 0x45 ;  /* 0x0000004503007836 */ /* 0x000fe20000000000 */
[C---:B0-----:R-:W-:Y:S01]  /*31a00*/  LEA.HI.X.SX32 R77, R89.reuse, R248, 0x1, P4 ;  /* 0x000000f8594d7211 */ /* 0x041fe200020f0eff */
[----:B------:R-:W-:Y:S01]  /*31a10*/  VIADD R89, R89, UR4 ;  /* 0x0000000459597c36 */ /* 0x000fe20008000000 */
[----:B------:R-:W-:-:S03]  /*31a20*/  ULDC UR4, c[0x0][0x22c] ;  /* 0x00008b0000047ab9 */ /* 0x000fc60000000800 */
[----:B------:R0:W-:Y:S01]  /*31a30*/  @P3 STG.E.U16 desc[UR56][R76.64], R80 ;  /* 0x000000504c003986 */ /* 0x0001e2000c101538 */
[C---:B------:R-:W-:Y:S02]  /*31a40*/  LEA R78, P3, R89.reuse, R2, 0x1 ;  /* 0x00000002594e7211 */ /* 0x040fe400078608ff */
[----:B------:R-:W-:Y:S01]  /*31a50*/  ISETP.LT.AND P4, PT, R0, UR4, !P0 ;  /* 0x0000000400007c0c */ /* 0x000fe2000c781270 */
[----:B------:R-:W-:Y:S01]  /*31a60*/  ULDC UR4, c[0x0][0x248] ;  /* 0x0000920000047ab9 */ /* 0x000fe20000000800 */
[C---:B------:R-:W-:Y:S01]  /*31a70*/  LEA.HI.X.SX32 R79, R89.reuse, R248, 0x1, P3 ;  /* 0x000000f8594f7211 */ /* 0x040fe200018f0eff */
[----:B------:R-:W-:Y:S01]  /*31a80*/  VIADD R89, R89, UR4 ;  /* 0x0000000459597c36 */ /* 0x000fe20008000000 */
[----:B------:R-:W-:Y:S01]  /*31a90*/  ULDC UR4, c[0x0][0x248] ;  /* 0x0000920000047ab9 */ /* 0x000fe20000000800 */
[----:B0-----:R-:W-:Y:S02]  /*31aa0*/  PRMT R77, R80, 0x7632, R77 ;  /* 0x00007632504d7816 */ /* 0x001fe4000000004d */
[----:B------:R-:W-:Y:S01]  /*31ab0*/  VIADD R85, R89, UR4 ;  /* 0x0000000459557c36 */ /* 0x000fe20008000000 */
[----:B------:R-:W-:-:S02]  /*31ac0*/  ULDC UR4, c[0x0][0x248] ;  /* 0x0000920000047ab9 */ /* 0x000fc40000000800 */
[----:B------:R0:W-:Y:S01]  /*31ad0*/  @P2 STG.E.U16 desc[UR56][R78.64], R77 ;  /* 0x0000004d4e002986 */ /* 0x0001e2000c101538 */
[----:B------:R-:W-:Y:S01]  /*31ae0*/  LEA R76, P2, R89, R2, 0x1 ;  /* 0x00000002594c7211 */ /* 0x000fe200078408ff */
[----:B------:R-:W-:Y:S02]  /*31af0*/  VIADD R0, R3, 0x46 ;  /* 0x0000004603007836 */ /* 0x000fe40000000000 */
[----:B------:R-:W-:Y:S01]  /*31b00*/  VIADD R87, R85, UR4 ;  /* 0x0000000455577c36 */ /* 0x000fe20008000000 */
        /* <DEDUP_REMOVED lines=17> */
[----:B------:R-:W-:Y:S01]  /*31c20*/  ULDC UR4, c[0x0][0x248] ;  /* 0x0000920000047ab9 */ /* 0x000fe20000000800 */
[----:B------:R-:W-:Y:S01]  /*31c30*/  VIADD R0, R3, 0x49 ;  /* 0x0000004903007836 */ /* 0x000fe20000000000 */
[----:B------:R0:W-:Y:S01]  /*31c40*/  @P1 STG.E.U16 desc[UR56][R78.64], R82 ;  /* 0x000000524e001986 */ /* 0x0001e2000c101538 */
[C---:B------:R-:W-:Y:S01]  /*31c50*/  LEA R76, P1, R87.reuse, R2, 0x1 ;  /* 0x00000002574c7211 */ /* 0x040fe200078208ff */
[C---:B------:R-:W-:Y:S01]  /*31c60*/  VIADD R85, R87.reuse, UR4 ;  /* 0x0000000457557c36 */ /* 0x040fe20008000000 */
[----:B------:R-:W-:Y:S01]  /*31c70*/  ULDC UR6, c[0x0][0x22c] ;  /* 0x00008b0000067ab9 */ /* 0x000fe20000000800 */
[----:B------:R-:W-:Y:S01]  /*31c80*/  ULDC UR4, c[0x0][0x22c] ;  /* 0x00008b0000047ab9 */ /* 0x000fe20000000800 */
[----:B------:R-:W-:-:S02]  /*31c90*/  LEA.HI.X.SX32 R77, R87, R248, 0x1, P1 ;  /* 0x000000f8574d7211 */ /* 0x000fc400008f0eff */
[----:B------:R-:W-:Y:S01]  /*31ca0*/  ISETP.LT.AND P1, PT, R0, UR6, !P0 ;  /* 0x0000000600007c0c */ /* 0x000fe2000c721270 */
[----:B------:R-:W-:Y:S01]  /*31cb0*/  VIADD R0, R3, 0x4a ;  /* 0x0000004a03007836 */ /* 0x000fe20000000000 */
[----:B------:R-:W-:Y:S01]  /*31cc0*/  LEA R80, P5, R85, R2, 0x1 ;  /* 0x0000000255507211 */ /* 0x000fe200078a08ff */
[----:B------:R-:W-:-:S03]  /*31cd0*/  ULDC UR6, c[0x0][0x22c] ;  /* 0x00008b0000067ab9 */ /* 0x000fc60000000800 */
[C---:B------:R-:W-:Y:S02]  /*31ce0*/  LEA.HI.X.SX32 R81, R85.reuse, R248, 0x1, P5 ;  /* 0x000000f855517211 */ /* 0x040fe400028f0eff */
[----:B------:R-:W-:Y:S01]  /*31cf0*/  ISETP.LT.AND P5, PT, R0, UR4, !P0 ;  /* 0x0000000400007c0c */ /* 0x000fe2000c7a1270 */
[----:B------:R-:W-:Y:S01]  /*31d00*/  ULDC UR4, c[0x0][0x248] ;  /* 0x0000920000047ab9 */ /* 0x000fe20000000800 */
[----:B0-----:R-:W-:Y:S01]  /*31d10*/  PRMT R79, R82, 0x7632, R79 ;  /* 0x00007632524f7816 */ /* 0x001fe2000000004f */
[----:B------:R-:W-:Y:S01]  /*31d20*/  VIADD R85, R85, UR4 ;  /* 0x0000000455557c36 */ /* 0x000fe20008000000 */
[----:B------:R-:W-:Y:S01]  /*31d30*/  ULDC UR4, c[0x0][0x22c] ;  /* 0x00008b0000047ab9 */ /* 0x000fe20000000800 */
[----:B------:R-:W-:Y:S02]  /*31d40*/  VIADD R0, R3, 0x4b ;  /* 0x0000004b03007836 */ /* 0x000fe40000000000 */
[----:B------:R0:W-:Y:S04]  /*31d50*/  @P4 STG.E.U16 desc[UR56][R76.64], R79 ;  /* 0x0000004f4c004986 */ /* 0x0001e8000c101538 */
[----:B------:R1:W-:Y:S01]  /*31d60*/  @P3 STG.E.U16 desc[UR56][R80.64], R83 ;  /* 0x0000005350003986 */ /* 0x0003e2000c101538 */
[----:B------:R-:W-:-:S02]  /*31d70*/  LEA R78, P3, R85, R2, 0x1 ;  /* 0x00000002554e7211 */ /* 0x000fc400078608ff */
        /* <DEDUP_REMOVED lines=15> */
[----:B------:R-:W-:Y:S01]  /*31e70*/  PRMT R79, R60, 0x7632, R79 ;  /* 0x000076323c4f7816 */ /* 0x000fe2000000004f */
[----:B------:R-:W-:Y:S01]  /*31e80*/  @P6 STG.E.U16 desc[UR56][R76.64], R60 ;  /* 0x0000003c4c006986 */ /* 0x000fe2000c101538 */
[----:B------:R-:W-:Y:S02]  /*31e90*/  LEA.HI.X.SX32 R81, R81, R248, 0x1, P2 ;  /* 0x000000f851517211 */ /* 0x000fe400010f0eff */
[----:B------:R-:W-:Y:S01]  /*31ea0*/  ISETP.LT.AND P3, PT, R0, UR6, !P0 ;  /* 0x0000000600007c0c */ /* 0x000fe2000c761270 */
[----:B------:R-:W-:Y:S01]  /*31eb0*/  VIADD R0, R3, 0x4d ;  /* 0x0000004d03007836 */ /* 0x000fe20000000000 */
[----:B------:R-:W-:Y:S01]  /*31ec0*/  LEA R78, P6, R83, R2, 0x1 ;  /* 0x00000002534e7211 */ /* 0x000fe200078c08ff */
[----:B------:R0:W-:Y:S01]  /*31ed0*/  @P1 STG.E.U16 desc[UR56][R80.64], R79 ;  /* 0x0000004f50001986 */ /* 0x0001e2000c101538 */
[----:B------:R-:W-:Y:S02]  /*31ee0*/  ULDC UR6, c[0x0][0x22c] ;  /* 0x00008b0000067ab9 */ /* 0x000fe40000000800 */
[----:B------:R-:W-:Y:S01]  /*31ef0*/  ISETP.LT.AND P2, PT, R0, UR6, !P0 ;  /* 0x0000000600007c0c */ /* 0x000fe2000c741270 */
[----:B------:R-:W-:Y:S01]  /*31f00*/  VIADD R0, R3, 0x4e ;  /* 0x0000004e03007836 */ /* 0x000fe20000000000 */
[----:B------:R-:W-:Y:S01]  /*31f10*/  ULDC UR6, c[0x0][0x22c] ;  /* 0x00008b0000067ab9 */ /* 0x000fe20000000800 */
[C---:B0-----:R-:W-:Y:S01]  /*31f20*/  LEA.HI.X.SX32 R79, R83.reuse, R248, 0x1, P6 ;  /* 0x000000f8534f7211 */ /* 0x041fe200030f0eff */
[----:B------:R-:W-:Y:S01]  /*31f30*/  VIADD R83, R83, UR4 ;  /* 0x0000000453537c36 */ /* 0x000fe20008000000 */
[----:B------:R-:W-:-:S03]  /*31f40*/  ULDC UR4, c[0x0][0x248] ;  /* 0x0000920000047ab9 */ /* 0x000fc60000000800 */
[C---:B------:R-:W-:Y:S01]  /*31f50*/  VIADD R81, R83.reuse, UR4 ;  /* 0x0000000453517c36 */ /* 0x040fe20008000000 */
[----:B------:R-:W-:Y:S01]  /*31f60*/  ULDC UR4, c[0x0][0x248] ;  /* 0x0000920000047ab9 */ /* 0x000fe20000000800 */
[----:B------:R-:W-:Y:S01]  /*31f70*/  ISETP.LT.AND P1, PT, R0, UR6, !P0 ;  /* 0x0000000600007c0c */ /* 0x000fe2000c721270 */
[----:B------:R0:W-:Y:S01]  /*31f80*/  @P5 STG.E.U16 desc[UR56][R78.64], R61 ;  /* 0x0000003d4e005986 */ /* 0x0001e2000c101538 */
[----:B------:R-:W-:Y:S01]  /*31f90*/  LEA R76, P5, R83, R2, 0x1 ;  /* 0x00000002534c7211 */ /* 0x000fe200078a08ff */
[----:B------:R-:W-:Y:S01]  /*31fa0*/  VIADD R0, R3, 0x4f ;  /* 0x0000004f03007836 */ /* 0x000fe20000000000 */
[----:B------:R-:W-:Y:S01]  /*31fb0*/  ULDC UR6, c[0x0][0x22c] ;  /* 0x00008b0000067ab9 */ /* 0x000fe20000000800 */
[----:B------:R-:W-:Y:S01]  /*31fc0*/  VIADD R85, R81, UR4 ;  /* 0x0000000451557c36 */ /* 0x000fe20008000000 */
[----:B------:R-:W-:Y:S01]  /*31fd0*/  ULDC UR4, c[0x0][0x248] ;  /* 0x0000920000047ab9 */ /* 0x000fe20000000800 */
[----:B------:R-:W-:Y:S02]  /*31fe0*/  LEA.HI.X.SX32 R77, R83, R248, 0x1, P5 ;  /* 0x000000f8534d7211 */ /* 0x000fe400028f0eff */
[----:B------:R-:W-:Y:S01]  /*31ff0*/  VIADD R87, R85, UR4 ;  /* 0x0000000455577c36 */ /* 0x000fe20008000000 */
[----:B------:R-:W-:Y:S01]  /*32000*/  ISETP.LT.AND P5, PT, R0, UR6, !P0 ;  /* 0x0000000600007c0c */ /* 0x000fe2000c7a1270 */
[----:B------:R-:W-:Y:S01]  /*32010*/  ULDC UR6, c[0x0][0x248] ;  /* 0x0000920000067ab9 */ /* 0x000fe20000000800 */
[----:B------:R-:W-:Y:S01]  /*32020*/  PRMT R60, R61, 0x7632, R60 ;  /* 0x000076323d3c7816 */ /* 0x000fe2000000003c */
[----:B------:R-:W-:Y:S01]  /*32030*/  VIADD R89, R87, UR6 ;  /* 0x0000000657597c36 */ /* 0x000fe20008000000 */
[----:B------:R-:W-:Y:S01]  /*32040*/  ULDC UR4, c[0x0][0x248] ;  /* 0x0000920000047ab9 */ /* 0x000fe20000000800 */
[----:B------:R-:W-:Y:S01]  /*32050*/  VIADD R0, R3, 0x50 ;  /* 0x0000005003007836 */ /* 0x000fe20000000000 */
[----:B------:R-:W-:Y:S01]  /*32060*/  ULDC UR6, c[0x0][0x22c] ;  /* 0x00008b0000067ab9 */ /* 0x000fe20000000800 */
[----:B------:R-:W-:Y:S01]  /*32070*/  VIADD R91, R89, UR4 ;  /* 0x00000004595b7c36 */ /* 0x000fe20008000000 */
[----:B------:R-:W-:Y:S01]  /*32080*/  ULDC UR4, c[0x0][0x248] ;  /* 0x0000920000047ab9 */ /* 0x000fe20000000800 */
[----:B------:R1:W-:Y:S01]  /*32090*/  @P4 STG.E.U16 desc[UR56][R76.64], R60 ;  /* 0x0000003c4c004986 */ /* 0x0003e2000c101538 */
[----:B0-----:R-:W-:Y:S01]  /*320a0*/  LEA R78, P4, R81, R2, 0x1 ;  /* 0x00000002514e7211 */ /* 0x001fe200078808ff */
[----:B------:R-:W-:Y:S01]  /*320b0*/  VIADD R61, R91, UR4 ;  /* 0x000000045b3d7c36 */ /* 0x000fe20008000000 */
[----:B------:R-:W-:-:S02]  /*320c0*/  ULDC UR4, c[0x0][0x248] ;  /* 0x0000920000047ab9 */ /* 0x000fc40000000800 */
[----:B------:R-:W-:Y:S01]  /*320d0*/  LEA.HI.X.SX32 R79, R81, R248, 0x1, P4 ;  /* 0x000000f8514f7211 */ /* 0x000fe200020f0eff */
[----:B------:R-:W-:Y:S01]  /*320e0*/  VIADD R83, R61, UR4 ;  /* 0x000000043d537c36 */ /* 0x000fe20008000000 */
[----:B------:R-:W-:Y:S01]  /*320f0*/  ULDC UR4, c[0x0][0x248] ;  /* 0x0000920000047ab9 */ /* 0x000fe20000000800 */
[----:B------:R-:W-:Y:S02]  /*32100*/  ISETP.LT.AND P4, PT, R0, UR7, !P0 ;  /* 0x0000000700007c0c */ /* 0x000fe4000c781270 */
[----:B------:R-:W-:Y:S01]  /*32110*/  VIADD R81, R83, UR4 ;  /* 0x0000000453517c36 */ /* 0x000fe20008000000 */
[----:B------:R0:W-:Y:S01]  /*32120*/  @P3 STG.E.U16 desc[UR56][R78.64], R62 ;  /* 0x0000003e4e003986 */ /* 0x0001e2000c101538 */
[----:B-1----:R-:W-:Y:S01]  /*32130*/  LEA R76, P3, R85, R2, 0x1 ;  /* 0x00000002554c7211 */ /* 0x002fe200078608ff */
[C---:B------:R-:W-:Y:S01]  /*32140*/  VIADD R0, R3.reuse, 0x51 ;  /* 0x0000005103007836 */ /* 0x040fe20000000000 */
[----:B------:R-:W-:Y:S01]  /*32150*/  ULDC UR4, c[0x0][0x248] ;  /* 0x0000920000047ab9 */ /* 0x000fe20000000800 */
[----:B------:R-:W-:Y:S01]  /*32160*/  PRMT R80, R62, 0x7632, R80 ;  /* 0x000076323e507816 */ /* 0x000fe20000000050 */
[----:B------:R-:W-:Y:S01]  /*32170*/  VIADD R60, R3, 0x52 ;  /* 0x00000052033c7836 */ /* 0x000fe20000000000 */
[----:B------:R-:W-:Y:S01]  /*32180*/  LEA.HI.X.SX32 R77, R85, R248, 0x1, P3 ;  /* 0x000000f8554d7211 */ /* 0x000fe200018f0eff */
[----:B------:R-:W-:Y:S01]  /*32190*/  VIADD R102, R3, 0x59 ;  /* 0x0000005903667836 */ /* 0x000fe20000000000 */
[----:B------:R-:W-:Y:S01]  /*321a0*/  ISETP.LT.AND P3, PT, R0, UR6, !P0 ;  /* 0x0000000600007c0c */ /* 0x000fe2000c761270 */
[----:B------:R-:W-:Y:S01]  /*321b0*/  ULDC UR6, c[0x0][0x22c] ;  /* 0x00008b0000067ab9 */ /* 0x000fe20000000800 */
[----:B------:R-:W-:Y:S01]  /*321c0*/  LEA R84, P6, R87, R2, 0x1 ;  /* 0x0000000257547211 */ /* 0x000fe200078c08ff */
[----:B------:R-:W-:Y:S01]  /*321d0*/  ULDC UR7, c[0x0][0x248] ;  /* 0x0000920000077ab9 */ /* 0x000fe20000000800 */
[----:B0-----:R-:W-:Y:S01]  /*321e0*/  VIADD R79, R81, UR4 ;  /* 0x00000004514f7c36 */ /* 0x001fe20008000000 */
[----:B------:R-:W-:-:S03]  /*321f0*/  ULDC UR4, c[0x0][0x248] ;  /* 0x0000920000047ab9 */ /* 0x000fc60000000800 */
[----:B------:R-:W-:Y:S01]  /*32200*/  VIADD R0, R79, UR4 ;  /* 0x000000044f007c36 */ /* 0x000fe20008000000 */
[----:B------:R-:W-:-:S03]  /*32210*/  ULDC UR4, c[0x0][0x248] ;  /* 0x0000920000047ab9 */ /* 0x000fc60000000800 */
[----:B------:R-:W-:Y:S01]  /*32220*/  VIADD R101, R0, UR4 ;  /* 0x0000000400657c36 */ /* 0x000fe20008000000 */
[----:B------:R-:W-:-:S03]  /*32230*/  ULDC UR4, c[0x0][0x248] ;  /* 0x0000920000047ab9 */ /* 0x000fc60000000800 */
[----:B------:R-:W-:Y:S01]  /*32240*/  VIADD R100, R101, UR4 ;  /* 0x0000000465647c36 */ /* 0x000fe20008000000 */
[----:B------:R-:W-:Y:S01]  /*32250*/  ULDC UR4, c[0x0][0x248] ;  /* 0x0000920000047ab9 */ /* 0x000fe20000000800 */
[----:B------:R0:W-:Y:S01]  /*32260*/  @P2 STG.E.U16 desc[UR56][R76.64], R80 ;  /* 0x000000504c002986 */ /* 0x0001e2000c101538 */
[----:B------:R-:W-:Y:S01]  /*32270*/  ISETP.LT.AND P2, PT, R60, UR6, !P0 ;  /* 0x000000063c007c0c */ /* 0x000fe2000c741270 */
[----:B------:R-:W-:Y:S01]  /*32280*/  VIADD R99, R100, UR4 ;  /* 0x0000000464637c36 */ /* 0x000fe20008000000 */
[----:B------:R-:W-:Y:S01]  /*32290*/  LEA.HI.X.SX32 R85, R87, R248, 0x1, P6 ;  /* 0x000000f857557211 */ /* 0x000fe200030f0eff */
[----:B------:R-:W-:Y:S01]  /*322a0*/  ULDC UR6, c[0x0][0x248] ;  /* 0x0000920000067ab9 */ /* 0x000fe20000000800 */
[----:B------:R-:W-:Y:S01]  /*322b0*/  ULDC UR4, c[0x0][0x248] ;  /* 0x0000920000047ab9 */ /* 0x000fe20000000800 */
[----:B------:R-:W-:Y:S01]  /*322c0*/  VIADD R98, R99, UR6 ;  /* 0x0000000663627c36 */ /* 0x000fe20008000000 */
[----:B------:R-:W-:Y:S01]  /*322d0*/  ULDC UR6, c[0x0][0x248] ;  /* 0x0000920000067ab9 */ /* 0x000fe20000000800 */
[----:B------:R1:W-:Y:S01]  /*322e0*/  @P1 STG.E.U16 desc[UR56][R84.64], R63 ;  /* 0x0000003f54001986 */ /* 0x0003e2000c101538 */
[----:B------:R-:W-:-:S02]  /*322f0*/  VIADD R60, R3, 0x53 ;  /* 0x00000053033c7836 */ /* 0x000fc40000000000 */
[----:B------:R-:W-:Y:S01]  /*32300*/  VIADD R97, R98, UR4 ;  /* 0x0000000462617c36 */ /* 0x000fe20008000000 */
[----:B0-----:R-:W-:Y:S01]  /*32310*/  LEA R76, P1, R89, R2, 0x1 ;  /* 0x00000002594c7211 */ /* 0x001fe200078208ff */
[----:B------:R-:W-:Y:S02]  /*32320*/  ULDC UR4, c[0x0][0x22c] ;  /* 0x00008b0000047ab9 */ /* 0x000fe40000000800 */
[----:B------:R-:W-:Y:S01]  /*32330*/  VIADD R96, R97, UR6 ;  /* 0x0000000661607c36 */ /* 0x000fe20008000000 */
[----:B------:R-:W-:Y:S01]  /*32340*/  LEA.HI.X.SX32 R77, R89, R248, 0x1, P1 ;  /* 0x000000f8594d7211 */ /* 0x000fe200008f0eff */
[----:B------:R-:W-:Y:S01]  /*32350*/  ULDC UR6, c[0x0][0x22c] ;  /* 0x00008b0000067ab9 */ /* 0x000fe20000000800 */
[----:B------:R-:W-:Y:S01]  /*32360*/  ISETP.LT.AND P1, PT, R60, UR4, !P0 ;  /* 0x000000043c007c0c */ /* 0x000fe2000c721270 */
[----:B------:R-:W-:Y:S01]  /*32370*/  ULDC UR4, c[0x0][0x248] ;  /* 0x0000920000047ab9 */ /* 0x000fe20000000800 */
[----:B------:R-:W-:Y:S01]  /*32380*/  PRMT R78, R63, 0x7632, R78 ;  /* 0x000076323f4e7816 */ /* 0x000fe2000000004e */
[----:B------:R-:W-:Y:S01]  /*32390*/  VIADD R95, R96, UR4 ;  /* 0x00000004605f7c36 */ /* 0x000fe20008000000 */
[----:B------:R-:W-:-:S03]  /*323a0*/  ULDC UR4, c[0x0][0x248] ;  /* 0x0000920000047ab9 */ /* 0x000fc60000000800 */
[----:B------:R-:W-:Y:S01]  /*323b0*/  VIADD R94, R95, UR4 ;  /* 0x000000045f5e7c36 */ /* 0x000fe20008000000 */
[----:B------:R0:W-:Y:S01]  /*323c0*/  @P5 STG.E.U16 desc[UR56][R76.64], R78 ;  /* 0x0000004e4c005986 */ /* 0x0001e2000c101538 */
[----:B------:R-:W-:Y:S01]  /*323d0*/  ULDC UR4, c[0x0][0x248] ;  /* 0x0000920000047ab9 */ /* 0x000fe20000000800 */
[C---:B------:R-:W-:Y:S01]  /*323e0*/  LEA R62, P5, R91.reuse, R2, 0x1 ;  /* 0x000000025b3e7211 */ /* 0x040fe200078a08ff */
[----:B------:R-:W-:Y:S01]  /*323f0*/  VIADD R93, R94, UR4 ;  /* 0x000000045e5d7c36 */ /* 0x000fe20008000000 */
[----:B------:R-:W-:Y:S02]  /*32400*/  ULDC UR4, c[0x0][0x248] ;  /* 0x0000920000047ab9 */ /* 0x000fe40000000800 */
[----:B-1----:R-:W-:Y:S01]  /*32410*/  LEA.HI.X.SX32 R63, R91, R248, 0x1, P5 ;  /* 0x000000f85b3f7211 */ /* 0x002fe200028f0eff */
[----:B------:R-:W-:Y:S01]  /*32420*/  VIADD R91, R93, UR4 ;  /* 0x000000045d5b7c36 */ /* 0x000fe20008000000 */
[----:B------:R-:W-:Y:S01]  /*32430*/  ULDC UR4, c[0x0][0x248] ;  /* 0x0000920000047ab9 */ /* 0x000fe20000000800 */
[----:B------:R-:W-:-:S02]  /*32440*/  VIADD R60, R3, 0x54 ;  /* 0x00000054033c7836 */ /* 0x000fc40000000000 */
[----:B------:R-:W-:Y:S01]  /*32450*/  VIADD R92, R91, UR4 ;  /* 0x000000045b5c7c36 */ /* 0x000fe20008000000 */
[----:B------:R-:W-:Y:S02]  /*32460*/  ULDC UR4, c[0x0][0x248] ;  /* 0x0000920000047ab9 */ /* 0x000fe40000000800 */
[----:B------:R-:W-:Y:S01]  /*32470*/  ISETP.LT.AND P5, PT, R60, UR6, !P0 ;  /* 0x000000063c007c0c */ /* 0x000fe2000c7a1270 */
[----:B------:R-:W-:Y:S01]  /*32480*/  VIADD R60, R92, UR4 ;  /* 0x000000045c3c7c36 */ /* 0x000fe20008000000 */
[----:B------:R-:W-:Y:S01]  /*32490*/  ULDC UR4, c[0x0][0x248] ;  /* 0x0000920000047ab9 */ /* 0x000fe20000000800 */
[----:B------:R1:W-:Y:S01]  /*324a0*/  @P4 STG.E.U16 desc[UR56][R62.64], R68 ;  /* 0x000000443e004986 */ /* 0x0003e2000c101538 */
[----:B------:R-:W-:Y:S01]  /*324b0*/  PRMT R80, R68, 0x7632, R80 ;  /* 0x0000763244507816 */ /* 0x000fe20000000050 */
[----:B------:R-:W-:Y:S01]  /*324c0*/  VIADD R90, R60, UR4 ;  /* 0x000000043c5a7c36 */ /* 0x000fe20008000000 */
[----:B0-----:R-:W-:Y:S01]  /*324d0*/  LEA R76, P4, R61, R2, 0x1 ;  /* 0x000000023d4c7211 */ /* 0x001fe200078808ff */
[----:B------:R-:W-:Y:S01]  /*324e0*/  ULDC UR4, c[0x0][0x248] ;  /* 0x0000920000047ab9 */ /* 0x000fe20000000800 */
[----:B------:R-:W-:Y:S01]  /*324f0*/  VIADD R78, R3, 0x55 ;  /* 0x00000055034e7836 */ /* 0x000fe20000000000 */
[----:B------:R-:W-:Y:S01]  /*32500*/  ULDC UR6, c[0x0][0x22c] ;  /* 0x00008b0000067ab9 */ /* 0x000fe20000000800 */
[----:B------:R-:W-:Y:S01]  /*32510*/  LEA.HI.X.SX32 R77, R61, R248, 0x1, P4 ;  /* 0x000000f83d4d7211 */ /* 0x000fe200020f0eff */
[----:B-1----:R-:W-:Y:S01]  /*32520*/  VIADD R62, R90, UR4 ;  /* 0x000000045a3e7c36 */ /* 0x002fe20008000000 */
[----:B------:R-:W-:-:S03]  /*32530*/  ULDC UR4, c[0x0][0x248] ;  /* 0x0000920000047ab9 */ /* 0x000fc60000000800 */
[----:B------:R-:W-:Y:S01]  /*32540*/  VIADD R61, R62, UR4 ;  /* 0x000000043e3d7c36 */ /* 0x000fe20008000000 */
[----:B------:R-:W-:Y:S01]  /*32550*/  ULDC UR4, c[0x0][0x248] ;  /* 0x0000920000047ab9 */ /* 0x000fe20000000800 */
[----:B------:R0:W-:Y:S01]  /*32560*/  @P3 STG.E.U16 desc[UR56][R76.64], R80 ;  /* 0x000000504c003986 */ /* 0x0001e2000c101538 */
[----:B------:R-:W-:Y:S01]  /*32570*/  VIADD R68, R3, 0x56 ;  /* 0x0000005603447836 */ /* 0x000fe20000000000 */
[----:B------:R-:W-:Y:S01]  /*32580*/  ISETP.LT.AND P4, PT, R78, UR6, !P0 ;  /* 0x000000064e007c0c */ /* 0x000fe2000c781270 */
[----:B------:R-:W-:Y:S01]  /*32590*/  VIADD R63, R61, UR4 ;  /* 0x000000043d3f7c36 */ /* 0x000fe20008000000 */
[----:B------:R-:W-:Y:S01]  /*325a0*/  ULDC UR6, c[0x0][0x248] ;  /* 0x0000920000067ab9 */ /* 0x000fe20000000800 */
[----:B------:R-:W-:Y:S02]  /*325b0*/  ULDC UR4, c[0x0][0x22c] ;  /* 0x00008b0000047ab9 */ /* 0x000fe40000000800 */
[----:B------:R-:W-:Y:S01]  /*325c0*/  VIADD R87, R63, UR6 ;  /* 0x000000063f577c36 */ /* 0x000fe20008000000 */
[----:B------:R-:W-:Y:S01]  /*325d0*/  ULDC UR6, c[0x0][0x248] ;  /* 0x0000920000067ab9 */ /* 0x000fe20000000800 */
[----:B0-----:R-:W-:-:S04]  /*325e0*/  LEA R76, P3, R83, R2, 0x1 ;  /* 0x00000002534c7211 */ /* 0x001fc800078608ff */
[----:B------:R-:W-:Y:S02]  /*325f0*/  LEA.HI.X.SX32 R77, R83, R248, 0x1, P3 ;  /* 0x000000f8534d7211 */ /* 0x000fe400018f0eff */
[----:B------:R-:W-:Y:S01]  /*32600*/  ISETP.LT.AND P3, PT, R68, UR4, !P0 ;  /* 0x0000000444007c0c */ /* 0x000fe2000c761270 */
[----:B------:R-:W-:Y:S02]  /*32610*/  ULDC UR4, c[0x0][0x248] ;  /* 0x0000920000047ab9 */ /* 0x000fe40000000800 */
[----:B------:R-:W-:Y:S01]  /*32620*/  VIADD R85, R87, UR4 ;  /* 0x0000000457557c36 */ /* 0x000fe20008000000 */
[----:B------:R-:W-:-:S03]  /*32630*/  ULDC UR4, c[0x0][0x248] ;  /* 0x0000920000047ab9 */ /* 0x000fc60000000800 */
[----:B------:R-:W-:Y:S01]  /*32640*/  VIADD R86, R85, UR4 ;  /* 0x0000000455567c36 */ /* 0x000fe20008000000 */
[----:B------:R-:W-:Y:S01]  /*32650*/  ULDC UR4, c[0x0][0x248] ;  /* 0x0000920000047ab9 */ /* 0x000fe20000000800 */
[----:B------:R0:W-:Y:S01]  /*32660*/  @P2 STG.E.U16 desc[UR56][R76.64], R69 ;  /* 0x000000454c002986 */ /* 0x0001e2000c101538 */
[----:B------:R-:W-:Y:S02]  /*32670*/  VIADD R78, R3, 0x57 ;  /* 0x00000057034e7836 */ /* 0x000fe40000000000 */
[----:B------:R-:W-:Y:S01]  /*32680*/  VIADD R84, R86, UR4 ;  /* 0x0000000456547c36 */ /* 0x000fe20008000000 */
[----:B------:R-:W-:-:S03]  /*32690*/  ULDC UR4, c[0x0][0x22c] ;  /* 0x00008b0000047ab9 */ /* 0x000fc60000000800 */
[----:B------:R-:W-:Y:S01]  /*326a0*/  VIADD R68, R84, UR6 ;  /* 0x0000000654447c36 */ /* 0x000fe20008000000 */
[----:B------:R-:W-:Y:S01]  /*326b0*/  PRMT R80, R69, 0x7632, R80 ;  /* 0x0000763245507816 */ /* 0x000fe20000000050 */
        /* <DEDUP_REMOVED lines=9> */
[----:B------:R0:W-:Y:S02]  /*32750*/  @P1 STG.E.U16 desc[UR56][R76.64], R80 ;  /* 0x000000504c001986 */ /* 0x0001e4000c101538 */
[----:B------:R-:W-:Y:S01]  /*32760*/  VIADD R81, R83, UR4 ;  /* 0x0000000453517c36 */ /* 0x000fe20008000000 */
[----:B------:R-:W-:-:S03]  /*32770*/  ULDC UR4, c[0x0][0x248] ;  /* 0x0000920000047ab9 */ /* 0x000fc60000000800 */
[----:B------:R-:W-:Y:S01]  /*32780*/  VIADD R82, R81, UR4 ;  /* 0x0000000451527c36 */ /* 0x000fe20008000000 */
[----:B------:R-:W-:Y:S01]  /*32790*/  ULDC UR4, c[0x0][0x248] ;  /* 0x0000920000047ab9 */ /* 0x000fe20000000800 */
[----:B0-----:R-:W-:Y:S01]  /*327a0*/  LEA R76, P1, R79, R2, 0x1 ;  /* 0x000000024f4c7211 */ /* 0x001fe200078208ff */
[----:B------:R-:W-:-:S03]  /*327b0*/  VIADD R78, R3, 0x58 ;  /* 0x00000058034e7836 */ /* 0x000fc60000000000 */
[----:B------:R-:W-:Y:S01]  /*327c0*/  LEA.HI.X.SX32 R77, R79, R248, 0x1, P1 ;  /* 0x000000f84f4d7211 */ /* 0x000fe200008f0eff */
[----:B------:R-:W-:Y:S01]  /*327d0*/  VIADD R79, R82, UR4 ;  /* 0x00000004524f7c36 */ /* 0x000fe20008000000 */
[----:B------:R-:W-:-:S03]  /*327e0*/  ULDC UR4, c[0x0][0x248] ;  /* 0x0000920000047ab9 */ /* 0x000fc60000000800 */
[----:B------:R-:W-:Y:S01]  /*327f0*/  VIADD R80, R79, UR4 ;  /* 0x000000044f507c36 */ /* 0x000fe20008000000 */
[----:B------:R-:W-:Y:S01]  /*32800*/  ULDC UR4, c[0x0][0x248] ;  /* 0x0000920000047ab9 */ /* 0x000fe20000000800 */
[----:B------:R-:W-:Y:S01]  /*32810*/  ISETP.LT.AND P1, PT, R78, UR6, !P0 ;  /* 0x000000064e007c0c */ /* 0x000fe2000c721270 */
[----:B------:R0:W-:Y:S01]  /*32820*/  @P5 STG.E.U16 desc[UR56][R76.64], R70 ;  /* 0x000000464c005986 */ /* 0x0001e2000c101538 */
[----:B------:R-:W-:Y:S01]  /*32830*/  VIADD R78, R80, UR4 ;  /* 0x00000004504e7c36 */ /* 0x000fe20008000000 */
[----:B------:R-:W-:Y:S01]  /*32840*/  ULDC UR4, c[0x0][0x248] ;  /* 0x0000920000047ab9 */ /* 0x000fe20000000800 */
[----:B------:R-:W-:Y:S01]  /*32850*/  LEA R88, P5, R0, R2, 0x1 ;  /* 0x0000000200587211 */ /* 0x000fe200078a08ff */
[----:B------:R-:W-:Y:S01]  /*32860*/  ULDC UR6, c[0x0][0x22c] ;  /* 0x00008b0000067ab9 */ /* 0x000fe20000000800 */
[----:B------:R-:W-:Y:S02]  /*32870*/  PRMT R103, R70, 0x7632, R103 ;  /* 0x0000763246677816 */ /* 0x000fe40000000067 */
[----:B------:R-:W-:Y:S01]  /*32880*/  LEA.HI.X.SX32 R89, R0, R248, 0x1, P5 ;  /* 0x000000f800597211 */ /* 0x000fe200028f0eff */
[----:B0-----:R-:W-:Y:S01]  /*32890*/  VIADD R77, R78, UR4 ;  /* 0x000000044e4d7c36 */ /* 0x001fe20008000000 */
[----:B------:R-:W-:Y:S01]  /*328a0*/  ULDC UR4, c[0x0][0x248] ;  /* 0x0000920000047ab9 */ /* 0x000fe20000000800 */
[----:B------:R-:W-:-:S02]  /*328b0*/  VIADD R0, R3, 0x5a ;  /* 0x0000005a03007836 */ /* 0x000fc40000000000 */
[----:B------:R-:W-:Y:S01]  /*328c0*/  VIADD R76, R77, UR4 ;  /* 0x000000044d4c7c36 */ /* 0x000fe20008000000 */
[----:B------:R-:W-:Y:S01]  /*328d0*/  ULDC UR4, c[0x0][0x248] ;  /* 0x0000920000047ab9 */ /* 0x000fe20000000800 */
[----:B------:R-:W-:Y:S01]  /*328e0*/  ISETP.LT.AND P5, PT, R102, UR6, !P0 ;  /* 0x0000000666007c0c */ /* 0x000fe2000c7a1270 */
[----:B------:R-:W-:Y:S01]  /*328f0*/  ULDC UR6, c[0x0][0x22c] ;  /* 0x00008b0000067ab9 */ /* 0x000fe20000000800 */
[----:B------:R-:W-:Y:S01]  /*32900*/  VIADD R70, R76, UR4 ;  /* 0x000000044c467c36 */ /* 0x000fe20008000000 */
[----:B------:R0:W-:Y:S01]  /*32910*/  @P4 STG.E.U16 desc[UR56][R88.64], R103 ;  /* 0x0000006758004986 */ /* 0x0001e2000c101538 */
[----:B------:R-:W-:Y:S01]  /*32920*/  ULDC UR4, c[0x0][0x248] ;  /* 0x0000920000047ab9 */ /* 0x000fe20000000800 */
[----:B------:R-:W-:Y:S01]  /*32930*/  ISETP.LT.AND P4, PT, R0, UR6, !P0 ;  /* 0x0000000600007c0c */ /* 0x000fe2000c781270 */
[----:B------:R-:W-:Y:S01]  /*32940*/  VIADD R0, R70, UR4 ;  /* 0x0000000446007c36 */ /* 0x000fe20008000000 */
[----:B------:R-:W-:Y:S01]  /*32950*/  ULDC UR4, c[0x0][0x248] ;  /* 0x0000920000047ab9 */ /* 0x000fe20000000800 */
[----:B------:R-:W-:-:S02]  /*32960*/  ULDC UR6, c[0x0][0x248] ;  /* 0x0000920000067ab9 */ /* 0x000fc40000000800 */
[----:B------:R-:W-:Y:S01]  /*32970*/  VIADD R161, R0, UR4 ;  /* 0x0000000400a17c36 */ /* 0x000fe20008000000 */
[----:B------:R-:W-:Y:S01]  /*32980*/  ULDC UR4, c[0x0][0x248] ;  /* 0x0000920000047ab9 */ /* 0x000fe20000000800 */
[----:B0-----:R-:W-:Y:S02]  /*32990*/  LEA R88, P6, R101, R2, 0x1 ;  /* 0x0000000265587211 */ /* 0x001fe400078c08ff */
[----:B------:R-:W-:Y:S01]  /*329a0*/  VIADD R126, R161, UR6 ;  /* 0x00000006a17e7c36 */ /* 0x000fe20008000000 */
[----:B------:R-:W-:Y:S01]  /*329b0*/  ULDC UR6, c[0x0][0x248] ;  /* 0x0000920000067ab9 */ /* 0x000fe20000000800 */
[----:B------:R-:W-:Y:S02]  /*329c0*/  LEA.HI.X.SX32 R89, R101, R248, 0x1, P6 ;  /* 0x000000f865597211 */ /* 0x000fe400030f0eff */
[----:B------:R-:W-:Y:S01]  /*329d0*/  VIADD R57, R126, UR4 ;  /* 0x000000047e397c36 */ /* 0x000fe20008000000 */
[----:B------:R-:W-:Y:S01]  /*329e0*/  ULDC UR4, c[0x0][0x22c] ;  /* 0x00008b0000047ab9 */ /* 0x000fe20000000800 */
[----:B------:R-:W-:Y:S01]  /*329f0*/  VIADD R102, R3, 0x5b ;  /* 0x0000005b03667836 */ /* 0x000fe20000000000 */
[----:B------:R0:W-:Y:S01]  /*32a00*/  @P3 STG.E.U16 desc[UR56][R88.64], R71 ;  /* 0x0000004758003986 */ /* 0x0001e2000c101538 */
        /* <DEDUP_REMOVED lines=10> */
[----:B------:R-:W-:-:S03]  /*32ab0*/  ULDC UR4, c[0x0][0x248] ;  /* 0x0000920000047ab9 */ /* 0x000fc60000000800 */
        /* <DEDUP_REMOVED lines=14> */
[----:B------:R0:W-:Y:S01]  /*32ba0*/  @P1 STG.E.U16 desc[UR56][R88.64], R64 ;  /* 0x0000004058001986 */ /* 0x0001e2000c101538 */
[----:B------:R-:W-:Y:S01]  /*32bb0*/  ISETP.LT.AND P2, PT, R71, UR6, !P0 ;  /* 0x0000000647007c0c */ /* 0x000fe2000c741270 */
[----:B------:R-:W-:Y:S01]  /*32bc0*/  VIADD R58, R59, UR4 ;  /* 0x000000043b3a7c36 */ /* 0x000fe20008000000 */
[----:B------:R-:W-:Y:S01]  /*32bd0*/  PRMT R71, R64, 0x7632, R71 ;  /* 0x0000763240477816 */ /* 0x000fe20000000047 */
[----:B------:R-:W-:Y:S01]  /*32be0*/  ULDC UR4, c[0x0][0x248] ;  /* 0x0000920000047ab9 */ /* 0x000fe20000000800 */
[----:B------:R-:W-:Y:S01]  /*32bf0*/  ULDC UR6, c[0x0][0x22c] ;  /* 0x00008b0000067ab9 */ /* 0x000fe20000000800 */
[----:B------:R-:W-:Y:S01]  /*32c00*/  VIADD R158, R58, UR4 ;  /* 0x000000043a9e7c36 */ /* 0x000fe20008000000 */
[----:B------:R-:W-:Y:S01]  /*32c10*/  ULDC UR4, c[0x0][0x248] ;  /* 0x0000920000047ab9 */ /* 0x000fe20000000800 */
[----:B0-----:R-:W-:Y:S01]  /*32c20*/  LEA R88, P1, R98, R2, 0x1 ;  /* 0x0000000262587211 */ /* 0x001fe200078208ff */
[----:B------:R-:W-:-:S03]  /*32c30*/  VIADD R64, R3, 0x5d ;  /* 0x0000005d03407836 */ /* 0x000fc60000000000 */
[----:B------:R-:W-:Y:S01]  /*32c40*/  LEA.HI.X.SX32 R89, R98, R248, 0x1, P1 ;  /* 0x000000f862597211 */ /* 0x000fe200008f0eff */
[----:B------:R-:W-:Y:S01]  /*32c50*/  VIADD R130, R158, UR4 ;  /* 0x000000049e827c36 */ /* 0x000fe20008000000 */
[----:B------:R-:W-:Y:S01]  /*32c60*/  ISETP.LT.AND P1, PT, R64, UR6, !P0 ;  /* 0x0000000640007c0c */ /* 0x000fe2000c721270 */
[----:B------:R-:W-:Y:S01]  /*32c70*/  VIADD R64, R3, 0x5e ;  /* 0x0000005e03407836 */ /* 0x000fe20000000000 */
[----:B------:R-:W-:Y:S01]  /*32c80*/  ULDC UR6, c[0x0][0x248] ;  /* 0x0000920000067ab9 */ /* 0x000fe20000000800 */
[----:B------:R0:W-:Y:S01]  /*32c90*/  @P5 STG.E.U16 desc[UR56][R88.64], R71 ;  /* 0x0000004758005986 */ /* 0x0001e2000c101538 */
[----:B------:R-:W-:Y:S01]  /*32ca0*/  ULDC UR4, c[0x0][0x22c] ;  /* 0x00008b0000047ab9 */ /* 0x000fe20000000800 */
        /* <DEDUP_REMOVED lines=12> */
[----:B------:R-:W-:Y:S01]  /*32d70*/  LEA R64, P4, R96, R2, 0x1 ;  /* 0x0000000260407211 */ /* 0x000fe200078808ff */
[----:B------:R-:W-:Y:S02]  /*32d80*/  ULDC UR4, c[0x0][0x248] ;  /* 0x0000920000047ab9 */ /* 0x000fe40000000800 */
[----:B------:R-:W-:Y:S01]  /*32d90*/  VIADD R45, R156, UR4 ;  /* 0x000000049c2d7c36 */ /* 0x000fe20008000000 */
[----:B------:R-:W-:Y:S01]  /*32da0*/  ULDC UR4, c[0x0][0x248] ;  /* 0x0000920000047ab9 */ /* 0x000fe20000000800 */
[----:B------:R-:W-:Y:S01]  /*32db0*/  VIADD R71, R3, 0x6f ;  /* 0x0000006f03477836 */ /* 0x000fe20000000000 */
[----:B0-----:R-:W-:-:S02]  /*32dc0*/  PRMT R88, R65, 0x7632, R88 ;  /* 0x0000763241587816 */ /* 0x001fc40000000058 */
[----:B------:R-:W-:Y:S01]  /*32dd0*/  LEA.HI.X.SX32 R65, R96, R248, 0x1, P4 ;  /* 0x000000f860417211 */ /* 0x000fe200020f0eff */
[----:B------:R-:W-:Y:S01]  /*32de0*/  VIADD R44, R45, UR4 ;  /* 0x000000042d2c7c36 */ /* 0x000fe20008000000 */
[----:B------:R-:W-:Y:S01]  /*32df0*/  ULDC UR4, c[0x0][0x248] ;  /* 0x0000920000047ab9 */ /* 0x000fe20000000800 */
[----:B------:R-:W-:Y:S01]  /*32e00*/  ISETP.LT.AND P4, PT, R71, UR5, !P0 ;  /* 0x0000000547007c0c */ /* 0x000fe2000c781270 */
[----:B------:R-:W-:Y:S01]  /*32e10*/  VIADD R71, R3, 0x6e ;  /* 0x0000006e03477836 */ /* 0x000fe20000000000 */
[----:B------:R0:W-:Y:S01]  /*32e20*/  @P3 STG.E.U16 desc[UR56][R64.64], R88 ;  /* 0x0000005840003986 */ /* 0x0001e2000c101538 */
        /* <DEDUP_REMOVED lines=14> */
[----:B------:R-:W-:Y:S01]  /*32f10*/  PRMT R71, R66, 0x7632, R71 ;  /* 0x0000763242477816 */ /* 0x000fe20000000047 */
[----:B------:R-:W-:Y:S01]  /*32f20*/  VIADD R153, R46, UR4 ;  /* 0x000000042e997c36 */ /* 0x000fe20008000000 */
[----:B------:R-:W-:-:S03]  /*32f30*/  ULDC UR4, c[0x0][0x22c] ;  /* 0x00008b0000047ab9 */ /* 0x000fc60000000800 */
[----:B------:R-:W-:Y:S01]  /*32f40*/  VIADD R152, R153, UR5 ;  /* 0x0000000599987c36 */ /* 0x000fe20008000000 */
[----:B------:R-:W-:Y:S01]  /*32f50*/  ULDC UR5, c[0x0][0x22c] ;  /* 0x00008b0000057ab9 */ /* 0x000fe20000000800 */
[----:B0-----:R-:W-:Y:S01]  /*32f60*/  LEA R64, P2, R94, R2, 0x1 ;  /* 0x000000025e407211 */ /* 0x001fe200078408ff */
[----:B------:R-:W-:-:S03]  /*32f70*/  VIADD R66, R3, 0x6d ;  /* 0x0000006d03427836 */ /* 0x000fc60000000000 */
        /* <DEDUP_REMOVED lines=32> */
[----:B------:R0:W-:Y:S01]  /*33180*/  @P5 STG.E.U16 desc[UR56][R64.64], R67 ;  /* 0x0000004340005986 */ /* 0x0001e2000c101538 */
[----:B------:R-:W-:Y:S02]  /*33190*/  ULDC UR8, c[0x0][0x248] ;  /* 0x0000920000087ab9 */ /* 0x000fe40000000800 */
[----:B------:R-:W-:Y:S01]  /*331a0*/  VIADD R33, R146, UR9 ;  /* 0x0000000992217c36 */ /* 0x000fe20008000000 */
[----:B------:R-:W-:Y:S01]  /*331b0*/  LEA R104, P5, R91, R2, 0x1 ;  /* 0x000000025b687211 */ /* 0x000fe200078a08ff */
[----:B------:R-:W-:Y:S02]  /*331c0*/  ULDC UR9, c[0x0][0x248] ;  /* 0x0000920000097ab9 */ /* 0x000fe40000000800 */
[----:B------:R-:W-:Y:S01]  /*331d0*/  VIADD R32, R33, UR4 ;  /* 0x0000000421207c36 */ /* 0x000fe20008000000 */
[----:B------:R-:W-:Y:S01]  /*331e0*/  LEA.HI.X.SX32 R105, R91, R248, 0x1, P5 ;  /* 0x000000f85b697211 */ /* 0x000fe200028f0eff */
[----:B------:R-:W-:-:S02]  /*331f0*/  ULDC UR4, c[0x0][0x248] ;  /* 0x0000920000047ab9 */ /* 0x000fc40000000800 */
[----:B------:R-:W-:Y:S01]  /*33200*/  VIADD R145, R32, UR10 ;  /* 0x0000000a20917c36 */ /* 0x000fe20008000000 */
[-C--:B------:R-:W-:Y:S01]  /*33210*/  LEA R244, P6, R92, R2.reuse, 0x1 ;  /* 0x000000025cf47211 */ /* 0x080fe200078c08ff */
[----:B------:R-:W-:Y:S01]  /*33220*/  VIADD R66, R3, 0x5f ;  /* 0x0000005f03427836 */ /* 0x000fe20000000000 */
[----:B------:R-:W-:Y:S01]  /*33230*/  LEA R106, P5, R60, R2, 0x1 ;  /* 0x000000023c6a7211 */ /* 0x000fe200078a08ff */
[----:B------:R-:W-:Y:S01]  /*33240*/  VIADD R144, R145, UR11 ;  /* 0x0000000b91907c36 */ /* 0x000fe20008000000 */
[-C--:B------:R-:W-:Y:S01]  /*33250*/  LEA.HI.X.SX32 R245, R92, R248.reuse, 0x1, P6 ;  /* 0x000000f85cf57211 */ /* 0x080fe200030f0eff */
[----:B------:R-:W-:Y:S01]  /*33260*/  ULDC UR11, c[0x0][0x248] ;  /* 0x00009200000b7ab9 */ /* 0x000fe20000000800 */
[----:B0-----:R-:W-:Y:S01]  /*33270*/  PRMT R67, R67, 0x7632, R67 ;  /* 0x0000763243437816 */ /* 0x001fe20000000043 */
[----:B------:R-:W-:Y:S01]  /*33280*/  VIADD R39, R144, UR6 ;  /* 0x0000000690277c36 */ /* 0x000fe20008000000 */
[----:B------:R-:W-:Y:S01]  /*33290*/  LEA.HI.X.SX32 R107, R60, R248, 0x1, P5 ;  /* 0x000000f83c6b7211 */ /* 0x000fe200028f0eff */
[----:B------:R-:W-:Y:S01]  /*332a0*/  ULDC UR6, c[0x0][0x248] ;  /* 0x0000920000067ab9 */ /* 0x000fe20000000800 */
[----:B------:R-:W-:Y:S01]  /*332b0*/  ULDC UR10, c[0x0][0x248] ;  /* 0x00009200000a7ab9 */ /* 0x000fe20000000800 */
[----:B------:R-:W-:Y:S01]  /*332c0*/  VIADD R38, R39, UR7 ;  /* 0x0000000727267c36 */ /* 0x000fe20008000000 */
[----:B------:R-:W-:Y:S01]  /*332d0*/  LEA R102, P6, R90, R2, 0x1 ;  /* 0x000000025a667211 */ /* 0x000fe200078c08ff */
[----:B------:R-:W-:-:S02]  /*332e0*/  ULDC UR7, c[0x0][0x248] ;  /* 0x0000920000077ab9 */ /* 0x000fc40000000800 */
[----:B------:R-:W-:Y:S01]  /*332f0*/  VIADD R143, R38, UR5 ;  /* 0x00000005268f7c36 */ /* 0x000fe20008000000 */
[----:B------:R-:W-:Y:S01]  /*33300*/  LEA R246, P5, R62, R2, 0x1 ;  /* 0x000000023ef67211 */ /* 0x000fe200078a08ff */
[----:B------:R-:W-:Y:S02]  /*33310*/  ULDC UR5, c[0x0][0x248] ;  /* 0x0000920000057ab9 */ /* 0x000fe40000000800 */
[----:B------:R-:W-:Y:S01]  /*33320*/  VIADD R142, R143, UR8 ;  /* 0x000000088f8e7c36 */ /* 0x000fe20008000000 */
[-C--:B------:R-:W-:Y:S01]  /*33330*/  LEA.HI.X.SX32 R103, R90, R248.reuse, 0x1, P6 ;  /* 0x000000f85a677211 */ /* 0x080fe200030f0eff */
[----:B------:R-:W-:Y:S02]  /*33340*/  ULDC UR8, c[0x0][0x248] ;  /* 0x0000920000087ab9 */ /* 0x000fe40000000800 */
[----:B------:R-:W-:Y:S01]  /*33350*/  VIADD R27, R142, UR4 ;  /* 0x000000048e1b7c36 */ /* 0x000fe20008000000 */
[----:B------:R-:W-:Y:S01]  /*33360*/  LEA.HI.X.SX32 R247, R62, R248, 0x1, P5 ;  /* 0x000000f83ef77211 */ /* 0x000fe200028f0eff */
[----:B------:R-:W-:-:S02]  /*33370*/  ULDC UR4, c[0x0][0x248] ;  /* 0x0000920000047ab9 */ /* 0x000fc40000000800 */
[----:B------:R-:W-:Y:S01]  /*33380*/  VIADD R26, R27, UR9 ;  /* 0x000000091b1a7c36 */ /* 0x000fe20008000000 */
[-C--:B------:R-:W-:Y:S01]  /*33390*/  LEA R60, P6, R61, R2.reuse, 0x1 ;  /* 0x000000023d3c7211 */ /* 0x080fe200078c08ff */
[----:B------:R-:W-:Y:S01]  /*333a0*/  ULDC UR9, c[0x0][0x248] ;  /* 0x0000920000097ab9 */ /* 0x000fe20000000800 */
[----:B------:R-:W-:Y:S01]  /*333b0*/  LEA R100, P5, R63, R2, 0x1 ;  /* 0x000000023f647211 */ /* 0x000fe200078a08ff */
[----:B------:R-:W-:Y:S01]  /*333c0*/  VIADD R141, R26, UR6 ;  /* 0x000000061a8d7c36 */ /* 0x000fe20008000000 */
[-C--:B------:R-:W-:Y:S01]  /*333d0*/  LEA.HI.X.SX32 R61, R61, R248.reuse, 0x1, P6 ;  /* 0x000000f83d3d7211 */ /* 0x080fe200030f0eff */
[----:B------:R-:W-:Y:S01]  /*333e0*/  ULDC UR6, c[0x0][0x22c] ;  /* 0x00008b0000067ab9 */ /* 0x000fe20000000800 */
[----:B------:R-:W-:Y:S01]  /*333f0*/  LEA.HI.X.SX32 R101, R63, R248, 0x1, P5 ;  /* 0x000000f83f657211 */ /* 0x000fe200028f0eff */
        /* <DEDUP_REMOVED lines=15> */
[----:B------:R-:W-:-:S02]  /*334f0*/  LEA.HI.X.SX32 R97, R84, R248, 0x1, P5 ;  /* 0x000000f854617211 */ /* 0x000fc400028f0eff */
[CC--:B------:R-:W-:Y:S02]  /*33500*/  LEA R94, P6, R68.reuse, R2.reuse, 0x1 ;  /* 0x00000002445e7211 */ /* 0x0c0fe400078c08ff */
[----:B------:R-:W-:Y:S01]  /*33510*/  LEA R92, P5, R69, R2, 0x1 ;  /* 0x00000002455c7211 */ /* 0x000fe200078a08ff */
[----:B------:R-:W-:Y:S01]  /*33520*/  VIADD R138, R139, UR4 ;  /* 0x000000048b8a7c36 */ /* 0x000fe20008000000 */
[-C--:B------:R-:W-:Y:S01]  /*33530*/  LEA.HI.X.SX32 R95, R68, R248.reuse, 0x1, P6 ;  /* 0x000000f8445f7211 */ /* 0x080fe200030f0eff */
[----:B------:R-:W-:Y:S01]  /*33540*/  ULDC UR4, c[0x0][0x248] ;  /* 0x0000920000047ab9 */ /* 0x000fe20000000800 */
[----:B------:R-:W-:Y:S02]  /*33550*/  LEA.HI.X.SX32 R93, R69, R248, 0x1, P5 ;  /* 0x000000f8455d7211 */ /* 0x000fe400028f0eff */
[-C--:B------:R-:W-:Y:S02]  /*33560*/  LEA R68, P6, R83, R2.reuse, 0x1 ;  /* 0x0000000253447211 */ /* 0x080fe400078c08ff */
        /* <DEDUP_REMOVED lines=19> */
[C---:B------:R-:W-:Y:S01]  /*336a0*/  LEA R80, P5, R77.reuse, R2, 0x1 ;  /* 0x000000024d507211 */ /* 0x040fe200078a08ff */
[----:B------:R-:W-:Y:S01]  /*336b0*/  VIADD R31, R136, UR4 ;  /* 0x00000004881f7c36 */ /* 0x000fe20008000000 */
[----:B------:R-:W-:Y:S02]  /*336c0*/  ULDC UR4, c[0x0][0x248] ;  /* 0x0000920000047ab9 */ /* 0x000fe40000000800 */
[----:B------:R-:W-:Y:S02]  /*336d0*/  LEA.HI.X.SX32 R81, R77, R248, 0x1, P5 ;  /* 0x000000f84d517211 */ /* 0x000fe400028f0eff */
[C---:B------:R-:W-:Y:S01]  /*336e0*/  LEA R78, P5, R76.reuse, R2, 0x1 ;  /* 0x000000024c4e7211 */ /* 0x040fe200078a08ff */
[----:B------:R-:W-:Y:S01]  /*336f0*/  VIADD R30, R31, UR4 ;  /* 0x000000041f1e7c36 */ /* 0x000fe20008000000 */
[----:B------:R-:W-:Y:S02]  /*33700*/  ULDC UR4, c[0x0][0x248] ;  /* 0x0000920000047ab9 */ /* 0x000fe40000000800 */
[----:B------:R-:W-:-:S02]  /*33710*/  LEA.HI.X.SX32 R79, R76, R248, 0x1, P5 ;  /* 0x000000f84c4f7211 */ /* 0x000fc400028f0eff */
[----:B------:R-:W-:Y:S01]  /*33720*/  LEA R76, P5, R70, R2, 0x1 ;  /* 0x00000002464c7211 */ /* 0x000fe200078a08ff */
[----:B------:R-:W-:Y:S01]  /*33730*/  VIADD R13, R30, UR4 ;  /* 0x000000041e0d7c36 */ /* 0x000fe20008000000 */
[----:B------:R-:W-:Y:S01]  /*33740*/  ISETP.LT.AND P6, PT, R66, UR12, !P0 ;  /* 0x0000000c42007c0c */ /* 0x000fe2000c7c1270 */
[----:B------:R-:W-:Y:S01]  /*33750*/  ULDC UR4, c[0x0][0x248] ;  /* 0x0000920000047ab9 */ /* 0x000fe20000000800 */
[----:B------:R-:W-:Y:S01]  /*33760*/  LEA.HI.X.SX32 R77, R70, R248, 0x1, P5 ;  /* 0x000000f8464d7211 */ /* 0x000fe200028f0eff */
[----:B------:R-:W-:Y:S01]  /*33770*/  VIADD R66, R3, 0x60 ;  /* 0x0000006003427836 */ /* 0x000fe20000000000 */
[C---:B------:R-:W-:Y:S01]  /*33780*/  LEA R70, P5, R0.reuse, R2, 0x1 ;  /* 0x0000000200467211 */ /* 0x040fe200078a08ff */
[----:B------:R-:W-:Y:S01]  /*33790*/  VIADD R12, R13, UR4 ;  /* 0x000000040d0c7c36 */ /* 0x000fe20008000000 */
[----:B------:R-:W-:Y:S01]  /*337a0*/  ULDC UR4, c[0x0][0x248] ;  /* 0x0000920000047ab9 */ /* 0x000fe20000000800 */
[----:B------:R-:W-:Y:S01]  /*337b0*/  ULDC UR12, c[0x0][0x248] ;  /* 0x00009200000c7ab9 */ /* 0x000fe20000000800 */
[----:B------:R-:W-:Y:S01]  /*337c0*/  LEA.HI.X.SX32 R71, R0, R248, 0x1, P5 ;  /* 0x000000f800477211 */ /* 0x000fe200028f0eff */
[----:B------:R-:W-:Y:S01]  /*337d0*/  VIADD R25, R12, UR4 ;  /* 0x000000040c197c36 */ /* 0x000fe20008000000 */
[----:B------:R-:W-:Y:S01]  /*337e0*/  ISETP.LT.AND P5, PT, R66, UR6, !P0 ;  /* 0x0000000642007c0c */ /* 0x000fe2000c7a1270 */
[----:B------:R-:W-:Y:S01]  /*337f0*/  VIADD R0, R3, 0x61 ;  /* 0x0000006103007836 */ /* 0x000fe20000000000 */
[----:B------:R-:W-:Y:S01]  /*33800*/  ULDC UR4, c[0x0][0x248] ;  /* 0x0000920000047ab9 */ /* 0x000fe20000000800 */
[----:B------:R-:W-:Y:S01]  /*33810*/  @P6 STG.E.U16 desc[UR56][R104.64], R67 ;  /* 0x0000004368006986 */ /* 0x000fe2000c101538 */
[----:B------:R-:W-:Y:S01]  /*33820*/  VIADD R24, R25, UR4 ;  /* 0x0000000419187c36 */ /* 0x000fe20008000000 */
[----:B------:R-:W-:Y:S01]  /*33830*/  ULDC UR4, c[0x0][0x248] ;  /* 0x0000920000047ab9 */ /* 0x000fe20000000800 */
[----:B------:R-:W-:Y:S01]  /*33840*/  ISETP.LT.AND P6, PT, R0, UR5, !P0 ;  /* 0x0000000500007c0c */ /* 0x000fe2000c7c1270 */
[C---:B------:R-:W-:Y:S01]  /*33850*/  VIADD R0, R3.reuse, 0x6a ;  /* 0x0000006a03007836 */ /* 0x040fe20000000000 */
[----:B------:R-:W-:Y:S01]  /*33860*/  ULDC UR5, c[0x0][0x22c] ;  /* 0x00008b0000057ab9 */ /* 0x000fe20000000800 */
[----:B------:R-:W-:Y:S01]  /*33870*/  VIADD R23, R24, UR4 ;  /* 0x0000000418177c36 */ /* 0x000fe20008000000 */
[----:B------:R-:W-:Y:S01]  /*33880*/  ULDC UR4, c[0x0][0x248] ;  /* 0x0000920000047ab9 */ /* 0x000fe20000000800 */
[----:B------:R-:W-:Y:S01]  /*33890*/  VIADD R66, R3, 0x67 ;  /* 0x0000006703427836 */ /* 0x000fe20000000000 */
[----:B------:R-:W-:Y:S01]  /*338a0*/  ULDC UR6, c[0x0][0x248] ;  /* 0x0000920000067ab9 */ /* 0x000fe20000000800 */
[----:B------:R-:W-:Y:S01]  /*338b0*/  VIADD R22, R23, UR4 ;  /* 0x0000000417167c36 */ /* 0x000fe20008000000 */
[----:B------:R0:W-:Y:S01]  /*338c0*/  @P5 STG.E.U16 desc[UR56][R244.64], R52 ;  /* 0x00000034f4005986 */ /* 0x0001e2000c101538 */
[----:B------:R-:W-:Y:S01]  /*338d0*/  ISETP.LT.AND P5, PT, R0, UR5, !P0 ;  /* 0x0000000500007c0c */ /* 0x000fe2000c7a1270 */
[----:B------:R-:W-:Y:S01]  /*338e0*/  ULDC UR4, c[0x0][0x248] ;  /* 0x0000920000047ab9 */ /* 0x000fe20000000800 */
[----:B------:R-:W-:Y:S01]  /*338f0*/  VIADD R0, R3, 0x63 ;  /* 0x0000006303007836 */ /* 0x000fe20000000000 */
[----:B------:R-:W-:Y:S01]  /*33900*/  ULDC UR5, c[0x0][0x22c] ;  /* 0x00008b0000057ab9 */ /* 0x000fe20000000800 */
[----:B------:R-:W-:Y:S01]  /*33910*/  VIADD R21, R22, UR4 ;  /* 0x0000000416157c36 */ /* 0x000fe20008000000 */
[----:B------:R-:W-:Y:S01]  /*33920*/  ULDC UR4, c[0x0][0x248] ;  /* 0x0000920000047ab9 */ /* 0x000fe20000000800 */
[----:B0-----:R-:W-:-:S02]  /*33930*/  PRMT R52, R52, 0x7632, R52 ;  /* 0x0000763234347816 */ /* 0x001fc40000000034 */
[----:B------:R-:W-:Y:S01]  /*33940*/  VIADD R17, R21, UR4 ;  /* 0x0000000415117c36 */ /* 0x000fe20008000000 */
[----:B------:R-:W-:Y:S02]  /*33950*/  ULDC UR4, c[0x0][0x248] ;  /* 0x0000920000047ab9 */ /* 0x000fe40000000800 */
[----:B------:R0:W-:Y:S01]  /*33960*/  @P6 STG.E.U16 desc[UR56][R106.64], R52 ;  /* 0x000000346a006986 */ /* 0x0001e2000c101538 */
[----:B------:R-:W-:Y:S01]  /*33970*/  ISETP.LT.AND P6, PT, R0, UR5, !P0 ;  /* 0x0000000500007c0c */ /* 0x000fe2000c7c1270 */
[----:B------:R-:W-:Y:S01]  /*33980*/  VIADD R0, R3, 0x64 ;  /* 0x0000006403007836 */ /* 0x000fe20000000000 */
[----:B------:R-:W-:Y:S01]  /*33990*/  ULDC UR5, c[0x0][0x22c] ;  /* 0x00008b0000057ab9 */ /* 0x000fe20000000800 */
[----:B------:R-:W-:Y:S01]  /*339a0*/  VIADD R16, R17, UR4 ;  /* 0x0000000411107c36 */ /* 0x000fe20008000000 */
[----:B------:R1:W-:Y:S01]  /*339b0*/  @P1 STG.E.U16 desc[UR56][R102.64], R53 ;  /* 0x0000003566001986 */ /* 0x0003e2000c101538 */
[----:B------:R-:W-:Y:S01]  /*339c0*/  ULDC UR4, c[0x0][0x248] ;  /* 0x0000920000047ab9 */ /* 0x000fe20000000800 */
[----:B------:R-:W-:Y:S01]  /*339d0*/  ISETP.LT.AND P1, PT, R0, UR5, !P0 ;  /* 0x0000000500007c0c */ /* 0x000fe2000c721270 */
[----:B------:R-:W-:Y:S01]  /*339e0*/  VIADD R0, R16, UR4 ;  /* 0x0000000410007c36 */ /* 0x000fe20008000000 */
[----:B------:R-:W-:Y:S01]  /*339f0*/  ULDC UR4, c[0x0][0x248] ;  /* 0x0000920000047ab9 */ /* 0x000fe20000000800 */
[----:B------:R-:W-:Y:S01]  /*33a00*/  ULDC UR5, c[0x0][0x22c] ;  /* 0x00008b0000057ab9 */ /* 0x000fe20000000800 */
[----:B0-----:R-:W-:Y:S01]  /*33a10*/  VIADD R52, R3, 0x65 ;  /* 0x0000006503347836 */ /* 0x001fe20000000000 */
[----:B-1----:R-:W-:Y:S01]  /*33a20*/  PRMT R53, R53, 0x7632, R53 ;  /* 0x0000763235357816 */ /* 0x002fe20000000035 */
[----:B------:R-:W-:Y:S01]  /*33a30*/  VIADD R20, R0, UR4 ;  /* 0x0000000400147c36 */ /* 0x000fe20008000000 */
[----:B------:R-:W-:-:S03]  /*33a40*/  ULDC UR4, c[0x0][0x248] ;  /* 0x0000920000047ab9 */ /* 0x000fc60000000800 */
[----:B------:R0:W-:Y:S01]  /*33a50*/  @P6 STG.E.U16 desc[UR56][R246.64], R53 ;  /* 0x00000035f6006986 */ /* 0x0001e2000c101538 */
[----:B------:R-:W-:Y:S01]  /*33a60*/  ISETP.LT.AND P6, PT, R52, UR5, !P0 ;  /* 0x0000000534007c0c */ /* 0x000fe2000c7c1270 */
[----:B------:R-:W-:Y:S01]  /*33a70*/  VIADD R52, R20, UR4 ;  /* 0x0000000414347c36 */ /* 0x000fe20008000000 */
[----:B------:R-:W-:Y:S01]  /*33a80*/  ULDC UR4, c[0x0][0x248] ;  /* 0x0000920000047ab9 */ /* 0x000fe20000000800 */
[----:B------:R1:W-:Y:S01]  /*33a90*/  @P1 STG.E.U16 desc[UR56][R60.64], R54 ;  /* 0x000000363c001986 */ /* 0x0003e2000c101538 */
[----:B------:R-:W-:Y:S01]  /*33aa0*/  ULDC UR5, c[0x0][0x22c] ;  /* 0x00008b0000057ab9 */ /* 0x000fe20000000800 */
[----:B0-----:R-:W-:Y:S02]  /*33ab0*/  VIADD R53, R3, 0x66 ;  /* 0x0000006603357836 */ /* 0x001fe40000000000 */
[----:B-1----:R-:W-:Y:S01]  /*33ac0*/  VIADD R60, R52, UR4 ;  /* 0x00000004343c7c36 */ /* 0x002fe20008000000 */
[----:B------:R-:W-:Y:S01]  /*33ad0*/  PRMT R61, R54, 0x7632, R61 ;  /* 0x00007632363d7816 */ /* 0x000fe2000000003d */
[----:B------:R-:W-:-:S02]  /*33ae0*/  ULDC UR4, c[0x0][0x248] ;  /* 0x0000920000047ab9 */ /* 0x000fc40000000800 */
[----:B------:R-:W-:Y:S01]  /*33af0*/  VIADD R54, R60, UR4 ;  /* 0x000000043c367c36 */ /* 0x000fe20008000000 */
[----:B------:R-:W-:Y:S01]  /*33b00*/  ISETP.LT.AND P1, PT, R53, UR5, !P0 ;  /* 0x0000000535007c0c */ /* 0x000fe2000c721270 */
[----:B------:R-:W-:Y:S01]  /*33b10*/  ULDC UR4, c[0x0][0x248] ;  /* 0x0000920000047ab9 */ /* 0x000fe20000000800 */
[----:B------:R0:W-:Y:S01]  /*33b20*/  @P6 STG.E.U16 desc[UR56][R100.64], R61 ;  /* 0x0000003d64006986 */ /* 0x0001e2000c101538 */
[----:B------:R-:W-:Y:S02]  /*33b30*/  ULDC UR5, c[0x0][0x22c] ;  /* 0x00008b0000057ab9 */ /* 0x000fe40000000800 */
[----:B------:R-:W-:Y:S01]  /*33b40*/  ISETP.LT.AND P6, PT, R66, UR5, !P0 ;  /* 0x0000000542007c0c */ /* 0x000fe2000c7c1270 */
[----:B------:R-:W-:Y:S01]  /*33b50*/  ULDC UR5, c[0x0][0x248] ;  /* 0x0000920000057ab9 */ /* 0x000fe20000000800 */
[----:B0-----:R-:W-:Y:S01]  /*33b60*/  VIADD R61, R54, UR4 ;  /* 0x00000004363d7c36 */ /* 0x001fe20008000000 */
[----:B------:R-:W-:-:S03]  /*33b70*/  ULDC UR4, c[0x0][0x248] ;  /* 0x0000920000047ab9 */ /* 0x000fc60000000800 */
[----:B------:R-:W-:Y:S01]  /*33b80*/  VIADD R53, R61, UR4 ;  /* 0x000000043d357c36 */ /* 0x000fe20008000000 */
[----:B------:R-:W-:-:S03]  /*33b90*/  ULDC UR4, c[0x0][0x248] ;  /* 0x0000920000047ab9 */ /* 0x000fc60000000800 */
[----:B------:R-:W-:Y:S01]  /*33ba0*/  VIADD R19, R53, UR4 ;  /* 0x0000000435137c36 */ /* 0x000fe20008000000 */
[----:B------:R-:W-:Y:S01]  /*33bb0*/  PRMT R66, R55, 0x7632, R66 ;  /* 0x0000763237427816 */ /* 0x000fe20000000042 */
[----:B------:R0:W-:Y:S01]  /*33bc0*/  @P1 STG.E.U16 desc[UR56][R62.64], R55 ;  /* 0x000000373e001986 */ /* 0x0001e2000c101538 */
[----:B------:R-:W-:Y:S01]  /*33bd0*/  ULDC UR4, c[0x0][0x248] ;  /* 0x0000920000047ab9 */ /* 0x000fe20000000800 */
[----:B0-----:R-:W-:Y:S01]  /*33be0*/  VIADD R55, R19, UR5 ;  /* 0x0000000513377c36 */ /* 0x001fe20008000000 */
[----:B------:R-:W-:Y:S01]  /*33bf0*/  ULDC UR5, c[0x0][0x22c] ;  /* 0x00008b0000057ab9 */ /* 0x000fe20000000800 */
[----:B------:R-:W-:Y:S02]  /*33c00*/  VIADD R62, R3, 0x68 ;  /* 0x00000068033e7836 */ /* 0x000fe40000000000 */
[----:B------:R-:W-:Y:S01]  /*33c10*/  VIADD R18, R55, UR4 ;  /* 0x0000000437127c36 */ /* 0x000fe20008000000 */
[----:B------:R-:W-:Y:S02]  /*33c20*/  ULDC UR4, c[0x0][0x248] ;  /* 0x0000920000047ab9 */ /* 0x000fe40000000800 */
[----:B------:R-:W-:Y:S01]  /*33c30*/  ISETP.LT.AND P1, PT, R62, UR5, !P0 ;  /* 0x000000053e007c0c */ /* 0x000fe2000c721270 */
[----:B------:R-:W-:Y:S01]  /*33c40*/  VIADD R62, R18, UR4 ;  /* 0x00000004123e7c36 */ /* 0x000fe20008000000 */
[----:B------:R-:W-:Y:S01]  /*33c50*/  ULDC UR4, c[0x0][0x248] ;  /* 0x0000920000047ab9 */ /* 0x000fe20000000800 */
[----:B------:R-:W-:Y:S01]  /*33c60*/  VIADD R63, R3, 0x69 ;  /* 0x00000069033f7836 */ /* 0x000fe20000000000 */
[----:B------:R-:W-:Y:S01]  /*33c70*/  ULDC UR5, c[0x0][0x22c] ;  /* 0x00008b0000057ab9 */ /* 0x000fe20000000800 */
[----:B------:R-:W-:Y:S01]  /*33c80*/  VIADD R15, R62, UR4 ;  /* 0x000000043e0f7c36 */ /* 0x000fe20008000000 */
[----:B------:R-:W-:Y:S01]  /*33c90*/  @P6 STG.E.U16 desc[UR56][R98.64], R66 ;  /* 0x0000004262006986 */ /* 0x000fe2000c101538 */
[----:B------:R-:W-:Y:S01]  /*33ca0*/  ULDC UR4, c[0x0][0x248] ;  /* 0x0000920000047ab9 */ /* 0x000fe20000000800 */
[----:B------:R-:W-:Y:S01]  /*33cb0*/  ISETP.LT.AND P6, PT, R63, UR5, !P0 ;  /* 0x000000053f007c0c */ /* 0x000fe2000c7c1270 */
[----:B------:R-:W-:Y:S01]  /*33cc0*/  VIADD R63, R15, UR4 ;  /* 0x000000040f3f7c36 */ /* 0x000fe20008000000 */
[----:B------:R-:W-:Y:S01]  /*33cd0*/  ULDC UR4, c[0x0][0x248] ;  /* 0x0000920000047ab9 */ /* 0x000fe20000000800 */
[----:B------:R-:W-:-:S02]  /*33ce0*/  ULDC UR5, c[0x0][0x22c] ;  /* 0x00008b0000057ab9 */ /* 0x000fc40000000800 */
[----:B------:R-:W-:Y:S01]  /*33cf0*/  VIADD R14, R63, UR4 ;  /* 0x000000043f0e7c36 */ /* 0x000fe20008000000 */
[----:B------:R-:W-:Y:S01]  /*33d00*/  ULDC UR4, c[0x0][0x248] ;  /* 0x0000920000047ab9 */ /* 0x000fe20000000800 */
[----:B------:R0:W-:Y:S02]  /*33d10*/  @P1 STG.E.U16 desc[UR56][R64.64], R72 ;  /* 0x0000004840001986 */ /* 0x0001e4000c101538 */
        /* <DEDUP_REMOVED lines=8> */
[----:B------:R-:W-:Y:S01]  /*33da0*/  PRMT R72, R72, 0x7632, R72 ;  /* 0x0000763248487816 */ /* 0x000fe20000000048 */
[----:B------:R-:W-:Y:S01]  /*33db0*/  VIADD R66, R3, 0x6b ;  /* 0x0000006b03427836 */ /* 0x000fe20000000000 */
[----:B------:R-:W-:Y:S01]  /*33dc0*/  ULDC UR5, c[0x0][0x22c] ;  /* 0x00008b0000057ab9 */ /* 0x000fe20000000800 */
[----:B------:R-:W-:Y:S01]  /*33dd0*/  VIADD R5, R64, UR4 ;  /* 0x0000000440057c36 */ /* 0x000fe20008000000 */
[----:B------:R-:W-:-:S03]  /*33de0*/  ULDC UR4, c[0x0][0x248] ;  /* 0x0000920000047ab9 */ /* 0x000fc60000000800 */
[----:B------:R-:W-:Y:S01]  /*33df0*/  VIADD R4, R5, UR4 ;  /* 0x0000000405047c36 */ /* 0x000fe20008000000 */
[----:B------:R-:W-:Y:S01]  /*33e00*/  ULDC UR4, c[0x0][0x248] ;  /* 0x0000920000047ab9 */ /* 0x000fe20000000800 */
[----:B------:R0:W-:Y:S02]  /*33e10*/  @P6 STG.E.U16 desc[UR56][R96.64], R72 ;  /* 0x0000004860006986 */ /* 0x0001e4000c101538 */
[----:B------:R-:W-:Y:S01]  /*33e20*/  VIADD R134, R4, UR4 ;  /* 0x0000000404867c36 */ /* 0x000fe20008000000 */
[----:B------:R-:W-:Y:S01]  /*33e30*/  ULDC UR4, c[0x0][0x248] ;  /* 0x0000920000047ab9 */ /* 0x000fe20000000800 */
[----:B------:R-:W-:Y:S01]  /*33e40*/  ISETP.LT.AND P6, PT, R66, UR5, !P0 ;  /* 0x0000000542007c0c */ /* 0x000fe2000c7c1270 */
[----:B------:R-:W-:Y:S01]  /*33e50*/  VIADD R67, R3, 0x70 ;  /* 0x0000007003437836 */ /* 0x000fe20000000000 */
[----:B------:R-:W-:Y:S01]  /*33e60*/  ULDC UR5, c[0x0][0x22c] ;  /* 0x00008b0000057ab9 */ /* 0x000fe20000000800 */
[----:B------:R-:W-:Y:S01]  /*33e70*/  VIADD R66, R134, UR4 ;  /* 0x0000000486427c36 */ /* 0x000fe20008000000 */
[----:B------:R-:W-:Y:S01]  /*33e80*/  ULDC UR4, c[0x0][0x248] ;  /* 0x0000920000047ab9 */ /* 0x000fe20000000800 */
[----:B------:R1:W-:Y:S02]  /*33e90*/  @P5 STG.E.U16 desc[UR56][R94.64], R73 ;  /* 0x000000495e005986 */ /* 0x0003e4000c101538 */
[----:B------:R-:W-:Y:S01]  /*33ea0*/  VIADD R11, R66, UR4 ;  /* 0x00000004420b7c36 */ /* 0x000fe20008000000 */
[----:B------:R-:W-:Y:S01]  /*33eb0*/  ULDC UR4, c[0x0][0x248] ;  /* 0x0000920000047ab9 */ /* 0x000fe20000000800 */
[----:B------:R-:W-:Y:S01]  /*33ec0*/  ISETP.LT.AND P5, PT, R67, UR5, !P0 ;  /* 0x0000000543007c0c */ /* 0x000fe2000c7a1270 */
[----:B0-----:R-:W-:Y:S01]  /*33ed0*/  VIADD R72, R3, 0x71 ;  /* 0x0000007103487836 */ /* 0x001fe20000000000 */
[----:B------:R-:W-:Y:S01]  /*33ee0*/  ULDC UR5, c[0x0][0x22c] ;  /* 0x00008b0000057ab9 */ /* 0x000fe20000000800 */
[----:B------:R-:W-:Y:S01]  /*33ef0*/  VIADD R67, R11, UR4 ;  /* 0x000000040b437c36 */ /* 0x000fe20008000000 */
[----:B------:R-:W-:-:S03]  /*33f00*/  ULDC UR4, c[0x0][0x248] ;  /* 0x0000920000047ab9 */ /* 0x000fc60000000800 */
[----:B------:R-:W-:Y:S01]  /*33f10*/  VIADD R9, R67, UR4 ;  /* 0x0000000443097c36 */ /* 0x000fe20008000000 */
[----:B-1----:R-:W-:Y:S01]  /*33f20*/  PRMT R73, R73, 0x7632, R73 ;  /* 0x0000763249497816 */ /* 0x002fe20000000049 */
[----:B------:R-:W-:Y:S02]  /*33f30*/  ULDC UR4, c[0x0][0x248] ;  /* 0x0000920000047ab9 */ /* 0x000fe40000000800 */
[----:B------:R-:W-:Y:S01]  /*33f40*/  VIADD R8, R9, UR4 ;  /* 0x0000000409087c36 */ /* 0x000fe20008000000 */
[----:B------:R-:W-:Y:S01]  /*33f50*/  ULDC UR4, c[0x0][0x248] ;  /* 0x0000920000047ab9 */ /* 0x000fe20000000800 */
[----:B------:R-:W-:Y:S01]  /*33f60*/  @P6 STG.E.U16 desc[UR56][R92.64], R73 ;  /* 0x000000495c006986 */ /* 0x000fe2000c101538 */
[----:B------:R-:W-:Y:S01]  /*33f70*/  ISETP.LT.AND P6, PT, R72, UR5, !P0 ;  /* 0x0000000548007c0c */ /* 0x000fe2000c7c1270 */
[----:B------:R-:W-:Y:S01]  /*33f80*/  VIADD R10, R8, UR4 ;  /* 0x00000004080a7c36 */ /* 0x000fe20008000000 */
[----:B------:R-:W-:Y:S01]  /*33f90*/  ULDC UR5, c[0x0][0x22c] ;  /* 0x00008b0000057ab9 */ /* 0x000fe20000000800 */
[----:B------:R0:W-:Y:S01]  /*33fa0*/  @P1 STG.E.U16 desc[UR56][R68.64], R74 ;  /* 0x0000004a44001986 */ /* 0x0001e2000c101538 */
[----:B------:R-:W-:Y:S01]  /*33fb0*/  ULDC UR4, c[0x0][0x248] ;  /* 0x0000920000047ab9 */ /* 0x000fe20000000800 */
[----:B0-----:R-:W-:-:S05]  /*33fc0*/  VIADD R68, R3, 0x72 ;  /* 0x0000007203447836 */ /* 0x001fca0000000000 */
        /* <DEDUP_REMOVED lines=10> */
[----:B------:R-:W-:Y:S01]  /*34070*/  @P2 STG.E.U16 desc[UR56][R90.64], R74 ;  /* 0x0000004a5a002986 */ /* 0x000fe2000c101538 */
[----:B------:R-:W-:Y:S01]  /*34080*/  ISETP.LT.AND P2, PT, R72, UR5, !P0 ;  /* 0x0000000548007c0c */ /* 0x000fe2000c741270 */
[----:B------:R-:W-:Y:S01]  /*34090*/  VIADD R133, R69, UR4 ;  /* 0x0000000445857c36 */ /* 0x000fe20008000000 */
[----:B------:R-:W-:Y:S01]  /*340a0*/  ULDC UR5, c[0x0][0x248] ;  /* 0x0000920000057ab9 */ /* 0x000fe20000000800 */
[----:B------:R-:W-:Y:S01]  /*340b0*/  VIADD R72, R3, 0x74 ;  /* 0x0000007403487836 */ /* 0x000fe20000000000 */
[----:B------:R0:W-:Y:S01]  /*340c0*/  @P3 STG.E.U16 desc[UR56][R86.64], R75 ;  /* 0x0000004b56003986 */ /* 0x0001e2000c101538 */
[----:B------:R-:W-:Y:S01]  /*340d0*/  PRMT R73, R75, 0x7632, R73 ;  /* 0x000076324b497816 */ /* 0x000fe20000000049 */
[----:B------:R-:W-:Y:S01]  /*340e0*/  ULDC UR4, c[0x0][0x248] ;  /* 0x0000920000047ab9 */ /* 0x000fe20000000800 */
[----:B0-----:R-:W-:Y:S01]  /*340f0*/  VIADD R86, R133, UR5 ;  /* 0x0000000585567c36 */ /* 0x001fe20008000000 */
[----:B------:R-:W-:-:S02]  /*34100*/  ULDC UR5, c[0x0][0x22c] ;  /* 0x00008b0000057ab9 */ /* 0x000fc40000000800 */
[----:B------:R-:W-:Y:S01]  /*34110*/  ISETP.LT.AND P3, PT, R72, UR5, !P0 ;  /* 0x0000000548007c0c */ /* 0x000fe2000c761270 */
[C---:B------:R-:W-:Y:S01]  /*34120*/  VIADD R72, R3.reuse, 0x75 ;  /* 0x0000007503487836 */ /* 0x040fe20000000000 */
[----:B------:R-:W-:Y:S01]  /*34130*/  ULDC UR5, c[0x0][0x22c] ;  /* 0x00008b0000057ab9 */ /* 0x000fe20000000800 */
[----:B------:R0:W-:Y:S03]  /*34140*/  @P4 STG.E.U16 desc[UR56][R88.64], R73 ;  /* 0x0000004958004986 */ /* 0x0001e6000c101538 */
[----:B------:R-:W-:Y:S01]  /*34150*/  ISETP.LT.AND P4, PT, R72, UR5, !P0 ;  /* 0x0000000548007c0c */ /* 0x000fe2000c781270 */
[----:B------:R-:W-:Y:S01]  /*34160*/  VIADD R72, R3, 0x76 ;  /* 0x0000007603487836 */ /* 0x000fe20000000000 */
[----:B------:R-:W-:Y:S01]  /*34170*/  ULDC UR5, c[0x0][0x22c] ;  /* 0x00008b0000057ab9 */ /* 0x000fe20000000800 */
[----:B------:R-:W-:Y:S03]  /*34180*/  @P5 STG.E.U16 desc[UR56][R84.64], R109 ;  /* 0x0000006d54005986 */ /* 0x000fe6000c101538 */
[----:B------:R-:W-:-:S02]  /*34190*/  ISETP.LT.AND P5, PT, R72, UR5, !P0 ;  /* 0x0000000548007c0c */ /* 0x000fc4000c7a1270 */
[----:B0-----:R-:W-:Y:S01]  /*341a0*/  PRMT R73, R109, 0x7632, R73 ;  /* 0x000076326d497816 */ /* 0x001fe20000000049 */
[----:B------:R-:W-:Y:S01]  /*341b0*/  VIADD R72, R3, 0x77 ;  /* 0x0000007703487836 */ /* 0x000fe20000000000 */
[----:B------:R-:W-:-:S03]  /*341c0*/  ULDC UR5, c[0x0][0x22c] ;  /* 0x00008b0000057ab9 */ /* 0x000fc60000000800 */
[----:B------:R0:W-:Y:S01]  /*341d0*/  @P6 STG.E.U16 desc[UR56][R82.64], R73 ;  /* 0x0000004952006986 */ /* 0x0001e2000c101538 */
[----:B------:R-:W-:Y:S01]  /*341e0*/  ISETP.LT.AND P6, PT, R72, UR5, !P0 ;  /* 0x0000000548007c0c */ /* 0x000fe2000c7c1270 */
[----:B------:R-:W-:Y:S01]  /*341f0*/  VIADD R72, R3, 0x78 ;  /* 0x0000007803487836 */ /* 0x000fe20000000000 */
[----:B------:R-:W-:Y:S01]  /*34200*/  ULDC UR5, c[0x0][0x22c] ;  /* 0x00008b0000057ab9 */ /* 0x000fe20000000800 */
[----:B---3--:R-:W-:Y:S01]  /*34210*/  @P1 STG.E.U16 desc[UR56][R80.64], R111 ;  /* 0x0000006f50001986 */ /* 0x008fe2000c101538 */
[----:B0-----:R-:W-:-:S05]  /*34220*/  PRMT R73, R111, 0x7632, R73 ;  /* 0x000076326f497816 */ /* 0x001fca0000000049 */
[----:B------:R-:W-:Y:S01]  /*34230*/  @P2 STG.E.U16 desc[UR56][R78.64], R73 ;  /* 0x000000494e002986 */ /* 0x000fe2000c101538 */
[----:B------:R-:W-:-:S03]  /*34240*/  LEA R236, P2, R161, R2, 0x1 ;  /* 0x00000002a1ec7211 */ /* 0x000fc600078408ff */
[----:B----4-:R-:W-:Y:S01]  /*34250*/  @P3 STG.E.U16 desc[UR56][R76.64], R113 ;  /* 0x000000714c003986 */ /* 0x010fe2000c101538 */
[----:B------:R-:W-:Y:S02]  /*34260*/  LEA R238, P3, R126, R2, 0x1 ;  /* 0x000000027eee7211 */ /* 0x000fe400078608ff */
[----:B------:R-:W-:Y:S01]  /*34270*/  ISETP.LT.AND P1, PT, R72, UR5, !P0 ;  /* 0x0000000548007c0c */ /* 0x000fe2000c721270 */
[----:B------:R-:W-:Y:S01]  /*34280*/  VIADD R7, R86, UR4 ;  /* 0x0000000456077c36 */ /* 0x000fe20008000000 */
[----:B------:R-:W-:Y:S01]  /*34290*/  PRMT R72, R113, 0x7632, R72 ;  /* 0x0000763271487816 */ /* 0x000fe20000000048 */
[----:B------:R-:W-:Y:S01]  /*342a0*/  ULDC UR4, c[0x0][0x248] ;  /* 0x0000920000047ab9 */ /* 0x000fe20000000800 */
[-C--:B------:R-:W-:Y:S01]  /*342b0*/  LEA.HI.X.SX32 R237, R161, R248.reuse, 0x1, P2 ;  /* 0x000000f8a1ed7211 */ /* 0x080fe200010f0eff */
[----:B------:R-:W-:Y:S01]  /*342c0*/  ULDC UR5, c[0x0][0x248] ;  /* 0x0000920000057ab9 */ /* 0x000fe20000000800 */
[----:B------:R-:W-:Y:S02]  /*342d0*/  LEA.HI.X.SX32 R239, R126, R248, 0x1, P3 ;  /* 0x000000f87eef7211 */ /* 0x000fe400018f0eff */
[----:B------:R-:W-:-:S02]  /*342e0*/  LEA R240, P2, R57, R2, 0x1 ;  /* 0x0000000239f07211 */ /* 0x000fc400078408ff */
[C---:B------:R-:W-:Y:S01]  /*342f0*/  LEA R234, P3, R56.reuse, R2, 0x1 ;  /* 0x0000000238ea7211 */ /* 0x040fe200078608ff */
[----:B------:R0:W-:Y:S01]  /*34300*/  @P4 STG.E.U16 desc[UR56][R70.64], R72 ;  /* 0x0000004846004986 */ /* 0x0001e2000c101538 */
[-C--:B------:R-:W-:Y:S02]  /*34310*/  LEA.HI.X.SX32 R241, R57, R248.reuse, 0x1, P2 ;  /* 0x000000f839f17211 */ /* 0x080fe400010f0eff */
[----:B------:R-:W-:Y:S02]  /*34320*/  LEA.HI.X.SX32 R235, R56, R248, 0x1, P3 ;  /* 0x000000f838eb7211 */ /* 0x000fe400018f0eff */
[CC--:B------:R-:W-:Y:S02]  /*34330*/  LEA R56, P3, R129.reuse, R2.reuse, 0x1 ;  /* 0x0000000281387211 */ /* 0x0c0fe400078608ff */
[----:B0-----:R-:W-:Y:S02]  /*34340*/  LEA R70, P2, R160, R2, 0x1 ;  /* 0x00000002a0467211 */ /* 0x001fe400078408ff */
[----:B------:R-:W-:-:S02]  /*34350*/  LEA.HI.X.SX32 R57, R129, R248, 0x1, P3 ;  /* 0x000000f881397211 */ /* 0x000fc400018f0eff */
[----:B------:R-:W-:-:S05]  /*34360*/  LEA.HI.X.SX32 R71, R160, R248, 0x1, P2 ;  /* 0x000000f8a0477211 */ /* 0x000fca00010f0eff */
[----:B------:R0:W-:Y:S04]  /*34370*/  STL.64 [R1+0xb60], R70 ;  /* 0x000b604601007387 */ /* 0x0001e80000100a00 */
[----:B------:R1:W-:Y:S01]  /*34380*/  STL.64 [R1+0xb58], R56 ;  /* 0x000b583801007387 */ /* 0x0003e20000100a00 */
[CC--:B0-----:R-:W-:Y:S02]  /*34390*/  LEA R70, P2, R159.reuse, R2.reuse, 0x1 ;  /* 0x000000029f467211 */ /* 0x0c1fe400078408ff */
[C---:B-1----:R-:W-:Y:S02]  /*343a0*/  LEA R56, P3, R128.reuse, R2, 0x1 ;  /* 0x0000000280387211 */ /* 0x042fe400078608ff */
[-C--:B------:R-:W-:Y:S02]  /*343b0*/  LEA.HI.X.SX32 R71, R159, R248.reuse, 0x1, P2 ;  /* 0x000000f89f477211 */ /* 0x080fe400010f0eff */
[----:B------:R-:W-:-:S03]  /*343c0*/  LEA.HI.X.SX32 R57, R128, R248, 0x1, P3 ;  /* 0x000000f880397211 */ /* 0x000fc600018f0eff */
[----:B------:R0:W-:Y:S04]  /*343d0*/  STL.64 [R1+0xb50], R70 ;  /* 0x000b504601007387 */ /* 0x0001e80000100a00 */
[----:B------:R1:W-:Y:S01]  /*343e0*/  STL.64 [R1+0xb48], R56 ;  /* 0x000b483801007387 */ /* 0x0003e20000100a00 */
[CC--:B0-----:R-:W-:Y:S02]  /*343f0*/  LEA R70, P2, R49.reuse, R2.reuse, 0x1 ;  /* 0x0000000231467211 */ /* 0x0c1fe400078408ff */
[C---:B-1----:R-:W-:Y:S02]  /*34400*/  LEA R56, P3, R48.reuse, R2, 0x1 ;  /* 0x0000000230387211 */ /* 0x042fe400078608ff */
[-C--:B------:R-:W-:Y:S02]  /*34410*/  LEA.HI.X.SX32 R71, R49, R248.reuse, 0x1, P2 ;  /* 0x000000f831477211 */ /* 0x080fe400010f0eff */
[----:B------:R-:W-:-:S02]  /*34420*/  LEA.HI.X.SX32 R57, R48, R248, 0x1, P3 ;  /* 0x000000f830397211 */ /* 0x000fc400018f0eff */
[----:B------:R-:W-:-:S03]  /*34430*/  LEA R48, P3, R58, R2, 0x1 ;  /* 0x000000023a307211 */ /* 0x000fc600078608ff */
[----:B------:R-:W-:Y:S01]  /*34440*/  STL.64 [R1+0x13f0], R56 ;  /* 0x0013f03801007387 */ /* 0x000fe20000100a00 */
[----:B------:R-:W-:-:S03]  /*34450*/  LEA.HI.X.SX32 R49, R58, R248, 0x1, P3 ;  /* 0x000000f83a317211 */ /* 0x000fc600018f0eff */
[----:B------:R0:W-:Y:S04]  /*34460*/  STL.64 [R1+0xb40], R70 ;  /* 0x000b404601007387 */ /* 0x0001e80000100a00 */
[----:B------:R1:W-:Y:S01]  /*34470*/  STL.64 [R1+0xb28], R48 ;  /* 0x000b283001007387 */ /* 0x0003e20000100a00 */
[----:B0-----:R-:W-:-:S04]  /*34480*/  LEA R70, P2, R59, R2, 0x1 ;  /* 0x000000023b467211 */ /* 0x001fc800078408ff */
[----:B------:R-:W-:Y:S02]  /*34490*/  LEA.HI.X.SX32 R71, R59, R248, 0x1, P2 ;  /* 0x000000f83b477211 */ /* 0x000fe400010f0eff */
[-C--:B------:R-:W-:Y:S02]  /*344a0*/  LEA R58, P2, R158, R2.reuse, 0x1 ;  /* 0x000000029e3a7211 */ /* 0x080fe400078408ff */
[----:B-1----:R-:W-:Y:S02]  /*344b0*/  LEA R48, P3, R130, R2, 0x1 ;  /* 0x0000000282307211 */ /* 0x002fe400078608ff */
[-C--:B------:R-:W-:Y:S02]  /*344c0*/  LEA.HI.X.SX32 R59, R158, R248.reuse, 0x1, P2 ;  /* 0x000000f89e3b7211 */ /* 0x080fe400010f0eff */
[----:B------:R-:W-:Y:S01]  /*344d0*/  LEA.HI.X.SX32 R49, R130, R248, 0x1, P3 ;  /* 0x000000f882317211 */ /* 0x000fe200018f0eff */
[----:B------:R-:W-:Y:S04]  /*344e0*/  STL.64 [R1+0xb30], R70 ;  /* 0x000b304601007387 */ /* 0x000fe80000100a00 */
[----:B------:R-:W-:Y:S04]  /*344f0*/  STL.64 [R1+0x13e0], R58 ;  /* 0x0013e03a01007387 */ /* 0x000fe80000100a00 */
[----:B------:R0:W-:Y:S01]  /*34500*/  STL.64 [R1+0xb18], R48 ;  /* 0x000b183001007387 */ /* 0x0001e20000100a00 */
[----:B------:R-:W-:-:S02]  /*34510*/  LEA R56, P2, R51, R2, 0x1 ;  /* 0x0000000233387211 */ /* 0x000fc400078408ff */
[----:B0-----:R-:W-:-:S04]  /*34520*/  LEA R48, P3, R50, R2, 0x1 ;  /* 0x0000000232307211 */ /* 0x001fc800078608ff */
[-C--:B------:R-:W-:Y:S02]  /*34530*/  LEA.HI.X.SX32 R49, R50, R248.reuse, 0x1, P3 ;  /* 0x000000f832317211 */ /* 0x080fe400018f0eff */
[----:B------:R-:W-:-:S03]  /*34540*/  LEA.HI.X.SX32 R57, R51, R248, 0x1, P2 ;  /* 0x000000f833397211 */ /* 0x000fc600010f0eff */
[----:B------:R0:W-:Y:S01]  /*34550*/  STL.64 [R1+0xb08], R48 ;  /* 0x000b083001007387 */ /* 0x0001e20000100a00 */
[----:B------:R-:W-:-:S04]  /*34560*/  LEA R50, P3, R156, R2, 0x1 ;  /* 0x000000029c327211 */ /* 0x000fc800078608ff */
[----:B------:R-:W-:Y:S02]  /*34570*/  LEA.HI.X.SX32 R51, R156, R248, 0x1, P3 ;  /* 0x000000f89c337211 */ /* 0x000fe400018f0eff */
[----:B0-----:R-:W-:-:S04]  /*34580*/  LEA R48, P2, R157, R2, 0x1 ;  /* 0x000000029d307211 */ /* 0x001fc800078408ff */
[----:B------:R-:W-:Y:S01]  /*34590*/  LEA.HI.X.SX32 R49, R157, R248, 0x1, P2 ;  /* 0x000000f89d317211 */ /* 0x000fe200010f0eff */
[----:B------:R-:W-:Y:S04]  /*345a0*/  STL.64 [R1+0xb10], R56 ;  /* 0x000b103801007387 */ /* 0x000fe80000100a00 */
[----:B------:R0:W-:Y:S04]  /*345b0*/  STL.64 [R1+0x13f8], R48 ;  /* 0x0013f83001007387 */ /* 0x0001e80000100a00 */
[----:B------:R1:W-:Y:S01]  /*345c0*/  STL.64 [R1+0xaf8], R50 ;  /* 0x000af83201007387 */ /* 0x0003e20000100a00 */
[----:B0-----:R-:W-:-:S02]  /*345d0*/  LEA R48, P2, R45, R2, 0x1 ;  /* 0x000000022d307211 */ /* 0x001fc400078408ff */
[C---:B-1----:R-:W-:Y:S02]  /*345e0*/  LEA R50, P3, R44.reuse, R2, 0x1 ;  /* 0x000000022c327211 */ /* 0x042fe400078608ff */
[-C--:B------:R-:W-:Y:S02]  /*345f0*/  LEA.HI.X.SX32 R49, R45, R248.reuse, 0x1, P2 ;  /* 0x000000f82d317211 */ /* 0x080fe400010f0eff */
[----:B------:R-:W-:-:S05]  /*34600*/  LEA.HI.X.SX32 R51, R44, R248, 0x1, P3 ;  /* 0x000000f82c337211 */ /* 0x000fca00018f0eff */
[----:B------:R-:W-:Y:S04]  /*34610*/  STL [R1+0x1400], R51 ;  /* 0x0014003301007387 */ /* 0x000fe80000100800 */
[----:B------:R0:W-:Y:S01]  /*34620*/  STL.64 [R1+0xaf0], R48 ;  /* 0x000af03001007387 */ /* 0x0001e20000100a00 */
[-C--:B------:R-:W-:Y:S02]  /*34630*/  LEA R44, P3, R154, R2.reuse, 0x1 ;  /* 0x000000029a2c7211 */ /* 0x080fe400078608ff */
[----:B0-----:R-:W-:-:S04]  /*34640*/  LEA R48, P2, R155, R2, 0x1 ;  /* 0x000000029b307211 */ /* 0x001fc800078408ff */
[----:B------:R-:W-:-:S05]  /*34650*/  LEA.HI.X.SX32 R49, R155, R248, 0x1, P2 ;  /* 0x000000f89b317211 */ /* 0x000fca00010f0eff */
[----:B------:R0:W-:Y:S01]  /*34660*/  STL.64 [R1+0xae0], R48 ;  /* 0x000ae03001007387 */ /* 0x0001e20000100a00 */
[----:B------:R-:W-:Y:S02]  /*34670*/  LEA.HI.X.SX32 R45, R154, R248, 0x1, P3 ;  /* 0x000000f89a2d7211 */ /* 0x000fe400018f0eff */
[----:B0-----:R-:W-:-:S04]  /*34680*/  LEA R48, P2, R47, R2, 0x1 ;  /* 0x000000022f307211 */ /* 0x001fc800078408ff */
[----:B------:R-:W-:Y:S01]  /*34690*/  LEA.HI.X.SX32 R49, R47, R248, 0x1, P2 ;  /* 0x000000f82f317211 */ /* 0x000fe200010f0eff */
[----:B------:R0:W-:Y:S04]  /*346a0*/  STL.64 [R1+0xad8], R44 ;  /* 0x000ad82c01007387 */ /* 0x0001e80000100a00 */
[----:B------:R1:W-:Y:S01]  /*346b0*/  STL.64 [R1+0xad0], R48 ;  /* 0x000ad03001007387 */ /* 0x0003e20000100a00 */
[-C--:B0-----:R-:W-:Y:S02]  /*346c0*/  LEA R44, P3, R46, R2.reuse, 0x1 ;  /* 0x000000022e2c7211 */ /* 0x081fe400078608ff */
[----:B-1----:R-:W-:-:S04]  /*346d0*/  LEA R48, P2, R153, R2, 0x1 ;  /* 0x0000000299307211 */ /* 0x002fc800078408ff */
[-C--:B------:R-:W-:Y:S02]  /*346e0*/  LEA.HI.X.SX32 R49, R153, R248.reuse, 0x1, P2 ;  /* 0x000000f899317211 */ /* 0x080fe400010f0eff */
[----:B------:R-:W-:Y:S02]  /*346f0*/  LEA.HI.X.SX32 R45, R46, R248, 0x1, P3 ;  /* 0x000000f82e2d7211 */ /* 0x000fe400018f0eff */
[C---:B------:R-:W-:Y:S01]  /*34700*/  LEA R46, P3, R152.reuse, R2, 0x1 ;  /* 0x00000002982e7211 */ /* 0x040fe200078608ff */
[----:B------:R0:W-:Y:S03]  /*34710*/  STL.64 [R1+0xac0], R48 ;  /* 0x000ac03001007387 */ /* 0x0001e60000100a00 */
        /* <DEDUP_REMOVED lines=16> */
[CC--:B0-----:R-:W-:Y:S02]  /*34820*/  LEA R40, P3, R42.reuse, R2.reuse, 0x1 ;  /* 0x000000022a287211 */ /* 0x0c1fe400078608ff */
[----:B-1----:R-:W-:Y:S02]  /*34830*/  LEA R48, P2, R149, R2, 0x1 ;  /* 0x0000000295307211 */ /* 0x002fe400078408ff */
[----:B------:R-:W-:-:S02]  /*34840*/  LEA.HI.X.SX32 R41, R42, R248, 0x1, P3 ;  /* 0x000000f82a297211 */ /* 0x000fc400018f0eff */
[----:B------:R-:W-:Y:S02]  /*34850*/  LEA.HI.X.SX32 R49, R149, R248, 0x1, P2 ;  /* 0x000000f895317211 */ /* 0x000fe400010f0eff */
[----:B------:R-:W-:-:S03]  /*34860*/  LEA R42, P3, R148, R2, 0x1 ;  /* 0x00000002942a7211 */ /* 0x000fc600078608ff */
[----:B------:R0:W-:Y:S01]  /*34870*/  STL.64 [R1+0xa78], R48 ;  /* 0x000a783001007387 */ /* 0x0001e20000100a00 */
[----:B------:R-:W-:-:S05]  /*34880*/  LEA.HI.X.SX32 R43, R148, R248, 0x1, P3 ;  /* 0x000000f8942b7211 */ /* 0x000fca00018f0eff */
[----:B------:R1:W-:Y:S01]  /*34890*/  STL.64 [R1+0xa70], R42 ;  /* 0x000a702a01007387 */ /* 0x0003e20000100a00 */
[----:B0-----:R-:W-:-:S04]  /*348a0*/  LEA R48, P2, R37, R2, 0x1 ;  /* 0x0000000225307211 */ /* 0x001fc800078408ff */
[----:B------:R-:W-:Y:S02]  /*348b0*/  LEA.HI.X.SX32 R49, R37, R248, 0x1, P2 ;  /* 0x000000f825317211 */ /* 0x000fe400010f0eff */
[----:B-1----:R-:W-:-:S03]  /*348c0*/  LEA R42, P3, R36, R2, 0x1 ;  /* 0x00000002242a7211 */ /* 0x002fc600078608ff */
[----:B------:R0:W-:Y:S01]  /*348d0*/  STL.64 [R1+0xa68], R48 ;  /* 0x000a683001007387 */ /* 0x0001e20000100a00 */
[----:B------:R-:W-:Y:S02]  /*348e0*/  LEA.HI.X.SX32 R43, R36, R248, 0x1, P3 ;  /* 0x000000f8242b7211 */ /* 0x000fe400018f0eff */
[----:B------:R-:W-:-:S04]  /*348f0*/  LEA R36, P3, R146, R2, 0x1 ;  /* 0x0000000292247211 */ /* 0x000fc800078608ff */
[----:B------:R-:W-:Y:S02]  /*34900*/  LEA.HI.X.SX32 R37, R146, R248, 0x1, P3 ;  /* 0x000000f892257211 */ /* 0x000fe400018f0eff */
[----:B0-----:R-:W-:-:S04]  /*34910*/  LEA R48, P2, R147, R2, 0x1 ;  /* 0x0000000293307211 */ /* 0x001fc800078408ff */
[----:B------:R-:W-:-:S05]  /*34920*/  LEA.HI.X.SX32 R49, R147, R248, 0x1, P2 ;  /* 0x000000f893317211 */ /* 0x000fca00010f0eff */
[----:B------:R0:W-:Y:S04]  /*34930*/  STL.64 [R1+0xa58], R48 ;  /* 0x000a583001007387 */ /* 0x0001e80000100a00 */
[----:B------:R1:W-:Y:S01]  /*34940*/  STL.64 [R1+0xa50], R36 ;  /* 0x000a502401007387 */ /* 0x0003e20000100a00 */
[CC--:B0-----:R-:W-:Y:S02]  /*34950*/  LEA R48, P2, R33.reuse, R2.reuse, 0x1 ;  /* 0x0000000221307211 */ /* 0x0c1fe400078408ff */
[C---:B-1----:R-:W-:Y:S02]  /*34960*/  LEA R36, P3, R32.reuse, R2, 0x1 ;  /* 0x0000000220247211 */ /* 0x042fe400078608ff */
[-C--:B------:R-:W-:Y:S02]  /*34970*/  LEA.HI.X.SX32 R49, R33, R248.reuse, 0x1, P2 ;  /* 0x000000f821317211 */ /* 0x080fe400010f0eff */
[----:B------:R-:W-:-:S02]  /*34980*/  LEA.HI.X.SX32 R37, R32, R248, 0x1, P3 ;  /* 0x000000f820257211 */ /* 0x000fc400018f0eff */
[CC--:B------:R-:W-:Y:S02]  /*34990*/  LEA R78, P2, R145.reuse, R2.reuse, 0x1 ;  /* 0x00000002914e7211 */ /* 0x0c0fe400078408ff */
[C---:B------:R-:W-:Y:S02]  /*349a0*/  LEA R32, P3, R144.reuse, R2, 0x1 ;  /* 0x0000000290207211 */ /* 0x040fe400078608ff */
[-C--:B------:R-:W-:Y:S02]  /*349b0*/  LEA.HI.X.SX32 R79, R145, R248.reuse, 0x1, P2 ;  /* 0x000000f8914f7211 */ /* 0x080fe400010f0eff */
[----:B------:R-:W-:Y:S01]  /*349c0*/  LEA.HI.X.SX32 R33, R144, R248, 0x1, P3 ;  /* 0x000000f890217211 */ /* 0x000fe200018f0eff */
[----:B------:R-:W-:Y:S04]  /*349d0*/  STL.64 [R1+0xa48], R48 ;  /* 0x000a483001007387 */ /* 0x000fe80000100a00 */
[----:B------:R-:W-:Y:S04]  /*349e0*/  STL.64 [R1+0xa38], R78 ;  /* 0x000a384e01007387 */ /* 0x000fe80000100a00 */
[----:B------:R0:W-:Y:S02]  /*349f0*/  STL.64 [R1+0xa30], R32 ;  /* 0x000a302001007387 */ /* 0x0001e40000100a00 */
[----:B0-----:R-:W-:-:S04]  /*34a00*/  LEA R32, P3, R38, R2, 0x1 ;  /* 0x0000000226207211 */ /* 0x001fc800078608ff */
[----:B------:R-:W-:Y:S02]  /*34a10*/  LEA.HI.X.SX32 R33, R38, R248, 0x1, P3 ;  /* 0x000000f826217211 */ /* 0x000fe400018f0eff */
[----:B------:R-:W-:-:S03]  /*34a20*/  LEA R78, P2, R39, R2, 0x1 ;  /* 0x00000002274e7211 */ /* 0x000fc600078408ff */
[----:B------:R0:W-:Y:S01]  /*34a30*/  STL.64 [R1+0xa20], R32 ;  /* 0x000a202001007387 */ /* 0x0001e20000100a00 */
[----:B------:R-:W-:Y:S02]  /*34a40*/  LEA.HI.X.SX32 R79, R39, R248, 0x1, P2 ;  /* 0x000000f8274f7211 */ /* 0x000fe400010f0eff */
[-C--:B------:R-:W-:Y:S02]  /*34a50*/  LEA R38, P2, R143, R2.reuse, 0x1 ;  /* 0x000000028f267211 */ /* 0x080fe400078408ff */
[----:B0-----:R-:W-:-:S04]  /*34a60*/  LEA R32, P3, R142, R2, 0x1 ;  /* 0x000000028e207211 */ /* 0x001fc800078608ff */
[-C--:B------:R-:W-:Y:S01]  /*34a70*/  LEA.HI.X.SX32 R33, R142, R248.reuse, 0x1, P3 ;  /* 0x000000f88e217211 */ /* 0x080fe200018f0eff */
[----:B------:R0:W-:Y:S04]  /*34a80*/  STL.64 [R1+0xa28], R78 ;  /* 0x000a284e01007387 */ /* 0x0001e80000100a00 */
[----:B------:R1:W-:Y:S01]  /*34a90*/  STL.64 [R1+0xa10], R32 ;  /* 0x000a102001007387 */ /* 0x0003e20000100a00 */
[----:B------:R-:W-:Y:S02]  /*34aa0*/  LEA.HI.X.SX32 R39, R143, R248, 0x1, P2 ;  /* 0x000000f88f277211 */ /* 0x000fe400010f0eff */
[-C--:B0-----:R-:W-:Y:S02]  /*34ab0*/  LEA R78, P2, R27, R2.reuse, 0x1 ;  /* 0x000000021b4e7211 */ /* 0x081fe400078408ff */
[----:B-1----:R-:W-:-:S04]  /*34ac0*/  LEA R32, P3, R26, R2, 0x1 ;  /* 0x000000021a207211 */ /* 0x002fc800078608ff */
[----:B------:R-:W-:Y:S02]  /*34ad0*/  LEA.HI.X.SX32 R33, R26, R248, 0x1, P3 ;  /* 0x000000f81a217211 */ /* 0x000fe400018f0eff */
[C---:B------:R-:W-:Y:S02]  /*34ae0*/  LEA R26, P3, R140.reuse, R2, 0x1 ;  /* 0x000000028c1a7211 */ /* 0x040fe400078608ff */
        /* <DEDUP_REMOVED lines=8> */
[C---:B------:R-:W-:Y:S01]  /*34b70*/  LEA R90, P2, R35.reuse, R2, 0x1 ;  /* 0x00000002235a7211 */ /* 0x040fe200078408ff */
[----:B------:R-:W-:Y:S04]  /*34b80*/  STL.64 [R1+0x9f8], R78 ;  /* 0x0009f84e01007387 */ /* 0x000fe80000100a00 */
        /* <DEDUP_REMOVED lines=10> */
[-C--:B------:R-:W-:Y:S02]  /*34c30*/  LEA.HI.X.SX32 R27, R28, R248.reuse, 0x1, P3 ;  /* 0x000000f81c1b7211 */ /* 0x080fe400018f0eff */
[----:B------:R-:W-:Y:S02]  /*34c40*/  LEA.HI.X.SX32 R91, R29, R248, 0x1, P2 ;  /* 0x000000f81d5b7211 */ /* 0x000fe400010f0eff */
[C---:B------:R-:W-:Y:S01]  /*34c50*/  LEA R28, P2, R137.reuse, R2, 0x1 ;  /* 0x00000002891c7211 */ /* 0x040fe200078408ff */
[----:B------:R0:W-:Y:S03]  /*34c60*/  STL.64 [R1+0x9c0], R26 ;  /* 0x0009c01a01007387 */ /* 0x0001e60000100a00 */
[----:B------:R-:W-:Y:S01]  /*34c70*/  LEA.HI.X.SX32 R29, R137, R248, 0x1, P2 ;  /* 0x000000f8891d7211 */ /* 0x000fe200010f0eff */
[----:B------:R-:W-:Y:S01]  /*34c80*/  STL.64 [R1+0x9c8], R90 ;  /* 0x0009c85a01007387 */ /* 0x000fe20000100a00 */
[----:B0-----:R-:W-:-:S04]  /*34c90*/  LEA R26, P3, R136, R2, 0x1 ;  /* 0x00000002881a7211 */ /* 0x001fc800078608ff */
[----:B------:R-:W-:Y:S01]  /*34ca0*/  LEA.HI.X.SX32 R27, R136, R248, 0x1, P3 ;  /* 0x000000f8881b7211 */ /* 0x000fe200018f0eff */
[----:B------:R-:W-:Y:S04]  /*34cb0*/  STL.64 [R1+0x1380], R28 ;  /* 0x0013801c01007387 */ /* 0x000fe80000100a00 */
[----:B------:R0:W-:Y:S02]  /*34cc0*/  STL.64 [R1+0x9b0], R26 ;  /* 0x0009b01a01007387 */ /* 0x0001e40000100a00 */
[CC--:B0-----:R-:W-:Y:S02]  /*34cd0*/  LEA R26, P3, R30.reuse, R2.reuse, 0x1 ;  /* 0x000000021e1a7211 */ /* 0x0c1fe400078608ff */
[----:B------:R-:W-:Y:S02]  /*34ce0*/  LEA R28, P2, R31, R2, 0x1 ;  /* 0x000000021f1c7211 */ /* 0x000fe400078408ff */
[----:B------:R-:W-:-:S02]  /*34cf0*/  LEA.HI.X.SX32 R27, R30, R248, 0x1, P3 ;  /* 0x000000f81e1b7211 */ /* 0x000fc400018f0eff */
[C---:B------:R-:W-:Y:S02]  /*34d00*/  LEA R30, P3, R12.reuse, R2, 0x1 ;  /* 0x000000020c1e7211 */ /* 0x040fe400078608ff */
[-C--:B------:R-:W-:Y:S01]  /*34d10*/  LEA.HI.X.SX32 R29, R31, R248.reuse, 0x1, P2 ;  /* 0x000000f81f1d7211 */ /* 0x080fe200010f0eff */
[----:B------:R0:W-:Y:S01]  /*34d20*/  STL.64 [R1+0x9a0], R26 ;  /* 0x0009a01a01007387 */ /* 0x0001e20000100a00 */
[----:B------:R-:W-:Y:S02]  /*34d30*/  LEA.HI.X.SX32 R31, R12, R248, 0x1, P3 ;  /* 0x000000f80c1f7211 */ /* 0x000fe400018f0eff */
[-C--:B------:R-:W-:Y:S01]  /*34d40*/  LEA R12, P3, R24, R2.reuse, 0x1 ;  /* 0x00000002180c7211 */ /* 0x080fe200078608ff */
[----:B------:R-:W-:Y:S01]  /*34d50*/  STL.64 [R1+0x9a8], R28 ;  /* 0x0009a81c01007387 */ /* 0x000fe20000100a00 */
[----:B0-----:R-:W-:-:S04]  /*34d60*/  LEA R26, P2, R13, R2, 0x1 ;  /* 0x000000020d1a7211 */ /* 0x001fc800078408ff */
[-C--:B------:R-:W-:Y:S02]  /*34d70*/  LEA.HI.X.SX32 R27, R13, R248.reuse, 0x1, P2 ;  /* 0x000000f80d1b7211 */ /* 0x080fe400010f0eff */
[----:B------:R-:W-:Y:S01]  /*34d80*/  LEA.HI.X.SX32 R13, R24, R248, 0x1, P3 ;  /* 0x000000f8180d7211 */ /* 0x000fe200018f0eff */
[----:B------:R-:W-:Y:S04]  /*34d90*/  STL.64 [R1+0x1370], R30 ;  /* 0x0013701e01007387 */ /* 0x000fe80000100a00 */
[----:B------:R0:W-:Y:S04]  /*34da0*/  STL.64 [R1+0x998], R26 ;  /* 0x0009981a01007387 */ /* 0x0001e80000100a00 */
[----:B------:R1:W-:Y:S01]  /*34db0*/  STL.64 [R1+0x980], R12 ;  /* 0x0009800c01007387 */ /* 0x0003e20000100a00 */
[----:B0-----:R-:W-:-:S02]  /*34dc0*/  LEA R26, P2, R25, R2, 0x1 ;  /* 0x00000002191a7211 */ /* 0x001fc400078408ff */
[C---:B-1----:R-:W-:Y:S02]  /*34dd0*/  LEA R12, P3, R22.reuse, R2, 0x1 ;  /* 0x00000002160c7211 */ /* 0x042fe400078608ff */
[-C--:B------:R-:W-:Y:S02]  /*34de0*/  LEA.HI.X.SX32 R27, R25, R248.reuse, 0x1, P2 ;  /* 0x000000f8191b7211 */ /* 0x080fe400010f0eff */
[----:B------:R-:W-:Y:S02]  /*34df0*/  LEA.HI.X.SX32 R13, R22, R248, 0x1, P3 ;  /* 0x000000f8160d7211 */ /* 0x000fe400018f0eff */
[C---:B------:R-:W-:Y:S01]  /*34e00*/  LEA R24, P2, R23.reuse, R2, 0x1 ;  /* 0x0000000217187211 */ /* 0x040fe200078408ff */
[----:B------:R-:W-:Y:S04]  /*34e10*/  STL.64 [R1+0x988], R26 ;  /* 0x0009881a01007387 */ /* 0x000fe80000100a00 */
[----:B------:R0:W-:Y:S01]  /*34e20*/  STL.64 [R1+0x970], R12 ;  /* 0x0009700c01007387 */ /* 0x0001e20000100a00 */
[----:B------:R-:W-:-:S02]  /*34e30*/  LEA.HI.X.SX32 R25, R23, R248, 0x1, P2 ;  /* 0x000000f817197211 */ /* 0x000fc400010f0eff */
[-C--:B------:R-:W-:Y:S02]  /*34e40*/  LEA R22, P2, R21, R2.reuse, 0x1 ;  /* 0x0000000215167211 */ /* 0x080fe400078408ff */
[----:B0-----:R-:W-:-:S04]  /*34e50*/  LEA R12, P3, R17, R2, 0x1 ;  /* 0x00000002110c7211 */ /* 0x001fc800078608ff */
        /* <DEDUP_REMOVED lines=9> */
[----:B------:R0:W-:Y:S01]  /*34ef0*/  STL.64 [R1+0x950], R12 ;  /* 0x0009500c01007387 */ /* 0x0001e20000100a00 */
[-C--:B------:R-:W-:Y:S02]  /*34f00*/  LEA R16, P2, R20, R2.reuse, 0x1 ;  /* 0x0000000214107211 */ /* 0x080fe400078408ff */
[----:B0-----:R-:W-:-:S04]  /*34f10*/  LEA R12, P3, R52, R2, 0x1 ;  /* 0x00000002340c7211 */ /* 0x001fc800078608ff */
[----:B------:R-:W-:-:S05]  /*34f20*/  LEA.HI.X.SX32 R13, R52, R248, 0x1, P3 ;  /* 0x000000f8340d7211 */ /* 0x000fca00018f0eff */
[----:B------:R0:W-:Y:S01]  /*34f30*/  STL.64 [R1+0x940], R12 ;  /* 0x0009400c01007387 */ /* 0x0001e20000100a00 */
[----:B------:R-:W-:Y:S02]  /*34f40*/  LEA.HI.X.SX32 R17, R20, R248, 0x1, P2 ;  /* 0x000000f814117211 */ /* 0x000fe400010f0eff */
[-C--:B------:R-:W-:Y:S02]  /*34f50*/  LEA R20, P2, R60, R2.reuse, 0x1 ;  /* 0x000000023c147211 */ /* 0x080fe400078408ff */
[----:B0-----:R-:W-:-:S04]  /*34f60*/  LEA R12, P3, R54, R2, 0x1 ;  /* 0x00000002360c7211 */ /* 0x001fc800078608ff */
[-C--:B------:R-:W-:Y:S01]  /*34f70*/  LEA.HI.X.SX32 R13, R54, R248.reuse, 0x1, P3 ;  /* 0x000000f8360d7211 */ /* 0x080fe200018f0eff */
[----:B------:R-:W-:Y:S01]  /*34f80*/  STL.64 [R1+0x948], R16 ;  /* 0x0009481001007387 */ /* 0x000fe20000100a00 */
[----:B------:R-:W-:-:S03]  /*34f90*/  LEA.HI.X.SX32 R21, R60, R248, 0x1, P2 ;  /* 0x000000f83c157211 */ /* 0x000fc600010f0eff */
[----:B------:R0:W-:Y:S01]  /*34fa0*/  STL.64 [R1+0x930], R12 ;  /* 0x0009300c01007387 */ /* 0x0001e20000100a00 */
[-C--:B------:R-:W-:Y:S02]  /*34fb0*/  LEA R22, P3, R53, R2.reuse, 0x1 ;  /* 0x0000000235167211 */ /* 0x080fe400078608ff */
[----:B0-----:R-:W-:-:S04]  /*34fc0*/  LEA R12, P2, R61, R2, 0x1 ;  /* 0x000000023d0c7211 */ /* 0x001fc800078408ff */
[-C--:B------:R-:W-:Y:S02]  /*34fd0*/  LEA.HI.X.SX32 R13, R61, R248.reuse, 0x1, P2 ;  /* 0x000000f83d0d7211 */ /* 0x080fe400010f0eff */
[----:B------:R-:W-:-:S03]  /*34fe0*/  LEA.HI.X.SX32 R23, R53, R248, 0x1, P3 ;  /* 0x000000f835177211 */ /* 0x000fc600018f0eff */
[----:B------:R0:W-:Y:S01]  /*34ff0*/  STL.64 [R1+0x928], R12 ;  /* 0x0009280c01007387 */ /* 0x0001e20000100a00 */
[-C--:B------:R-:W-:Y:S02]  /*35000*/  LEA R16, P2, R19, R2.reuse, 0x1 ;  /* 0x0000000213107211 */ /* 0x080fe400078408ff */
[----:B0-----:R-:W-:-:S04]  /*35010*/  LEA R12, P3, R55, R2, 0x1 ;  /* 0x00000002370c7211 */ /* 0x001fc800078608ff */
[-C--:B------:R-:W-:Y:S02]  /*35020*/  LEA.HI.X.SX32 R13, R55, R248.reuse, 0x1, P3 ;  /* 0x000000f8370d7211 */ /* 0x080fe400018f0eff */
[----:B------:R-:W-:-:S03]  /*35030*/  LEA.HI.X.SX32 R17, R19, R248, 0x1, P2 ;  /* 0x000000f813117211 */ /* 0x000fc600010f0eff */
[----:B------:R0:W-:Y:S04]  /*35040*/  STL.64 [R1+0x910], R12 ;  /* 0x0009100c01007387 */ /* 0x0001e80000100a00 */
[----:B------:R1:W-:Y:S01]  /*35050*/  STL.64 [R1+0x918], R16 ;  /* 0x0009181001007387 */ /* 0x0003e20000100a00 */
[----:B0-----:R-:W-:-:S04]  /*35060*/  LEA R12, P2, R18, R2, 0x1 ;  /* 0x00000002120c7211 */ /* 0x001fc800078408ff */
[----:B------:R-:W-:Y:S02]  /*35070*/  LEA.HI.X.SX32 R13, R18, R248, 0x1, P2 ;  /* 0x000000f8120d7211 */ /* 0x000fe400010f0eff */
[----:B-1----:R-:W-:-:S03]  /*35080*/  LEA R16, P3, R62, R2, 0x1 ;  /* 0x000000023e107211 */ /* 0x002fc600078608ff */
[----:B------:R0:W-:Y:S01]  /*35090*/  STL.64 [R1+0x908], R12 ;  /* 0x0009080c01007387 */ /* 0x0001e20000100a00 */
[----:B------:R-:W-:Y:S02]  /*350a0*/  LEA.HI.X.SX32 R17, R62, R248, 0x1, P3 ;  /* 0x000000f83e117211 */ /* 0x000fe400018f0eff */
        /* <DEDUP_REMOVED lines=8> */
[-C--:B-1----:R-:W-:Y:S02]  /*35130*/  LEA R18, P3, R65, R2.reuse, 0x1 ;  /* 0x0000000241127211 */ /* 0x082fe400078608ff */
[----:B------:R-:W-:Y:S01]  /*35140*/  LEA R14, P2, R135, R2, 0x1 ;  /* 0x00000002870e7211 */ /* 0x000fe200078408ff */
[----:B------:R0:W-:Y:S01]  /*35150*/  STL.64 [R1+0x8e8], R12 ;  /* 0x0008e80c01007387 */ /* 0x0001e20000100a00 */
[-C--:B------:R-:W-:Y:S02]  /*35160*/  LEA.HI.X.SX32 R19, R65, R248.reuse, 0x1, P3 ;  /* 0x000000f841137211 */ /* 0x080fe400018f0eff */
        /* <DEDUP_REMOVED lines=9> */
[C---:B------:R-:W-:Y:S01]  /*35200*/  LEA R4, P3, R66.reuse, R2, 0x1 ;  /* 0x0000000242047211 */ /* 0x040fe200078608ff */
[----:B------:R0:W-:Y:S03]  /*35210*/  STL.64 [R1+0x8c8], R14 ;  /* 0x0008c80e01007387 */ /* 0x0001e60000100a00 */
[----:B------:R-:W-:-:S05]  /*35220*/  LEA.HI.X.SX32 R5, R66, R248, 0x1, P3 ;  /* 0x000000f842057211 */ /* 0x000fca00018f0eff */
[----:B------:R1:W-:Y:S01]  /*35230*/  STL.64 [R1+0x8b0], R4 ;  /* 0x0008b00401007387 */ /* 0x0003e20000100a00 */
[----:B0-----:R-:W-:-:S04]  /*35240*/  LEA R14, P2, R134, R2, 0x1 ;  /* 0x00000002860e7211 */ /* 0x001fc800078408ff */
[----:B------:R-:W-:Y:S02]  /*35250*/  LEA.HI.X.SX32 R15, R134, R248, 0x1, P2 ;  /* 0x000000f8860f7211 */ /* 0x000fe400010f0eff */
[----:B-1----:R-:W-:-:S03]  /*35260*/  LEA R4, P2, R11, R2, 0x1 ;  /* 0x000000020b047211 */ /* 0x002fc600078408ff */
[----:B------:R0:W-:Y:S01]  /*35270*/  STL.64 [R1+0x8b8], R14 ;  /* 0x0008b80e01007387 */ /* 0x0001e20000100a00 */
[----:B------:R-:W-:-:S05]  /*35280*/  LEA.HI.X.SX32 R5, R11, R248, 0x1, P2 ;  /* 0x000000f80b057211 */ /* 0x000fca00010f0eff */
[----:B------:R1:W-:Y:S01]  /*35290*/  STL.64 [R1+0x8a8], R4 ;  /* 0x0008a80401007387 */ /* 0x0003e20000100a00 */
[----:B0-----:R-:W-:-:S04]  /*352a0*/  LEA R14, P3, R67, R2, 0x1 ;  /* 0x00000002430e7211 */ /* 0x001fc800078608ff */
[----:B------:R-:W-:Y:S02]  /*352b0*/  LEA.HI.X.SX32 R15, R67, R248, 0x1, P3 ;  /* 0x000000f8430f7211 */ /* 0x000fe400018f0eff */
[CC--:B-1----:R-:W-:Y:S02]  /*352c0*/  LEA R4, P3, R8.reuse, R2.reuse, 0x1 ;  /* 0x0000000208047211 */ /* 0x0c2fe400078608ff */
[C---:B------:R-:W-:Y:S02]  /*352d0*/  LEA R26, P2, R9.reuse, R2, 0x1 ;  /* 0x00000002091a7211 */ /* 0x040fe400078408ff */
[-C--:B------:R-:W-:Y:S02]  /*352e0*/  LEA.HI.X.SX32 R5, R8, R248.reuse, 0x1, P3 ;  /* 0x000000f808057211 */ /* 0x080fe400018f0eff */
[----:B------:R-:W-:-:S03]  /*352f0*/  LEA.HI.X.SX32 R27, R9, R248, 0x1, P2 ;  /* 0x000000f8091b7211 */ /* 0x000fc600010f0eff */
[----:B------:R0:W-:Y:S01]  /*35300*/  STL.64 [R1+0x890], R4 ;  /* 0x0008900401007387 */ /* 0x0001e20000100a00 */
[----:B------:R-:W-:-:S03]  /*35310*/  LEA R8, P3, R68, R2, 0x1 ;  /* 0x0000000244087211 */ /* 0x000fc600078608ff */
[----:B------:R-:W-:Y:S01]  /*35320*/  STL.64 [R1+0x898], R26 ;  /* 0x0008981a01007387 */ /* 0x000fe20000100a00 */
        /* <DEDUP_REMOVED lines=8> */
[----:B------:R0:W-:Y:S01]  /*353b0*/  STL.64 [R1+0x870], R4 ;  /* 0x0008700401007387 */ /* 0x0001e20000100a00 */
[----:B------:R-:W-:Y:S01]  /*353c0*/  VIADD R6, R7, UR4 ;  /* 0x0000000407067c36 */ /* 0x000fe20008000000 */
[----:B------:R-:W-:Y:S02]  /*353d0*/  ULDC UR4, c[0x0][0x248] ;  /* 0x0000920000047ab9 */ /* 0x000fe40000000800 */
[----:B------:R1:W-:Y:S01]  /*353e0*/  STL.64 [R1+0x878], R10 ;  /* 0x0008780a01007387 */ /* 0x0003e20000100a00 */
[----:B0-----:R-:W-:-:S04]  /*353f0*/  LEA R4, P2, R133, R2, 0x1 ;  /* 0x0000000285047211 */ /* 0x001fc800078408ff */
[----:B------:R-:W-:Y:S02]  /*35400*/  LEA.HI.X.SX32 R5, R133, R248, 0x1, P2 ;  /* 0x000000f885057211 */ /* 0x000fe400010f0eff */
[----:B-1----:R-:W-:Y:S01]  /*35410*/  LEA R10, P3, R86, R2, 0x1 ;  /* 0x00000002560a7211 */ /* 0x002fe200078608ff */
[----:B------:R-:W-:Y:S01]  /*35420*/  VIADD R132, R6, UR4 ;  /* 0x0000000406847c36 */ /* 0x000fe20008000000 */
[----:B------:R-:W-:Y:S01]  /*35430*/  ULDC UR4, c[0x0][0x248] ;  /* 0x0000920000047ab9 */ /* 0x000fe20000000800 */
[----:B------:R0:W-:Y:S01]  /*35440*/  STL.64 [R1+0x868], R4 ;  /* 0x0008680401007387 */ /* 0x0001e20000100a00 */
[----:B------:R-:W-:Y:S01]  /*35450*/  LEA.HI.X.SX32 R11, R86, R248, 0x1, P3 ;  /* 0x000000f8560b7211 */ /* 0x000fe200018f0eff */
[----:B------:R-:W-:Y:S01]  /*35460*/  VIADD R88, R132, UR4 ;  /* 0x0000000484587c36 */ /* 0x000fe20008000000 */
[C---:B------:R-:W-:Y:S01]  /*35470*/  LEA R26, P2, R7.reuse, R2, 0x1 ;  /* 0x00000002071a7211 */ /* 0x040fe200078408ff */
[----:B------:R-:W-:Y:S02]  /*35480*/  ULDC UR4, c[0x0][0x248] ;  /* 0x0000920000047ab9 */ /* 0x000fe40000000800 */
[----:B------:R-:W-:Y:S01]  /*35490*/  VIADD R131, R88, UR4 ;  /* 0x0000000458837c36 */ /* 0x000fe20008000000 */
[----:B------:R-:W-:Y:S01]  /*354a0*/  LEA.HI.X.SX32 R27, R7, R248, 0x1, P2 ;  /* 0x000000f8071b7211 */ /* 0x000fe200010f0eff */
[----:B------:R-:W-:Y:S01]  /*354b0*/  ULDC UR4, c[0x0][0x248] ;  /* 0x0000920000047ab9 */ /* 0x000fe20000000800 */
[----:B0-----:R-:W-:-:S04]  /*354c0*/  LEA R4, P3, R6, R2, 0x1 ;  /* 0x0000000206047211 */ /* 0x001fc800078608ff */
[----:B------:R-:W-:Y:S02]  /*354d0*/  LEA.HI.X.SX32 R5, R6, R248, 0x1, P3 ;  /* 0x000000f806057211 */ /* 0x000fe400018f0eff */
[C---:B------:R-:W-:Y:S01]  /*354e0*/  LEA R6, P2, R132.reuse, R2, 0x1 ;  /* 0x0000000284067211 */ /* 0x040fe200078408ff */
[----:B------:R-:W-:Y:S01]  /*354f0*/  VIADD R89, R131, UR4 ;  /* 0x0000000483597c36 */ /* 0x000fe20008000000 */
[----:B------:R-:W-:Y:S01]  /*35500*/  ULDC UR4, c[0x0][0x248] ;  /* 0x0000920000047ab9 */ /* 0x000fe20000000800 */
[----:B------:R0:W-:Y:S01]  /*35510*/  STL.64 [R1+0x850], R4 ;  /* 0x0008500401007387 */ /* 0x0001e20000100a00 */
[----:B------:R-:W-:-:S03]  /*35520*/  LEA.HI.X.SX32 R7, R132, R248, 0x1, P2 ;  /* 0x000000f884077211 */ /* 0x000fc600010f0eff */
[----:B------:R1:W-:Y:S01]  /*35530*/  STL.64 [R1+0x858], R26 ;  /* 0x0008581a01007387 */ /* 0x0003e20000100a00 */
[----:B------:R-:W-:Y:S01]  /*35540*/  VIADD R109, R89, UR4 ;  /* 0x00000004596d7c36 */ /* 0x000fe20008000000 */
[----:B------:R-:W-:Y:S02]  /*35550*/  ULDC UR4, c[0x0][0x248] ;  /* 0x0000920000047ab9 */ /* 0x000fe40000000800 */
[----:B------:R2:W-:Y:S01]  /*35560*/  STL.64 [R1+0x848], R6 ;  /* 0x0008480601007387 */ /* 0x0005e20000100a00 */
[CC--:B0-----:R-:W-:Y:S02]  /*35570*/  LEA R4, P3, R88.reuse, R2.reuse, 0x1 ;  /* 0x0000000258047211 */ /* 0x0c1fe400078608ff */
[C---:B-1----:R-:W-:Y:S02]  /*35580*/  LEA R26, P2, R131.reuse, R2, 0x1 ;  /* 0x00000002831a7211 */ /* 0x042fe400078408ff */
[-C--:B------:R-:W-:Y:S02]  /*35590*/  LEA.HI.X.SX32 R5, R88, R248.reuse, 0x1, P3 ;  /* 0x000000f858057211 */ /* 0x080fe400018f0eff */
[----:B------:R-:W-:-:S02]  /*355a0*/  LEA.HI.X.SX32 R27, R131, R248, 0x1, P2 ;  /* 0x000000f8831b7211 */ /* 0x000fc400010f0eff */
[----:B--2---:R-:W-:Y:S01]  /*355b0*/  LEA R6, P3, R89, R2, 0x1 ;  /* 0x0000000259067211 */ /* 0x004fe200078608ff */
[----:B------:R-:W-:Y:S01]  /*355c0*/  VIADD R92, R109, UR4 ;  /* 0x000000046d5c7c36 */ /* 0x000fe20008000000 */
[----:B------:R-:W-:Y:S01]  /*355d0*/  ULDC UR4, c[0x0][0x248] ;  /* 0x0000920000047ab9 */ /* 0x000fe20000000800 */
[----:B------:R0:W-:Y:S01]  /*355e0*/  STL.64 [R1+0x838], R26 ;  /* 0x0008381a01007387 */ /* 0x0001e20000100a00 */
[----:B------:R-:W-:Y:S01]  /*355f0*/  LEA.HI.X.SX32 R7, R89, R248, 0x1, P3 ;  /* 0x000000f859077211 */ /* 0x000fe200018f0eff */
[----:B------:R-:W-:Y:S01]  /*35600*/  VIADD R108, R92, UR4 ;  /* 0x000000045c6c7c36 */ /* 0x000fe20008000000 */
[----:B------:R-:W-:-:S03]  /*35610*/  ULDC UR4, c[0x0][0x248] ;  /* 0x0000920000047ab9 */ /* 0x000fc60000000800 */
[----:B------:R1:W-:Y:S01]  /*35620*/  STL.64 [R1+0x830], R6 ;  /* 0x0008300601007387 */ /* 0x0003e20000100a00 */
[----:B------:R-:W-:Y:S01]  /*35630*/  VIADD R252, R108, UR4 ;  /* 0x000000046cfc7c36 */ /* 0x000fe20008000000 */
[----:B------:R-:W-:Y:S01]  /*35640*/  ULDC UR4, c[0x0][0x248] ;  /* 0x0000920000047ab9 */ /* 0x000fe20000000800 */
[----:B0-----:R-:W-:-:S04]  /*35650*/  LEA R26, P2, R109, R2, 0x1 ;  /* 0x000000026d1a7211 */ /* 0x001fc800078408ff */
[----:B------:R-:W-:Y:S02]  /*35660*/  LEA.HI.X.SX32 R27, R109, R248, 0x1, P2 ;  /* 0x000000f86d1b7211 */ /* 0x000fe400010f0eff */
[----:B-1----:R-:W-:-:S03]  /*35670*/  LEA R6, P3, R92, R2, 0x1 ;  /* 0x000000025c067211 */ /* 0x002fc600078608ff */
[----:B------:R0:W-:Y:S01]  /*35680*/  STL.64 [R1+0x828], R26 ;  /* 0x0008281a01007387 */ /* 0x0001e20000100a00 */
[----:B------:R-:W-:Y:S01]  /*35690*/  LEA.HI.X.SX32 R7, R92, R248, 0x1, P3 ;  /* 0x000000f85c077211 */ /* 0x000fe200018f0eff */
[----:B------:R-:W-:Y:S01]  /*356a0*/  VIADD R111, R252, UR4 ;  /* 0x00000004fc6f7c36 */ /* 0x000fe20008000000 */
[----:B------:R-:W-:Y:S01]  /*356b0*/  ULDC UR4, c[0x0][0x248] ;  /* 0x0000920000047ab9 */ /* 0x000fe20000000800 */
[-C--:B------:R-:W-:Y:S02]  /*356c0*/  LEA R28, P2, R108, R2.reuse, 0x1 ;  /* 0x000000026c1c7211 */ /* 0x080fe400078408ff */
[C---:B0-----:R-:W-:Y:S01]  /*356d0*/  LEA R26, P3, R252.reuse, R2, 0x1 ;  /* 0x00000002fc1a7211 */ /* 0x041fe200078608ff */
[----:B------:R-:W-:Y:S01]  /*356e0*/  VIADD R99, R111, UR4 ;  /* 0x000000046f637c36 */ /* 0x000fe20008000000 */
[----:B------:R-:W-:Y:S02]  /*356f0*/  ULDC UR4, c[0x0][0x248] ;  /* 0x0000920000047ab9 */ /* 0x000fe40000000800 */
[----:B------:R-:W-:-:S02]  /*35700*/  LEA.HI.X.SX32 R27, R252, R248, 0x1, P3 ;  /* 0x000000f8fc1b7211 */ /* 0x000fc400018f0eff */
[----:B------:R-:W-:Y:S01]  /*35710*/  LEA.HI.X.SX32 R29, R108, R248, 0x1, P2 ;  /* 0x000000f86c1d7211 */ /* 0x000fe200010f0eff */
[C---:B------:R-:W-:Y:S01]  /*35720*/  VIADD R110, R99.reuse, UR4 ;  /* 0x00000004636e7c36 */ /* 0x040fe20008000000 */
[----:B------:R-:W-:Y:S01]  /*35730*/  ULDC UR4, c[0x0][0x248] ;  /* 0x0000920000047ab9 */ /* 0x000fe20000000800 */
[----:B------:R0:W-:Y:S01]  /*35740*/  STL.64 [R1+0x810], R26 ;  /* 0x0008101a01007387 */ /* 0x0001e20000100a00 */
[-C--:B------:R-:W-:Y:S01]  /*35750*/  LEA R108, P3, R99, R2.reuse, 0x1 ;  /* 0x00000002636c7211 */ /* 0x080fe200078608ff */
[----:B------:R-:W-:Y:S01]  /*35760*/  VIADD R101, R110, UR4 ;  /* 0x000000046e657c36 */ /* 0x000fe20008000000 */
[----:B------:R-:W-:Y:S01]  /*35770*/  ULDC UR4, c[0x0][0x248] ;  /* 0x0000920000047ab9 */ /* 0x000fe20000000800 */
[----:B------:R1:W-:Y:S01]  /*35780*/  STL.64 [R1+0x818], R28 ;  /* 0x0008181c01007387 */ /* 0x0003e20000100a00 */
[----:B0-----:R-:W-:-:S04]  /*35790*/  LEA R26, P2, R111, R2, 0x1 ;  /* 0x000000026f1a7211 */ /* 0x001fc800078408ff */
[-C--:B------:R-:W-:Y:S02]  /*357a0*/  LEA.HI.X.SX32 R27, R111, R248.reuse, 0x1, P2 ;  /* 0x000000f86f1b7211 */ /* 0x080fe400010f0eff */
[----:B------:R-:W-:-:S03]  /*357b0*/  LEA.HI.X.SX32 R109, R99, R248, 0x1, P3 ;  /* 0x000000f8636d7211 */ /* 0x000fc600018f0eff */
[----:B------:R0:W-:Y:S01]  /*357c0*/  STL.64 [R1+0x808], R26 ;  /* 0x0008081a01007387 */ /* 0x0001e20000100a00 */
[----:B------:R-:W-:Y:S01]  /*357d0*/  VIADD R113, R101, UR5 ;  /* 0x0000000565717c36 */ /* 0x000fe20008000000 */
[-C--:B-1----:R-:W-:Y:S01]  /*357e0*/  LEA R28, P2, R110, R2.reuse, 0x1 ;  /* 0x000000026e1c7211 */ /* 0x082fe200078408ff */
[----:B------:R-:W-:Y:S02]  /*357f0*/  ULDC UR5, c[0x0][0x248] ;  /* 0x0000920000057ab9 */ /* 0x000fe40000000800 */
[----:B------:R-:W-:Y:S01]  /*35800*/  VIADD R106, R113, UR4 ;  /* 0x00000004716a7c36 */ /* 0x000fe20008000000 */
[----:B------:R-:W-:Y:S01]  /*35810*/  ULDC UR4, c[0x0][0x248] ;  /* 0x0000920000047ab9 */ /* 0x000fe20000000800 */
[----:B0-----:R-:W-:-:S04]  /*35820*/  LEA R26, P3, R101, R2, 0x1 ;  /* 0x00000002651a7211 */ /* 0x001fc800078608ff */
[-C--:B------:R-:W-:Y:S02]  /*35830*/  LEA.HI.X.SX32 R27, R101, R248.reuse, 0x1, P3 ;  /* 0x000000f8651b7211 */ /* 0x080fe400018f0eff */
[----:B------:R-:W-:Y:S01]  /*35840*/  LEA.HI.X.SX32 R29, R110, R248, 0x1, P2 ;  /* 0x000000f86e1d7211 */ /* 0x000fe200010f0eff */
[C---:B------:R-:W-:Y:S02]  /*35850*/  VIADD R112, R106.reuse, UR4 ;  /* 0x000000046a707c36 */ /* 0x040fe40008000000 */
[----:B------:R0:W-:Y:S01]  /*35860*/  STL.64 [R1+0x7f0], R26 ;  /* 0x0007f01a01007387 */ /* 0x0001e20000100a00 */
[-C--:B------:R-:W-:Y:S01]  /*35870*/  LEA R110, P3, R106, R2.reuse, 0x1 ;  /* 0x000000026a6e7211 */ /* 0x080fe200078608ff */
[----:B------:R-:W-:Y:S01]  /*35880*/  VIADD R247, R112, UR5 ;  /* 0x0000000570f77c36 */ /* 0x000fe20008000000 */
[----:B------:R-:W-:Y:S01]  /*35890*/  ULDC UR4, c[0x0][0x248] ;  /* 0x0000920000047ab9 */ /* 0x000fe20000000800 */
[----:B------:R1:W-:Y:S01]  /*358a0*/  STL.64 [R1+0x7f8], R28 ;  /* 0x0007f81c01007387 */ /* 0x0003e20000100a00 */
[----:B0-----:R-:W-:Y:S01]  /*358b0*/  LEA R26, P2, R113, R2, 0x1 ;  /* 0x00000002711a7211 */ /* 0x001fe200078408ff */
[----:B------:R-:W-:-:S03]  /*358c0*/  ULDC UR5, c[0x0][0x248] ;  /* 0x0000920000057ab9 */ /* 0x000fc60000000800 */
[-C--:B------:R-:W-:Y:S02]  /*358d0*/  LEA.HI.X.SX32 R27, R113, R248.reuse, 0x1, P2 ;  /* 0x000000f8711b7211 */ /* 0x080fe400010f0eff */
[----:B------:R-:W-:-:S03]  /*358e0*/  LEA.HI.X.SX32 R111, R106, R248, 0x1, P3 ;  /* 0x000000f86a6f7211 */ /* 0x000fc600018f0eff */
[----:B------:R0:W-:Y:S01]  /*358f0*/  STL.64 [R1+0x7e8], R26 ;  /* 0x0007e81a01007387 */ /* 0x0001e20000100a00 */
[----:B------:R-:W-:Y:S01]  /*35900*/  VIADD R115, R247, UR6 ;  /* 0x00000006f7737c36 */ /* 0x000fe20008000000 */
[-C--:B-1----:R-:W-:Y:S01]  /*35910*/  LEA R28, P2, R112, R2.reuse, 0x1 ;  /* 0x00000002701c7211 */ /* 0x082fe200078408ff */
[----:B------:R-:W-:Y:S02]  /*35920*/  ULDC UR6, c[0x0][0x248] ;  /* 0x0000920000067ab9 */ /* 0x000fe40000000800 */
[----:B------:R-:W-:Y:S01]  /*35930*/  VIADD R74, R115, UR4 ;  /* 0x00000004734a7c36 */ /* 0x000fe20008000000 */
[----:B0-----:R-:W-:Y:S01]  /*35940*/  LEA R26, P3, R247, R2, 0x1 ;  /* 0x00000002f71a7211 */ /* 0x001fe200078608ff */
[----:B------:R-:W-:-:S03]  /*35950*/  ULDC UR4, c[0x0][0x248] ;  /* 0x0000920000047ab9 */ /* 0x000fc60000000800 */
        /* <DEDUP_REMOVED lines=27> */
[----:B------:R-:W-:Y:S01]  /*35b10*/  ULDC UR12, c[0x0][0x248] ;  /* 0x00009200000c7ab9 */ /* 0x000fe20000000800 */
        /* <DEDUP_REMOVED lines=118> */
[C---:B------:R-:W-:Y:S01]  /*36280*/  VIADD R130, R107.reuse, UR55 ;  /* 0x000000376b827c36 */ /* 0x040fe20008000000 */
        /* <DEDUP_REMOVED lines=26> */
[C---:B------:R-:W-:Y:S01]  /*36430*/  VIADD R81, R102.reuse, UR21 ;  /* 0x0000001566517c36 */ /* 0x040fe20008000000 */
[C---:B------:R-:W-:Y:S01]  /*36440*/  LEA R130, P3, R102.reuse, R2, 0x1 ;  /* 0x0000000266827211 */ /* 0x040fe200078608ff */
[----:B------:R0:W-:Y:S01]  /*36450*/  STL.64 [R1+0x6b0], R26 ;  /* 0x0006b01a01007387 */ /* 0x0001e20000100a00 */
[----:B------:R-:W-:Y:S01]  /*36460*/  ULDC UR21, c[0x0][0x248] ;  /* 0x0000920000157ab9 */ /* 0x000fe20000000800 */
[----:B------:R-:W-:Y:S01]  /*36470*/  VIADD R100, R81, UR32 ;  /* 0x0000002051647c36 */ /* 0x000fe20008000000 */
[----:B------:R-:W-:Y:S01]  /*36480*/  LEA.HI.X.SX32 R131, R102, R248, 0x1, P3 ;  /* 0x000000f866837211 */ /* 0x000fe200018f0eff */
[----:B------:R1:W-:Y:S01]  /*36490*/  STL.64 [R1+0x6b8], R28 ;  /* 0x0006b81c01007387 */ /* 0x0003e20000100a00 */
[----:B------:R-:W-:Y:S01]  /*364a0*/  ULDC UR32, c[0x0][0x248] ;  /* 0x0000920000207ab9 */ /* 0x000fe20000000800 */
[----:B0-----:R-:W-:-:S04]  /*364b0*/  LEA R26, P2, R71, R2, 0x1 ;  /* 0x00000002471a7211 */ /* 0x001fc800078408ff */
[----:B------:R-:W-:Y:S01]  /*364c0*/  LEA.HI.X.SX32 R27, R71, R248, 0x1, P2 ;  /* 0x000000f8471b7211 */ /* 0x000fe200010f0eff */
[C---:B------:R-:W-:Y:S01]  /*364d0*/  VIADD R59, R100.reuse, UR52 ;  /* 0x00000034643b7c36 */ /* 0x040fe20008000000 */
[----:B-1----:R-:W-:Y:S01]  /*364e0*/  LEA R28, P2, R81, R2, 0x1 ;  /* 0x00000002511c7211 */ /* 0x002fe200078408ff */
[----:B------:R-:W-:Y:S02]  /*364f0*/  ULDC UR52, c[0x0][0x248] ;  /* 0x0000920000347ab9 */ /* 0x000fe40000000800 */
[----:B------:R0:W-:Y:S01]  /*36500*/  STL.64 [R1+0x6a8], R26 ;  /* 0x0006a81a01007387 */ /* 0x0001e20000100a00 */
[----:B------:R-:W-:Y:S01]  /*36510*/  VIADD R58, R59, UR9 ;  /* 0x000000093b3a7c36 */ /* 0x000fe20008000000 */
[----:B------:R-:W-:Y:S01]  /*36520*/  LEA.HI.X.SX32 R29, R81, R248, 0x1, P2 ;  /* 0x000000f8511d7211 */ /* 0x000fe200010f0eff */
[----:B------:R-:W-:Y:S01]  /*36530*/  ULDC UR9, c[0x0][0x248] ;  /* 0x0000920000097ab9 */ /* 0x000fe20000000800 */
[----:B0-----:R-:W-:-:S04]  /*36540*/  LEA R26, P3, R100, R2, 0x1 ;  /* 0x00000002641a7211 */ /* 0x001fc800078608ff */
[----:B------:R-:W-:Y:S01]  /*36550*/  LEA.HI.X.SX32 R27, R100, R248, 0x1, P3 ;  /* 0x000000f8641b7211 */ /* 0x000fe200018f0eff */
[C---:B------:R-:W-:Y:S01]  /*36560*/  VIADD R57, R58.reuse, UR51 ;  /* 0x000000333a397c36 */ /* 0x040fe20008000000 */
[C---:B------:R-:W-:Y:S01]  /*36570*/  LEA R132, P3, R58.reuse, R2, 0x1 ;  /* 0x000000023a847211 */ /* 0x040fe200078608ff */
[----:B------:R-:W-:Y:S02]  /*36580*/  ULDC UR51, c[0x0][0x248] ;  /* 0x0000920000337ab9 */ /* 0x000fe40000000800 */
[----:B------:R0:W-:Y:S01]  /*36590*/  STL.64 [R1+0x690], R26 ;  /* 0x0006901a01007387 */ /* 0x0001e20000100a00 */
[----:B------:R-:W-:Y:S01]  /*365a0*/  VIADD R56, R57, UR31 ;  /* 0x0000001f39387c36 */ /* 0x000fe20008000000 */
[----:B------:R-:W-:Y:S01]  /*365b0*/  LEA.HI.X.SX32 R133, R58, R248, 0x1, P3 ;  /* 0x000000f83a857211 */ /* 0x000fe200018f0eff */
[----:B------:R-:W-:Y:S01]  /*365c0*/  ULDC UR31, c[0x0][0x248] ;  /* 0x00009200001f7ab9 */ /* 0x000fe20000000800 */
[----:B------:R1:W-:Y:S01]  /*365d0*/  STL.64 [R1+0x698], R28 ;  /* 0x0006981c01007387 */ /* 0x0003e20000100a00 */
        /* <DEDUP_REMOVED lines=21> */
[----:B------:R-:W-:Y:S01]  /*36730*/  VIADD R73, R98, UR30 ;  /* 0x0000001e62497c36 */ /* 0x000fe20008000000 */
[C---:B-1----:R-:W-:Y:S01]  /*36740*/  LEA R28, P2, R48.reuse, R2, 0x1 ;  /* 0x00000002301c7211 */ /* 0x042fe200078408ff */
        /* <DEDUP_REMOVED lines=8> */
[----:B------:R-:W-:Y:S01]  /*367d0*/  LEA R136, P3, R97, R2, 0x1 ;  /* 0x0000000261887211 */ /* 0x000fe200078608ff */
        /* <DEDUP_REMOVED lines=426> */
[----:B------:R-:W-:-:S04]  /*38280*/  VIADD R85, R92, UR58 ;  /* 0x0000003a5c557c36 */ /* 0x000fc80008000000 */
[----:B------:R0:W-:Y:S01]  /*38290*/  STL.64 [R1+0x380], R26 ;  /* 0x0003801a01007387 */ /* 0x0001e20000100a00 */
[-C--:B-1----:R-:W-:Y:S01]  /*382a0*/  LEA R28, P2, R89, R2.reuse, 0x1 ;  /* 0x00000002591c7211 */ /* 0x082fe200078408ff */
[----:B------:R-:W-:Y:S01]  /*382b0*/  VIADD R86, R85, UR34 ;  /* 0x0000002255567c36 */ /* 0x000fe20008000000 */
[----:B------:R-:W-:Y:S01]  /*382c0*/  ULDC UR34, c[0x0][0x248] ;  /* 0x0000920000227ab9 */ /* 0x000fe20000000800 */
[----:B0-----:R-:W-:-:S04]  /*382d0*/  LEA R26, P3, R92, R2, 0x1 ;  /* 0x000000025c1a7211 */ /* 0x001fc800078608ff */
[-C--:B------:R-:W-:Y:S02]  /*382e0*/  LEA.HI.X.SX32 R27, R92, R248.reuse, 0x1, P3 ;  /* 0x000000f85c1b7211 */ /* 0x080fe400018f0eff */
[----:B------:R-:W-:Y:S01]  /*382f0*/  LEA.HI.X.SX32 R29, R89, R248, 0x1, P2 ;  /* 0x000000f8591d7211 */ /* 0x000fe200010f0eff */
[C---:B------:R-:W-:Y:S01]  /*38300*/  VIADD R72, R86.reuse, UR55 ;  /* 0x0000003756487c36 */ /* 0x040fe20008000000 */
[----:B------:R-:W-:Y:S01]  /*38310*/  LEA R182, P3, R86, R2, 0x1 ;  /* 0x0000000256b67211 */ /* 0x000fe200078608ff */
        /* <DEDUP_REMOVED lines=8> */
[----:B------:R-:W-:Y:S01]  /*383a0*/  VIADD R75, R82, UR33 ;  /* 0x00000021524b7c36 */ /* 0x000fe20008000000 */
[C---:B-1----:R-:W-:Y:S01]  /*383b0*/  LEA R28, P2, R72.reuse, R2, 0x1 ;  /* 0x00000002481c7211 */ /* 0x042fe200078408ff */
[----:B------:R-:W-:Y:S02]  /*383c0*/  ULDC UR33, c[0x0][0x248] ;  /* 0x0000920000217ab9 */ /* 0x000fe40000000800 */
[----:B------:R0:W-:Y:S01]  /*383d0*/  STL.64 [R1+0x360], R26 ;  /* 0x0003601a01007387 */ /* 0x0001e20000100a00 */
[----:B------:R-:W-:Y:S01]  /*383e0*/  VIADD R81, R75, UR54 ;  /* 0x000000364b517c36 */ /* 0x000fe20008000000 */
[----:B------:R-:W-:Y:S02]  /*383f0*/  LEA.HI.X.SX32 R29, R72, R248, 0x1, P2 ;  /* 0x000000f8481d7211 */ /* 0x000fe400010f0eff */
[----:B0-----:R-:W-:-:S04]  /*38400*/  LEA R26, P3, R82, R2, 0x1 ;  /* 0x00000002521a7211 */ /* 0x001fc800078608ff */
[----:B------:R-:W-:Y:S01]  /*38410*/  LEA.HI.X.SX32 R27, R82, R248, 0x1, P3 ;  /* 0x000000f8521b7211 */ /* 0x000fe200018f0eff */
[C---:B------:R-:W-:Y:S01]  /*38420*/  VIADD R79, R81.reuse, UR6 ;  /* 0x00000006514f7c36 */ /* 0x040fe20008000000 */
[----:B------:R-:W-:Y:S01]  /*38430*/  LEA R184, P3, R81, R2, 0x1 ;  /* 0x0000000251b87211 */ /* 0x000fe200078608ff */
[----:B------:R-:W-:Y:S02]  /*38440*/  ULDC UR6, c[0x0][0x248] ;  /* 0x0000920000067ab9 */ /* 0x000fe40000000800 */
[----:B------:R0:W-:Y:S01]  /*38450*/  STL.64 [R1+0x348], R26 ;  /* 0x0003481a01007387 */ /* 0x0001e20000100a00 */
[----:B------:R-:W-:Y:S01]  /*38460*/  VIADD R80, R79, UR53 ;  /* 0x000000354f507c36 */ /* 0x000fe20008000000 */
[----:B------:R-:W-:Y:S02]  /*38470*/  LEA.HI.X.SX32 R185, R81, R248, 0x1, P3 ;  /* 0x000000f851b97211 */ /* 0x000fe400018f0eff */
        /* <DEDUP_REMOVED lines=12> */
[----:B------:R-:W-:-:S04]  /*38540*/  VIADD R53, R60, UR52 ;  /* 0x000000343c357c36 */ /* 0x000fc80008000000 */
[----:B------:R0:W-:Y:S01]  /*38550*/  STL.64 [R1+0x318], R26 ;  /* 0x0003181a01007387 */ /* 0x0001e20000100a00 */
[----:B------:R-:W-:Y:S01]  /*38560*/  VIADD R78, R53, UR9 ;  /* 0x00000009354e7c36 */ /* 0x000fe20008000000 */
[-C--:B------:R-:W-:Y:S01]  /*38570*/  LEA R186, P3, R60, R2.reuse, 0x1 ;  /* 0x000000023cba7211 */ /* 0x080fe200078608ff */
[----:B------:R-:W-:Y:S01]  /*38580*/  ULDC UR9, c[0x0][0x248] ;  /* 0x0000920000097ab9 */ /* 0x000fe20000000800 */
[----:B------:R1:W-:Y:S01]  /*38590*/  STL.64 [R1+0x320], R28 ;  /* 0x0003201c01007387 */ /* 0x0003e20000100a00 */
[----:B0-----:R-:W-:-:S04]  /*385a0*/  LEA R26, P2, R71, R2, 0x1 ;  /* 0x00000002471a7211 */ /* 0x001fc800078408ff */
[-C--:B------:R-:W-:Y:S02]  /*385b0*/  LEA.HI.X.SX32 R27, R71, R248.reuse, 0x1, P2 ;  /* 0x000000f8471b7211 */ /* 0x080fe400010f0eff */
[----:B------:R-:W-:-:S03]  /*385c0*/  LEA.HI.X.SX32 R187, R60, R248, 0x1, P3 ;  /* 0x000000f83cbb7211 */ /* 0x000fc600018f0eff */
[----:B------:R0:W-:Y:S01]  /*385d0*/  STL.64 [R1+0x310], R26 ;  /* 0x0003101a01007387 */ /* 0x0001e20000100a00 */
[----:B------:R-:W-:Y:S01]  /*385e0*/  VIADD R74, R78, UR51 ;  /* 0x000000334e4a7c36 */ /* 0x000fe20008000000 */
[----:B-1----:R-:W-:-:S03]  /*385f0*/  LEA R28, P2, R53, R2, 0x1 ;  /* 0x00000002351c7211 */ /* 0x002fc600078408ff */
[----:B------:R-:W-:Y:S01]  /*38600*/  VIADD R54, R74, UR31 ;  /* 0x0000001f4a367c36 */ /* 0x000fe20008000000 */
[----:B0-----:R-:W-:Y:S01]  /*38610*/  LEA R26, P3, R78, R2, 0x1 ;  /* 0x000000024e1a7211 */ /* 0x001fe200078608ff */
[----:B------:R-:W-:-:S03]  /*38620*/  ULDC UR31, c[0x0][0x248] ;  /* 0x00009200001f7ab9 */ /* 0x000fc60000000800 */
        /* <DEDUP_REMOVED lines=51> */
[----:B0-----:R-:W-:-:S04]  /*38960*/  LEA R26, P3, R76, R2, 0x1 ;  /* 0x000000024c1a7211 */ /* 0x001fc800078608ff */
        /* <DEDUP_REMOVED lines=82> */
[C---:B------:R-:W-:Y:S01]  /*38e90*/  VIADD R65, R68.reuse, UR5 ;  /* 0x0000000544417c36 */ /* 0x040fe20008000000 */
        /* <DEDUP_REMOVED lines=166> */
[----:B------:R-:W-:Y:S02]  /*39900*/  VIADD R55, R60, UR24 ;  /* 0x000000183c377c36 */ /* 0x000fe40008000000 */
        /* <DEDUP_REMOVED lines=65> */
[----:B------:R-:W-:-:S04]  /*39d20*/  VIADD R62, R0, UR18 ;  /* 0x00000012003e7c36 */ /* 0x000fc80008000000 */
[----:B------:R0:W-:Y:S01]  /*39d30*/  STL.64 [R1+0x58], R26 ;  /* 0x0000581a01007387 */ /* 0x0001e20000100a00 */
[----:B------:R-:W-:Y:S01]  /*39d40*/  VIADD R52, R62, UR8 ;  /* 0x000000083e347c36 */ /* 0x000fe20008000000 */
[-C--:B------:R-:W-:Y:S01]  /*39d50*/  LEA R230, P3, R0, R2.reuse, 0x1 ;  /* 0x0000000200e67211 */ /* 0x080fe200078608ff */
[----:B------:R-:W-:Y:S01]  /*39d60*/  IMAD.MOV.U32 R56, RZ, RZ, R240 ;  /* 0x000000ffff387224 */ /* 0x000fe200078e00f0 */
[----:B------:R1:W-:Y:S01]  /*39d70*/  STL.64 [R1+0x60], R28 ;  /* 0x0000601c01007387 */ /* 0x0003e20000100a00 */
[----:B------:R-:W-:Y:S01]  /*39d80*/  IMAD.MOV.U32 R57, RZ, RZ, R241 ;  /* 0x000000ffff397224 */ /* 0x000fe200078e00f1 */
[C---:B0-----:R-:W-:Y:S01]  /*39d90*/  LEA R26, P2, R60.reuse, R2, 0x1 ;  /* 0x000000023c1a7211 */ /* 0x041fe200078408ff */
[----:B------:R-:W-:Y:S01]  /*39da0*/  IMAD.MOV.U32 R48, RZ, RZ, R236 ;  /* 0x000000ffff307224 */ /* 0x000fe200078e00ec */
[----:B------:R-:W-:Y:S02]  /*39db0*/  ULDC UR8, c[0x0][0x248] ;  /* 0x0000920000087ab9 */ /* 0x000fe40000000800 */
[----:B------:R-:W-:-:S02]  /*39dc0*/  LEA.HI.X.SX32 R27, R60, R248, 0x1, P2 ;  /* 0x000000f83c1b7211 */ /* 0x000fc400010f0eff */
[----:B------:R-:W-:-:S03]  /*39dd0*/  LEA.HI.X.SX32 R231, R0, R248, 0x1, P3 ;  /* 0x000000f800e77211 */ /* 0x000fc600018f0eff */
[----:B------:R0:W-:Y:S01]  /*39de0*/  STL.64 [R1+0x50], R26 ;  /* 0x0000501a01007387 */ /* 0x0001e20000100a00 */
[----:B------:R-:W-:Y:S01]  /*39df0*/  VIADD R65, R52, UR4 ;  /* 0x0000000434417c36 */ /* 0x000fe20008000000 */
[-C--:B-1----:R-:W-:Y:S01]  /*39e00*/  LEA R28, P2, R62, R2.reuse, 0x1 ;  /* 0x000000023e1c7211 */ /* 0x082fe200078408ff */
[----:B------:R-:W-:Y:S01]  /*39e10*/  IMAD.MOV.U32 R49, RZ, RZ, R237 ;  /* 0x000000ffff317224 */ /* 0x000fe200078e00ed */
[----:B------:R-:W-:Y:S01]  /*39e20*/  ULDC UR4, c[0x0][0x248] ;  /* 0x0000920000047ab9 */ /* 0x000fe20000000800 */
[----:B0-----:R-:W-:-:S04]  /*39e30*/  LEA R26, P3, R52, R2, 0x1 ;  /* 0x00000002341a7211 */ /* 0x001fc800078608ff */
[-C--:B------:R-:W-:Y:S02]  /*39e40*/  LEA.HI.X.SX32 R27, R52, R248.reuse, 0x1, P3 ;  /* 0x000000f8341b7211 */ /* 0x080fe400018f0eff */
[----:B------:R-:W-:-:S03]  /*39e50*/  LEA.HI.X.SX32 R29, R62, R248, 0x1, P2 ;  /* 0x000000f83e1d7211 */ /* 0x000fc600010f0eff */
[----:B------:R0:W-:Y:S04]  /*39e60*/  STL.64 [R1+0x38], R26 ;  /* 0x0000381a01007387 */ /* 0x0001e80000100a00 */
[----:B------:R1:W-:Y:S01]  /*39e70*/  STL.64 [R1+0x40], R28 ;  /* 0x0000401c01007387 */ /* 0x0003e20000100a00 */
[----:B0-----:R-:W-:-:S04]  /*39e80*/  LEA R26, P2, R65, R2, 0x1 ;  /* 0x00000002411a7211 */ /* 0x001fc800078408ff */
[----:B------:R-:W-:-:S05]  /*39e90*/  LEA.HI.X.SX32 R27, R65, R248, 0x1, P2 ;  /* 0x000000f8411b7211 */ /* 0x000fca00010f0eff */
[----:B------:R0:W-:Y:S04]  /*39ea0*/  STL.64 [R1+0x30], R26 ;  /* 0x0000301a01007387 */ /* 0x0001e80000100a00 */
[----:B-1----:R-:W2:Y:S04]  /*39eb0*/  LDL.LU R29, [R1+0x3cc] ;  /* 0x0003cc00011d7983 */ /* 0x002ea80000300800 */
[----:B------:R-:W3:Y:S01]  /*39ec0*/  LDL.LU R51, [R1+0x330] ;  /* 0x0003300001337983 */ /* 0x000ee20000300800 */
[----:B------:R-:W-:Y:S02]  /*39ed0*/  VIADD R54, R65, UR17 ;  /* 0x0000001141367c36 */ /* 0x000fe40008000000 */
[----:B0-----:R-:W-:Y:S01]  /*39ee0*/  IMAD.MOV.U32 R26, RZ, RZ, R234 ;  /* 0x000000ffff1a7224 */ /* 0x001fe200078e00ea */
[----:B------:R-:W4:Y:S01]  /*39ef0*/  LDL.LU.64 R58, [R1+0xb60] ;  /* 0x000b6000013a7983 */ /* 0x000f220000300a00 */
[C---:B------:R-:W-:Y:S01]  /*39f00*/  VIADD R63, R54.reuse, UR11 ;  /* 0x0000000b363f7c36 */ /* 0x040fe20008000000 */
[C---:B------:R-:W-:Y:S01]  /*39f10*/  LEA R232, P3, R54.reuse, R2, 0x1 ;  /* 0x0000000236e87211 */ /* 0x040fe200078608ff */
[----:B------:R-:W-:Y:S01]  /*39f20*/  IMAD.MOV.U32 R27, RZ, RZ, R235 ;  /* 0x000000ffff1b7224 */ /* 0x000fe200078e00eb */
[----:B------:R-:W-:Y:S01]  /*39f30*/  ULDC UR11, c[0x0][0x248] ;  /* 0x00009200000b7ab9 */ /* 0x000fe20000000800 */
[----:B------:R-:W-:Y:S01]  /*39f40*/  VIADD R61, R63, UR5 ;  /* 0x000000053f3d7c36 */ /* 0x000fe20008000000 */
[----:B------:R-:W-:Y:S01]  /*39f50*/  LEA.HI.X.SX32 R233, R54, R248, 0x1, P3 ;  /* 0x000000f836e97211 */ /* 0x000fe200018f0eff */
[----:B------:R-:W-:Y:S01]  /*39f60*/  ULDC UR5, c[0x0][0x248] ;  /* 0x0000920000057ab9 */ /* 0x000fe20000000800 */
[----:B------:R-:W-:Y:S01]  /*39f70*/  IMAD.MOV.U32 R30, RZ, RZ, R238 ;  /* 0x000000ffff1e7224 */ /* 0x000fe200078e00ee */
[----:B------:R-:W4:Y:S01]  /*39f80*/  LDL.LU R252, [R1+0x334] ;  /* 0x0003340001fc7983 */ /* 0x000f220000300800 */
[----:B------:R-:W-:-:S04]  /*39f90*/  VIADD R55, R61, UR16 ;  /* 0x000000103d377c36 */ /* 0x000fc80008000000 */
[----:B------:R-:W-:Y:S01]  /*39fa0*/  VIADD R53, R55, UR10 ;  /* 0x0000000a37357c36 */ /* 0x000fe20008000000 */
[----:B------:R-:W-:Y:S01]  /*39fb0*/  LEA R242, P3, R61, R2, 0x1 ;  /* 0x000000023df27211 */ /* 0x000fe200078608ff */
[----:B------:R-:W-:Y:S02]  /*39fc0*/  ULDC UR10, c[0x0][0x248] ;  /* 0x00009200000a7ab9 */ /* 0x000fe40000000800 */
[----:B------:R-:W-:Y:S01]  /*39fd0*/  VIADD R60, R53, UR15 ;  /* 0x0000000f353c7c36 */ /* 0x000fe20008000000 */
[----:B------:R-:W-:Y:S01]  /*39fe0*/  LEA.HI.X.SX32 R243, R61, R248, 0x1, P3 ;  /* 0x000000f83df37211 */ /* 0x000fe200018f0eff */
[----:B------:R-:W-:Y:S02]  /*39ff0*/  ULDC UR15, c[0x0][0x248] ;  /* 0x00009200000f7ab9 */ /* 0x000fe40000000800 */
[----:B------:R-:W-:-:S04]  /*3a000*/  VIADD R0, R60, UR22 ;  /* 0x000000163c007c36 */ /* 0x000fc80008000000 */
[----:B------:R-:W-:-:S04]  /*3a010*/  VIADD R64, R0, UR14 ;  /* 0x0000000e00407c36 */ /* 0x000fc80008000000 */
[----:B------:R-:W-:Y:S01]  /*3a020*/  VIADD R52, R64, UR6 ;  /* 0x0000000640347c36 */ /* 0x000fe20008000000 */
[-C--:B------:R-:W-:Y:S01]  /*3a030*/  LEA R234, P3, R53, R2.reuse, 0x1 ;  /* 0x0000000235ea7211 */ /* 0x080fe200078608ff */
[----:B------:R-:W-:Y:S01]  /*3a040*/  IMAD.MOV.U32 R31, RZ, RZ, R239 ;  /* 0x000000ffff1f7224 */ /* 0x000fe200078e00ef */
        /* <DEDUP_REMOVED lines=8> */
[----:B------:R-:W-:Y:S01]  /*3a0d0*/  ULDC UR9, c[0x0][0x248] ;  /* 0x0000920000097ab9 */ /* 0x000fe20000000800 */
[----:B------:R-:W-:Y:S01]  /*3a0e0*/  VIADD R69, R67, UR12 ;  /* 0x0000000c43457c36 */ /* 0x000fe20008000000 */
[----:B------:R-:W-:-:S03]  /*3a0f0*/  LEA R54, P3, R0, R2, 0x1 ;  /* 0x0000000200367211 */ /* 0x000fc600078608ff */
[----:B------:R-:W-:Y:S01]  /*3a100*/  VIADD R53, R69, UR13 ;  /* 0x0000000d45357c36 */ /* 0x000fe20008000000 */
[----:B------:R-:W-:-:S03]  /*3a110*/  LEA.HI.X.SX32 R237, R55, R248, 0x1, P2 ;  /* 0x000000f837ed7211 */ /* 0x000fc600010f0eff */
[----:B------:R-:W-:Y:S01]  /*3a120*/  VIADD R73, R53, UR8 ;  /* 0x0000000835497c36 */ /* 0x000fe20008000000 */
[----:B------:R-:W-:Y:S01]  /*3a130*/  LEA.HI.X.SX32 R55, R0, R248, 0x1, P3 ;  /* 0x000000f800377211 */ /* 0x000fe200018f0eff */
[----:B------:R-:W-:Y:S01]  /*3a140*/  ULDC UR8, c[0x0][0x248] ;  /* 0x0000920000087ab9 */ /* 0x000fe20000000800 */
[-C--:B------:R-:W-:Y:S01]  /*3a150*/  LEA R62, P3, R52, R2.reuse, 0x1 ;  /* 0x00000002343e7211 */ /* 0x080fe200078608ff */
[----:B------:R-:W-:Y:S01]  /*3a160*/  VIADD R0, R73, UR4 ;  /* 0x0000000449007c36 */ /* 0x000fe20008000000 */
[----:B------:R-:W-:Y:S01]  /*3a170*/  LEA R238, P2, R60, R2, 0x1 ;  /* 0x000000023cee7211 */ /* 0x000fe200078408ff */
[----:B------:R-:W-:Y:S01]  /*3a180*/  ULDC UR4, c[0x0][0x248] ;  /* 0x0000920000047ab9 */ /* 0x000fe20000000800 */
[----:B------:R-:W-:Y:S01]  /*3a190*/  LEA.HI.X.SX32 R63, R52, R248, 0x1, P3 ;  /* 0x000000f8343f7211 */ /* 0x000fe200018f0eff */
[----:B------:R-:W-:Y:S01]  /*3a1a0*/  VIADD R77, R0, UR11 ;  /* 0x0000000b004d7c36 */ /* 0x000fe20008000000 */
[----:B------:R-:W-:-:S03]  /*3a1b0*/  LEA R66, P3, R67, R2, 0x1 ;  /* 0x0000000243427211 */ /* 0x000fc600078608ff */
[----:B------:R-:W-:Y:S01]  /*3a1c0*/  VIADD R52, R77, UR5 ;  /* 0x000000054d347c36 */ /* 0x000fe20008000000 */
[----:B------:R-:W-:Y:S01]  /*3a1d0*/  LEA.HI.X.SX32 R67, R67, R248, 0x1, P3 ;  /* 0x000000f843437211 */ /* 0x000fe200018f0eff */
[----:B------:R-:W-:Y:S01]  /*3a1e0*/  ULDC UR5, c[0x0][0x248] ;  /* 0x0000920000057ab9 */ /* 0x000fe20000000800 */
[C---:B------:R-:W-:Y:S01]  /*3a1f0*/  LEA R70, P3, R53.reuse, R2, 0x1 ;  /* 0x0000000235467211 */ /* 0x040fe200078608ff */
[----:B------:R-:W-:Y:S01]  /*3a200*/  VIADD R81, R52, UR10 ;  /* 0x0000000a34517c36 */ /* 0x000fe20008000000 */
[-C--:B------:R-:W-:Y:S01]  /*3a210*/  LEA.HI.X.SX32 R239, R60, R248.reuse, 0x1, P2 ;  /* 0x000000f83cef7211 */ /* 0x080fe200010f0eff */
[----:B------:R-:W-:Y:S01]  /*3a220*/  ULDC UR10, c[0x0][0x248] ;  /* 0x00009200000a7ab9 */ /* 0x000fe20000000800 */
[----:B------:R-:W-:Y:S01]  /*3a230*/  LEA.HI.X.SX32 R71, R53, R248, 0x1, P3 ;  /* 0x000000f835477211 */ /* 0x000fe200018f0eff */
[----:B------:R-:W-:Y:S01]  /*3a240*/  VIADD R53, R81, UR15 ;  /* 0x0000000f51357c36 */ /* 0x000fe20008000000 */
[-C--:B------:R-:W-:Y:S02]  /*3a250*/  LEA R74, P3, R0, R2.reuse, 0x1 ;  /* 0x00000002004a7211 */ /* 0x080fe400078608ff */
[----:B------:R-:W-:Y:S01]  /*3a260*/  LEA R60, P2, R64, R2, 0x1 ;  /* 0x00000002403c7211 */ /* 0x000fe200078408ff */
[----:B------:R-:W-:Y:S01]  /*3a270*/  VIADD R85, R53, UR6 ;  /* 0x0000000635557c36 */ /* 0x000fe20008000000 */
[-C--:B------:R-:W-:Y:S01]  /*3a280*/  LEA.HI.X.SX32 R75, R0, R248.reuse, 0x1, P3 ;  /* 0x000000f8004b7211 */ /* 0x080fe200018f0eff */
[----:B------:R-:W-:Y:S01]  /*3a290*/  ULDC UR6, c[0x0][0x248] ;  /* 0x0000920000067ab9 */ /* 0x000fe20000000800 */
[----:B------:R-:W-:Y:S01]  /*3a2a0*/  LEA.HI.X.SX32 R61, R64, R248, 0x1, P2 ;  /* 0x000000f8403d7211 */ /* 0x000fe200010f0eff */
[----:B------:R-:W-:Y:S01]  /*3a2b0*/  VIADD R0, R85, UR7 ;  /* 0x0000000755007c36 */ /* 0x000fe20008000000 */
[CC--:B------:R-:W-:Y:S01]  /*3a2c0*/  LEA R64, P2, R65.reuse, R2.reuse, 0x1 ;  /* 0x0000000241407211 */ /* 0x0c0fe200078408ff */
[----:B------:R-:W-:Y:S01]  /*3a2d0*/  ULDC UR7, c[0x0][0x248] ;  /* 0x0000920000077ab9 */ /* 0x000fe20000000800 */
[----:B------:R-:W-:Y:S01]  /*3a2e0*/  LEA R78, P3, R52, R2, 0x1 ;  /* 0x00000002344e7211 */ /* 0x000fe200078608ff */
[----:B------:R-:W-:Y:S01]  /*3a2f0*/  VIADD R89, R0, UR9 ;  /* 0x0000000900597c36 */ /* 0x000fe20008000000 */
[----:B------:R-:W-:-:S02]  /*3a300*/  LEA.HI.X.SX32 R65, R65, R248, 0x1, P2 ;  /* 0x000000f841417211 */ /* 0x000fc400010f0eff */
[----:B------:R-:W-:Y:S02]  /*3a310*/  LEA R68, P2, R69, R2, 0x1 ;  /* 0x0000000245447211 */ /* 0x000fe400078408ff */
[-C--:B------:R-:W-:Y:S01]  /*3a320*/  LEA.HI.X.SX32 R79, R52, R248.reuse, 0x1, P3 ;  /* 0x000000f8344f7211 */ /* 0x080fe200018f0eff */
[----:B------:R-:W-:Y:S01]  /*3a330*/  VIADD R52, R89, UR8 ;  /* 0x0000000859347c36 */ /* 0x000fe20008000000 */
[----:B------:R-:W-:Y:S02]  /*3a340*/  LEA.HI.X.SX32 R69, R69, R248, 0x1, P2 ;  /* 0x000000f845457211 */ /* 0x000fe400010f0eff */
[-C--:B------:R-:W-:Y:S01]  /*3a350*/  LEA R72, P2, R73, R2.reuse, 0x1 ;  /* 0x0000000249487211 */ /* 0x080fe200078408ff */
[----:B------:R-:W-:Y:S01]  /*3a360*/  VIADD R93, R52, UR4 ;  /* 0x00000004345d7c36 */ /* 0x000fe20008000000 */
[----:B------:R-:W-:Y:S01]  /*3a370*/  LEA R82, P3, R53, R2, 0x1 ;  /* 0x0000000235527211 */ /* 0x000fe200078608ff */
[----:B------:R-:W-:Y:S01]  /*3a380*/  ULDC UR4, c[0x0][0x248] ;  /* 0x0000920000047ab9 */ /* 0x000fe20000000800 */
[----:B------:R-:W-:-:S02]  /*3a390*/  LEA.HI.X.SX32 R73, R73, R248, 0x1, P2 ;  /* 0x000000f849497211 */ /* 0x000fc400010f0eff */
[----:B------:R-:W-:Y:S01]  /*3a3a0*/  LEA.HI.X.SX32 R83, R53, R248, 0x1, P3 ;  /* 0x000000f835537211 */ /* 0x000fe200018f0eff */
[----:B------:R-:W-:Y:S01]  /*3a3b0*/  VIADD R53, R93, UR5 ;  /* 0x000000055d357c36 */ /* 0x000fe20008000000 */
[-C--:B------:R-:W-:Y:S01]  /*3a3c0*/  LEA R76, P2, R77, R2.reuse, 0x1 ;  /* 0x000000024d4c7211 */ /* 0x080fe200078408ff */
[----:B------:R-:W-:Y:S01]  /*3a3d0*/  ULDC UR5, c[0x0][0x248] ;  /* 0x0000920000057ab9 */ /* 0x000fe20000000800 */
[C---:B------:R-:W-:Y:S01]  /*3a3e0*/  LEA R86, P3, R0.reuse, R2, 0x1 ;  /* 0x0000000200567211 */ /* 0x040fe200078608ff */
[----:B------:R-:W-:Y:S01]  /*3a3f0*/  VIADD R97, R53, UR10 ;  /* 0x0000000a35617c36 */ /* 0x000fe20008000000 */
[----:B------:R-:W-:Y:S02]  /*3a400*/  LEA.HI.X.SX32 R77, R77, R248, 0x1, P2 ;  /* 0x000000f84d4d7211 */ /* 0x000fe400010f0eff */
[----:B------:R-:W-:Y:S02]  /*3a410*/  LEA R80, P2, R81, R2, 0x1 ;  /* 0x0000000251507211 */ /* 0x000fe400078408ff */
[-C--:B------:R-:W-:Y:S01]  /*3a420*/  LEA.HI.X.SX32 R87, R0, R248.reuse, 0x1, P3 ;  /* 0x000000f800577211 */ /* 0x080fe200018f0eff */
[----:B------:R-:W-:Y:S01]  /*3a430*/  VIADD R0, R97, UR6 ;  /* 0x0000000661007c36 */ /* 0x000fe20008000000 */
[----:B------:R-:W-:Y:S01]  /*3a440*/  LEA.HI.X.SX32 R81, R81, R248, 0x1, P2 ;  /* 0x000000f851517211 */ /* 0x000fe200010f0eff */
[----:B------:R-:W-:Y:S01]  /*3a450*/  ULDC UR6, c[0x0][0x248] ;  /* 0x0000920000067ab9 */ /* 0x000fe20000000800 */
[----:B------:R-:W-:-:S02]  /*3a460*/  LEA R90, P3, R52, R2, 0x1 ;  /* 0x00000002345a7211 */ /* 0x000fc400078608ff */
[C---:B------:R-:W-:Y:S01]  /*3a470*/  LEA R84, P2, R85.reuse, R2, 0x1 ;  /* 0x0000000255547211 */ /* 0x040fe200078408ff */
[----:B------:R-:W-:Y:S01]  /*3a480*/  VIADD R101, R0, UR7 ;  /* 0x0000000700657c36 */ /* 0x000fe20008000000 */
[-C--:B------:R-:W-:Y:S02]  /*3a490*/  LEA.HI.X.SX32 R91, R52, R248.reuse, 0x1, P3 ;  /* 0x000000f8345b7211 */ /* 0x080fe400018f0eff */
[----:B------:R-:W-:Y:S02]  /*3a4a0*/  LEA.HI.X.SX32 R85, R85, R248, 0x1, P2 ;  /* 0x000000f855557211 */ /* 0x000fe400010f0eff */
[-C--:B------:R-:W-:Y:S01]  /*3a4b0*/  LEA R94, P3, R53, R2.reuse, 0x1 ;  /* 0x00000002355e7211 */ /* 0x080fe200078608ff */
[----:B------:R-:W-:Y:S01]  /*3a4c0*/  VIADD R52, R101, UR4 ;  /* 0x0000000465347c36 */ /* 0x000fe20008000000 */
[----:B------:R-:W-:Y:S01]  /*3a4d0*/  LEA R88, P2, R89, R2, 0x1 ;  /* 0x0000000259587211 */ /* 0x000fe200078408ff */
[----:B------:R-:W-:Y:S01]  /*3a4e0*/  ULDC UR4, c[0x0][0x248] ;  /* 0x0000920000047ab9 */ /* 0x000fe20000000800 */
[-C--:B------:R-:W-:Y:S01]  /*3a4f0*/  LEA.HI.X.SX32 R95, R53, R248.reuse, 0x1, P3 ;  /* 0x000000f8355f7211 */ /* 0x080fe200018f0eff */
[----:B------:R-:W-:Y:S01]  /*3a500*/  VIADD R53, R52, UR5 ;  /* 0x0000000534357c36 */ /* 0x000fe20008000000 */
[----:B------:R-:W-:Y:S01]  /*3a510*/  LEA.HI.X.SX32 R89, R89, R248, 0x1, P2 ;  /* 0x000000f859597211 */ /* 0x000fe200010f0eff */
[----:B------:R-:W-:Y:S01]  /*3a520*/  ULDC UR5, c[0x0][0x248] ;  /* 0x0000920000057ab9 */ /* 0x000fe20000000800 */
[----:B------:R-:W-:-:S02]  /*3a530*/  LEA R98, P3, R0, R2, 0x1 ;  /* 0x0000000200627211 */ /* 0x000fc400078608ff */
[----:B------:R-:W-:Y:S02]  /*3a540*/  LEA R92, P2, R93, R2, 0x1 ;  /* 0x000000025d5c7211 */ /* 0x000fe400078408ff */
[-C--:B------:R-:W-:Y:S01]  /*3a550*/  LEA.HI.X.SX32 R99, R0, R248.reuse, 0x1, P3 ;  /* 0x000000f800637211 */ /* 0x080fe200018f0eff */
[----:B------:R-:W-:Y:S01]  /*3a560*/  VIADD R0, R53, UR6 ;  /* 0x0000000635007c36 */ /* 0x000fe20008000000 */
[----:B------:R-:W-:Y:S02]  /*3a570*/  LEA.HI.X.SX32 R93, R93, R248, 0x1, P2 ;  /* 0x000000f85d5d7211 */ /* 0x000fe400010f0eff */
[CC--:B------:R-:W-:Y:S02]  /*3a580*/  LEA R96, P2, R97.reuse, R2.reuse, 0x1 ;  /* 0x0000000261607211 */ /* 0x0c0fe400078408ff */
[----:B------:R-:W-:Y:S01]  /*3a590*/  LEA R102, P3, R52, R2, 0x1 ;  /* 0x0000000234667211 */ /* 0x000fe200078608ff */
[----:B------:R-:W-:Y:S01]  /*3a5a0*/  VIADD R245, R0, UR4 ;  /* 0x0000000400f57c36 */ /* 0x000fe20008000000 */
[----:B------:R-:W-:Y:S01]  /*3a5b0*/  LEA.HI.X.SX32 R97, R97, R248, 0x1, P2 ;  /* 0x000000f861617211 */ /* 0x000fe200010f0eff */
[----:B------:R-:W-:Y:S01]  /*3a5c0*/  ULDC UR4, c[0x0][0x248] ;  /* 0x0000920000047ab9 */ /* 0x000fe20000000800 */
[----:B------:R-:W-:-:S02]  /*3a5d0*/  LEA R100, P2, R101, R2, 0x1 ;  /* 0x0000000265647211 */ /* 0x000fc400078408ff */
[----:B------:R-:W-:Y:S01]  /*3a5e0*/  LEA.HI.X.SX32 R103, R52, R248, 0x1, P3 ;  /* 0x000000f834677211 */ /* 0x000fe200018f0eff */
[----:B------:R-:W-:Y:S01]  /*3a5f0*/  VIADD R52, R245, UR5 ;  /* 0x00000005f5347c36 */ /* 0x000fe20008000000 */
[C---:B------:R-:W-:Y:S01]  /*3a600*/  LEA R106, P3, R0.reuse, R2, 0x1 ;  /* 0x00000002006a7211 */ /* 0x040fe200078608ff */
[----:B------:R-:W-:Y:S01]  /*3a610*/  VIADD R251, R3, 0x79 ;  /* 0x0000007903fb7836 */ /* 0x000fe20000000000 */
[----:B------:R-:W-:Y:S01]  /*3a620*/  LEA.HI.X.SX32 R101, R101, R248, 0x1, P2 ;  /* 0x000000f865657211 */ /* 0x000fe200010f0eff */
[----:B------:R-:W-:Y:S01]  /*3a630*/  ULDC UR5, c[0x0][0x22c] ;  /* 0x00008b0000057ab9 */ /* 0x000fe20000000800 */
[C---:B------:R-:W-:Y:S02]  /*3a640*/  LEA R104, P2, R53.reuse, R2, 0x1 ;  /* 0x0000000235687211 */ /* 0x040fe400078408ff */
[-C--:B------:R-:W-:Y:S01]  /*3a650*/  LEA.HI.X.SX32 R107, R0, R248.reuse, 0x1, P3 ;  /* 0x000000f8006b7211 */ /* 0x080fe200018f0eff */
[----:B------:R-:W-:Y:S01]  /*3a660*/  VIADD R0, R52, UR4 ;  /* 0x0000000434007c36 */ /* 0x000fe20008000000 */
[----:B------:R-:W-:Y:S01]  /*3a670*/  ULDC UR4, c[0x0][0x248] ;  /* 0x0000920000047ab9 */ /* 0x000fe20000000800 */
[----:B------:R-:W-:-:S02]  /*3a680*/  LEA.HI.X.SX32 R105, R53, R248, 0x1, P2 ;  /* 0x000000f835697211 */ /* 0x000fc400010f0eff */
[CC--:B------:R-:W-:Y:S01]  /*3a690*/  LEA R244, P2, R245.reuse, R2.reuse, 0x1 ;  /* 0x00000002f5f47211 */ /* 0x0c0fe200078408ff */
[----:B------:R-:W-:Y:S01]  /*3a6a0*/  VIADD R249, R0, UR4 ;  /* 0x0000000400f97c36 */ /* 0x000fe20008000000 */
[C---:B------:R-:W-:Y:S01]  /*3a6b0*/  LEA R246, P3, R52.reuse, R2, 0x1 ;  /* 0x0000000234f67211 */ /* 0x040fe200078608ff */
[----:B------:R-:W-:Y:S01]  /*3a6c0*/  ULDC UR4, c[0x0][0x22c] ;  /* 0x00008b0000047ab9 */ /* 0x000fe20000000800 */
[-C--:B------:R-:W-:Y:S02]  /*3a6d0*/  LEA.HI.X.SX32 R245, R245, R248.reuse, 0x1, P2 ;  /* 0x000000f8f5f57211 */ /* 0x080fe400010f0eff */
[----:B------:R-:W-:Y:S02]  /*3a6e0*/  LEA.HI.X.SX32 R247, R52, R248, 0x1, P3 ;  /* 0x000000f834f77211 */ /* 0x000fe400018f0eff */
[CC--:B------:R-:W-:Y:S02]  /*3a6f0*/  LEA R52, P2, R0.reuse, R2.reuse, 0x1 ;  /* 0x0000000200347211 */ /* 0x0c0fe400078408ff */
[----:B------:R-:W-:Y:S01]  /*3a700*/  LEA R250, P3, R249, R2, 0x1 ;  /* 0x00000002f9fa7211 */ /* 0x000fe200078608ff */
[----:B------:R-:W-:Y:S01]  /*3a710*/  VIADD R2, R3, 0x7b ;  /* 0x0000007b03027836 */ /* 0x000fe20000000000 */
[----:B------:R-:W-:-:S02]  /*3a720*/  LEA.HI.X.SX32 R53, R0, R248, 0x1, P2 ;  /* 0x000000f800357211 */ /* 0x000fc400010f0eff */
[----:B------:R-:W-:Y:S02]  /*3a730*/  ISETP.LT.AND P2, PT, R251, UR4, !P0 ;  /* 0x00000004fb007c0c */ /* 0x000fe4000c741270 */
[----:B------:R-:W-:Y:S01]  /*3a740*/  ISETP.LT.AND P4, PT, R2, UR5, !P0 ;  /* 0x0000000502007c0c */ /* 0x000fe2000c781270 */
[----:B--2---:R0:W-:Y:S01]  /*3a750*/  @P5 STG.E.U16 desc[UR56][R48.64], R29 ;  /* 0x0000001d30005986 */ /* 0x0041e2000c101538 */
[----:B------:R-:W-:Y:S01]  /*3a760*/  LEA.HI.X.SX32 R251, R249, R248, 0x1, P3 ;  /* 0x000000f8f9fb7211 */ /* 0x000fe200018f0eff */
[----:B------:R-:W-:Y:S01]  /*3a770*/  IMAD.MOV.U32 R248, RZ, RZ, R26 ;  /* 0x000000fffff87224 */ /* 0x000fe200078e001a */
[----:B------:R-:W-:Y:S01]  /*3a780*/  PRMT R2, R29, 0x7632, R2 ;  /* 0x000076321d027816 */ /* 0x000fe20000000002 */
[----:B------:R-:W-:Y:S01]  /*3a790*/  IMAD.MOV.U32 R249, RZ, RZ, R27 ;  /* 0x000000fffff97224 */ /* 0x000fe200078e001b */
[----:B------:R-:W-:Y:S01]  /*3a7a0*/  ULDC UR4, c[0x0][0x22c] ;  /* 0x00008b0000047ab9 */ /* 0x000fe20000000800 */
[C---:B------:R-:W-:Y:S01]  /*3a7b0*/  VIADD R0, R3.reuse, 0x7a ;  /* 0x0000007a03007836 */ /* 0x040fe20000000000 */
[----:B------:R-:W-:Y:S01]  /*3a7c0*/  ULDC UR5, c[0x0][0x22c] ;  /* 0x00008b0000057ab9 */ /* 0x000fe20000000800 */
[----:B0-----:R-:W2:Y:S04]  /*3a7d0*/  LDL.LU.64 R48, [R1+0xb58] ;  /* 0x000b580001307983 */ /* 0x001ea80000300a00 */
[----:B------:R-:W2:Y:S04]  /*3a7e0*/  LDL.LU.64 R26, [R1+0xb50] ;  /* 0x000b5000011a7983 */ /* 0x000ea80000300a00 */
[----:B------:R-:W2:Y:S04]  /*3a7f0*/  LDL.LU R28, [R1+0x338] ;  /* 0x00033800011c7983 */ /* 0x000ea80000300800 */
[----:B------:R0:W-:Y:S04]  /*3a800*/  @P6 STG.E.U16 desc[UR56][R30.64], R2 ;  /* 0x000000021e006986 */ /* 0x0001e8000c101538 */
[----:B---3--:R1:W-:Y:S04]  /*3a810*/  @P1 STG.E.U16 desc[UR56][R56.64], R51 ;  /* 0x0000003338001986 */ /* 0x0083e8000c101538 */
[----:B0-----:R-:W3:Y:S04]  /*3a820*/  LDL.LU.64 R30, [R1+0xb48] ;  /* 0x000b4800011e7983 */ /* 0x001ee80000300a00 */
[----:B-1----:R-:W3:Y:S04]  /*3a830*/  LDL.LU.64 R56, [R1+0xb40] ;  /* 0x000b400001387983 */ /* 0x002ee80000300a00 */
[----:B------:R-:W3:Y:S01]  /*3a840*/  LDL.LU R29, [R1+0x33c] ;  /* 0x00033c00011d7983 */ /* 0x000ee20000300800 */
[----:B------:R-:W-:Y:S01]  /*3a850*/  ISETP.LT.AND P3, PT, R0, UR4, !P0 ;  /* 0x0000000400007c0c */ /* 0x000fe2000c761270 */
[----:B------:R-:W-:Y:S01]  /*3a860*/  VIADD R0, R3, 0x7c ;  /* 0x0000007c03007836 */ /* 0x000fe20000000000 */
[----:B------:R-:W-:-:S04]  /*3a870*/  ULDC UR4, c[0x0][0x22c] ;  /* 0x00008b0000047ab9 */ /* 0x000fc80000000800 */
[----:B------:R-:W-:Y:S01]  /*3a880*/  ISETP.LT.AND P5, PT, R0, UR4, !P0 ;  /* 0x0000000400007c0c */ /* 0x000fe2000c7a1270 */
[----:B------:R-:W-:Y:S01]  /*3a890*/  VIADD R0, R3, 0x7d ;  /* 0x0000007d03007836 */ /* 0x000fe20000000000 */
[----:B------:R-:W-:Y:S01]  /*3a8a0*/  ULDC UR4, c[0x0][0x22c] ;  /* 0x00008b0000047ab9 */ /* 0x000fe20000000800 */
[----:B------:R-:W-:Y:S02]  /*3a8b0*/  PRMT R2, R51, 0x7632, R2 ;  /* 0x0000763233027816 */ /* 0x000fe40000000002 */
[----:B------:R-:W3:Y:S01]  /*3a8c0*/  LDL.LU R51, [R1+0x1400] ;  /* 0x0014000001337983 */ /* 0x000ee20000300800 */
[----:B------:R-:W-:Y:S01]  /*3a8d0*/  ISETP.LT.AND P6, PT, R0, UR4, !P0 ;  /* 0x0000000400007c0c */ /* 0x000fe2000c7c1270 */
[C---:B------:R-:W-:Y:S01]  /*3a8e0*/  VIADD R0, R3.reuse, 0x7e ;  /* 0x0000007e03007836 */ /* 0x040fe20000000000 */
[----:B------:R-:W-:Y:S01]  /*3a8f0*/  ULDC UR4, c[0x0][0x22c] ;  /* 0x00008b0000047ab9 */ /* 0x000fe20000000800 */
[----:B------:R0:W-:Y:S03]  /*3a900*/  @P2 STG.E.U16 desc[UR56][R248.64], R2 ;  /* 0x00000002f8002986 */ /* 0x0001e6000c101538 */
[----:B------:R-:W-:Y:S01]  /*3a910*/  ISETP.LT.AND P1, PT, R0, UR4, !P0 ;  /* 0x0000000400007c0c */ /* 0x000fe2000c721270 */
[----:B----4-:R1:W-:Y:S01]  /*3a920*/  @P3 STG.E.U16 desc[UR56][R58.64], R252 ;  /* 0x000000fc3a003986 */ /* 0x0103e2000c101538 */
[----:B0-----:R-:W-:Y:S01]  /*3a930*/  PRMT R2, R252, 0x7632, R2 ;  /* 0x00007632fc027816 */ /* 0x001fe20000000002 */
[----:B------:R-:W-:Y:S01]  /*3a940*/  VIADD R0, R3, 0x7f ;  /* 0x0000007f03007836 */ /* 0x000fe20000000000 */
[----:B------:R-:W-:Y:S01]  /*3a950*/  ULDC UR4, c[0x0][0x22c] ;  /* 0x00008b0000047ab9 */ /* 0x000fe20000000800 */
[----:B-1----:R-:W4:Y:S04]  /*3a960*/  LDL.LU.64 R58, [R1+0xb30] ;  /* 0x000b3000013a7983 */ /* 0x002f280000300a00 */
[----:B------:R-:W4:Y:S04]  /*3a970*/  LDL.LU.64 R248, [R1+0xb28] ;  /* 0x000b280001f87983 */ /* 0x000f280000300a00 */
[----:B--2---:R0:W-:Y:S04]  /*3a980*/  @P4 STG.E.U16 desc[UR56][R48.64], R2 ;  /* 0x0000000230004986 */ /* 0x0041e8000c101538 */
[----:B------:R1:W-:Y:S01]  /*3a990*/  @P5 STG.E.U16 desc[UR56][R26.64], R28 ;  /* 0x0000001c1a005986 */ /* 0x0003e2000c101538 */
[----:B0-----:R-:W-:-:S03]  /*3a9a0*/  PRMT R2, R28, 0x7632, R2 ;  /* 0x000076321c027816 */ /* 0x001fc60000000002 */
[----:B------:R-:W2:Y:S04]  /*3a9b0*/  LDL.LU.64 R48, [R1+0x13f8] ;  /* 0x0013f80001307983 */ /* 0x000ea80000300a00 */
[----:B-1----:R-:W2:Y:S04]  /*3a9c0*/  LDL.LU.64 R26, [R1+0xb18] ;  /* 0x000b1800011a7983 */ /* 0x002ea80000300a00 */
[----:B---3--:R0:W-:Y:S04]  /*3a9d0*/  @P6 STG.E.U16 desc[UR56][R30.64], R2 ;  /* 0x000000021e006986 */ /* 0x0081e8000c101538 */
[----:B------:R1:W-:Y:S04]  /*3a9e0*/  @P1 STG.E.U16 desc[UR56][R56.64], R29 ;  /* 0x0000001d38001986 */ /* 0x0003e8000c101538 */
[----:B0-----:R-:W3:Y:S04]  /*3a9f0*/  LDL.LU.64 R30, [R1+0xb10] ;  /* 0x000b1000011e7983 */ /* 0x001ee80000300a00 */
[----:B-1----:R-:W4:Y:S01]  /*3aa00*/  LDL.LU.64 R56, [R1+0x13f0] ;  /* 0x0013f00001387983 */ /* 0x002f220000300a00 */
[----:B------:R-:W-:-:S02]  /*3aa10*/  ISETP.LT.AND P2, PT, R0, UR4, !P0 ;  /* 0x0000000400007c0c */ /* 0x000fc4000c741270 */
[----:B------:R-:W-:Y:S01]  /*3aa20*/  PRMT R2, R29, 0x7632, R2 ;  /* 0x000076321d027816 */ /* 0x000fe20000000002 */
[----:B------:R-:W-:Y:S01]  /*3aa30*/  VIADD R0, R3, 0x80 ;  /* 0x0000008003007836 */ /* 0x000fe20000000000 */
[----:B------:R-:W3:Y:S01]  /*3aa40*/  LDL.LU.64 R28, [R1+0xb08] ;  /* 0x000b0800011c7983 */ /* 0x000ee20000300a00 */
[----:B------:R-:W-:-:S03]  /*3aa50*/  ULDC UR4, c[0x0][0x22c] ;  /* 0x00008b0000047ab9 */ /* 0x000fc60000000800 */
[----:B------:R-:W-:-:S05]  /*3aa60*/  ISETP.LT.AND P3, PT, R0, UR4, !P0 ;  /* 0x0000000400007c0c */ /* 0x000fca000c761270 */
[----:B----4-:R0:W-:Y:S01]  /*3aa70*/  @P2 STG.E.U16 desc[UR56][R56.64], R2 ;  /* 0x0000000238002986 */ /* 0x0101e2000c101538 */
[C---:B------:R-:W-:Y:S01]  /*3aa80*/  VIADD R0, R3.reuse, 0x81 ;  /* 0x0000008103007836 */ /* 0x040fe20000000000 */
[----:B------:R-:W-:Y:S02]  /*3aa90*/  ULDC UR4, c[0x0][0x22c] ;  /* 0x00008b0000047ab9 */ /* 0x000fe40000000800 */
[----:B0-----:R-:W4:Y:S02]  /*3aaa0*/  LDL.LU.64 R56, [R1+0x13e8] ;  /* 0x0013e80001387983 */ /* 0x001f240000300a00 */
[----:B------:R-:W-:Y:S01]  /*3aab0*/  ISETP.LT.AND P4, PT, R0, UR4, !P0 ;  /* 0x0000000400007c0c */ /* 0x000fe2000c781270 */
[----:B------:R-:W-:Y:S01]  /*3aac0*/  VIADD R0, R3, 0x82 ;  /* 0x0000008203007836 */ /* 0x000fe20000000000 */
[----:B------:R-:W-:-:S04]  /*3aad0*/  ULDC UR4, c[0x0][0x22c] ;  /* 0x00008b0000047ab9 */ /* 0x000fc80000000800 */
[----:B------:R-:W-:Y:S01]  /*3aae0*/  ISETP.LT.AND P5, PT, R0, UR4, !P0 ;  /* 0x0000000400007c0c */ /* 0x000fe2000c7a1270 */
[----:B----4-:R0:W-:Y:S01]  /*3aaf0*/  @P3 STG.E.U16 desc[UR56][R58.64], R56 ;  /* 0x000000383a003986 */ /* 0x0101e2000c101538 */
[----:B------:R-:W-:Y:S01]  /*3ab00*/  VIADD R0, R3, 0x83 ;  /* 0x0000008303007836 */ /* 0x000fe20000000000 */
[----:B------:R-:W-:Y:S02]  /*3ab10*/  ULDC UR4, c[0x0][0x22c] ;  /* 0x00008b0000047ab9 */ /* 0x000fe40000000800 */
[----:B0-----:R-:W4:Y:S01]  /*3ab20*/  LDL.LU.64 R58, [R1+0x13e0] ;  /* 0x0013e000013a7983 */ /* 0x001f220000300a00 */
[----:B------:R-:W-:-:S05]  /*3ab30*/  PRMT R56, R56, 0x7632, R56 ;  /* 0x0000763238387816 */ /* 0x000fca0000000038 */
[----:B------:R0:W-:Y:S04]  /*3ab40*/  @P4 STG.E.U16 desc[UR56][R248.64], R56 ;  /* 0x00000038f8004986 */ /* 0x0001e8000c101538 */
[----:B0-----:R-:W3:Y:S01]  /*3ab50*/  LDL.LU.64 R248, [R1+0xaf0] ;  /* 0x000af00001f87983 */ /* 0x001ee20000300a00 */
[----:B------:R-:W-:Y:S01]  /*3ab60*/  ISETP.LT.AND P6, PT, R0, UR4, !P0 ;  /* 0x0000000400007c0c */ /* 0x000fe2000c7c1270 */
[C---:B------:R-:W-:Y:S01]  /*3ab70*/  VIADD R0, R3.reuse, 0x84 ;  /* 0x0000008403007836 */ /* 0x040fe20000000000 */
[----:B------:R-:W-:Y:S01]  /*3ab80*/  ULDC UR4, c[0x0][0x22c] ;  /* 0x00008b0000047ab9 */ /* 0x000fe20000000800 */
[----:B----4-:R0:W-:Y:S04]  /*3ab90*/  @P5 STG.E.U16 desc[UR56][R58.64], R57 ;  /* 0x000000393a005986 */ /* 0x0101e8000c101538 */
[----:B0-----:R-:W3:Y:S01]  /*3aba0*/  LDL.LU.64 R58, [R1+0x13d8] ;  /* 0x0013d800013a7983 */ /* 0x001ee20000300a00 */
[----:B------:R-:W-:Y:S01]  /*3abb0*/  ISETP.LT.AND P1, PT, R0, UR4, !P0 ;  /* 0x0000000400007c0c */ /* 0x000fe2000c721270 */
[----:B------:R-:W-:Y:S01]  /*3abc0*/  VIADD R0, R3, 0x85 ;  /* 0x0000008503007836 */ /* 0x000fe20000000000 */
[----:B------:R-:W-:-:S04]  /*3abd0*/  ULDC UR4, c[0x0][0x22c] ;  /* 0x00008b0000047ab9 */ /* 0x000fc80000000800 */
[----:B------:R-:W-:Y:S01]  /*3abe0*/  ISETP.LT.AND P2, PT, R0, UR4, !P0 ;  /* 0x0000000400007c0c */ /* 0x000fe2000c741270 */
[----:B------:R-:W-:Y:S01]  /*3abf0*/  VIADD R0, R3, 0x86 ;  /* 0x0000008603007836 */ /* 0x000fe20000000000 */
[----:B------:R-:W-:Y:S01]  /*3ac00*/  ULDC UR4, c[0x0][0x22c] ;  /* 0x00008b0000047ab9 */ /* 0x000fe20000000800 */
[----:B------:R-:W-:-:S03]  /*3ac10*/  PRMT R57, R57, 0x7632, R57 ;  /* 0x0000763239397816 */ /* 0x000fc60000000039 */
[----:B------:R-:W-:Y:S02]  /*3ac20*/  ISETP.LT.AND P3, PT, R0, UR4, !P0 ;  /* 0x0000000400007c0c */ /* 0x000fe4000c761270 */
[----:B--2---:R0:W-:Y:S01]  /*3ac30*/  @P6 STG.E.U16 desc[UR56][R26.64], R57 ;  /* 0x000000391a006986 */ /* 0x0041e2000c101538 */
[----:B------:R-:W-:Y:S01]  /*3ac40*/  VIADD R0, R3, 0x87 ;  /* 0x0000008703007836 */ /* 0x000fe20000000000 */
[----:B------:R-:W-:Y:S02]  /*3ac50*/  ULDC UR4, c[0x0][0x22c] ;  /* 0x00008b0000047ab9 */ /* 0x000fe40000000800 */
[----:B0-----:R-:W2:Y:S04]  /*3ac60*/  LDL.LU.64 R56, [R1+0xaf8] ;  /* 0x000af80001387983 */ /* 0x001ea80000300a00 */
[----:B------:R-:W4:Y:S04]  /*3ac70*/  LDL.LU.64 R26, [R1+0xae0] ;  /* 0x000ae000011a7983 */ /* 0x000f280000300a00 */
[----:B---3--:R0:W-:Y:S02]  /*3ac80*/  @P1 STG.E.U16 desc[UR56][R30.64], R58 ;  /* 0x0000003a1e001986 */ /* 0x0081e4000c101538 */
[----:B0-----:R-:W-:-:S02]  /*3ac90*/  PRMT R58, R58, 0x7632, R58 ;  /* 0x000076323a3a7816 */ /* 0x001fc4000000003a */
[----:B------:R-:W3:Y:S04]  /*3aca0*/  LDL.LU.64 R30, [R1+0xad8] ;  /* 0x000ad800011e7983 */ /* 0x000ee80000300a00 */
[----:B------:R0:W-:Y:S04]  /*3acb0*/  @P2 STG.E.U16 desc[UR56][R28.64], R58 ;  /* 0x0000003a1c002986 */ /* 0x0001e8000c101538 */
[----:B------:R1:W-:Y:S04]  /*3acc0*/  @P3 STG.E.U16 desc[UR56][R48.64], R59 ;  /* 0x0000003b30003986 */ /* 0x0003e8000c101538 */
[----:B0-----:R-:W3:Y:S04]  /*3acd0*/  LDL.LU.64 R28, [R1+0xad0] ;  /* 0x000ad000011c7983 */ /* 0x001ee80000300a00 */
[----:B-1----:R-:W4:Y:S01]  /*3ace0*/  LDL.LU.64 R48, [R1+0x13d0] ;  /* 0x0013d00001307983 */ /* 0x002f220000300a00 */
[----:B------:R-:W-:Y:S01]  /*3acf0*/  ISETP.LT.AND P4, PT, R0, UR4, !P0 ;  /* 0x0000000400007c0c */ /* 0x000fe2000c781270 */
[----:B------:R-:W-:Y:S01]  /*3ad00*/  VIADD R0, R3, 0x88 ;  /* 0x0000008803007836 */ /* 0x000fe20000000000 */
[----:B------:R-:W-:-:S04]  /*3ad10*/  ULDC UR4, c[0x0][0x22c] ;  /* 0x00008b0000047ab9 */ /* 0x000fc80000000800 */
[----:B------:R-:W-:Y:S01]  /*3ad20*/  ISETP.LT.AND P5, PT, R0, UR4, !P0 ;  /* 0x0000000400007c0c */ /* 0x000fe2000c7a1270 */
[----:B------:R-:W-:Y:S01]  /*3ad30*/  VIADD R0, R3, 0x89 ;  /* 0x0000008903007836 */ /* 0x000fe20000000000 */
[----:B------:R-:W-:Y:S01]  /*3ad40*/  ULDC UR4, c[0x0][0x22c] ;  /* 0x00008b0000047ab9 */ /* 0x000fe20000000800 */
[----:B------:R-:W-:Y:S02]  /*3ad50*/  PRMT R2, R59, 0x7632, R2 ;  /* 0x000076323b027816 */ /* 0x000fe40000000002 */
[----:B------:R-:W3:Y:S01]  /*3ad60*/  LDL.LU.64 R58, [R1+0xac0] ;  /* 0x000ac000013a7983 */ /* 0x000ee20000300a00 */
[----:B------:R-:W-:-:S03]  /*3ad70*/  ISETP.LT.AND P6, PT, R0, UR4, !P0 ;  /* 0x0000000400007c0c */ /* 0x000fc6000c7c1270 */
[----:B--2---:R-:W-:Y:S01]  /*3ad80*/  @P4 STG.E.U16 desc[UR56][R56.64], R2 ;  /* 0x0000000238004986 */ /* 0x004fe2000c101538 */
[----:B------:R-:W-:Y:S01]  /*3ad90*/  VIADD R0, R3, 0x8a ;  /* 0x0000008a03007836 */ /* 0x000fe20000000000 */
[----:B------:R-:W-:Y:S02]  /*3ada0*/  ULDC UR4, c[0x0][0x22c] ;  /* 0x00008b0000047ab9 */ /* 0x000fe40000000800 */
[----:B----4-:R0:W-:Y:S02]  /*3adb0*/  @P5 STG.E.U16 desc[UR56][R248.64], R48 ;  /* 0x00000030f8005986 */ /* 0x0101e4000c101538 */
[----:B0-----:R-:W-:-:S05]  /*3adc0*/  PRMT R48, R48, 0x7632, R48 ;  /* 0x0000763230307816 */ /* 0x001fca0000000030 */
[----:B------:R0:W-:Y:S04]  /*3add0*/  @P6 STG.E.U16 desc[UR56][R50.64], R48 ;  /* 0x0000003032006986 */ /* 0x0001e8000c101538 */
[----:B0-----:R-:W2:Y:S01]  /*3ade0*/  LDL.LU.64 R50, [R1+0x13c8] ;  /* 0x0013c80001327983 */ /* 0x001ea20000300a00 */
[----:B------:R-:W-:Y:S01]  /*3adf0*/  ISETP.LT.AND P1, PT, R0, UR4, !P0 ;  /* 0x0000000400007c0c */ /* 0x000fe2000c721270 */
[C---:B------:R-:W-:Y:S01]  /*3ae00*/  VIADD R0, R3.reuse, 0x8b ;  /* 0x0000008b03007836 */ /* 0x040fe20000000000 */
[----:B------:R-:W-:Y:S01]  /*3ae10*/  ULDC UR4, c[0x0][0x22c] ;  /* 0x00008b0000047ab9 */ /* 0x000fe20000000800 */
[----:B------:R-:W4:Y:S03]  /*3ae20*/  LDL.LU.64 R56, [R1+0xab8] ;  /* 0x000ab80001387983 */ /* 0x000f260000300a00 */
[----:B------:R-:W-:Y:S01]  /*3ae30*/  ISETP.LT.AND P2, PT, R0, UR4, !P0 ;  /* 0x0000000400007c0c */ /* 0x000fe2000c741270 */
[C---:B------:R-:W-:Y:S01]  /*3ae40*/  VIADD R0, R3.reuse, 0x8c ;  /* 0x0000008c03007836 */ /* 0x040fe20000000000 */
[----:B------:R-:W-:Y:S01]  /*3ae50*/  ULDC UR4, c[0x0][0x22c] ;  /* 0x00008b0000047ab9 */ /* 0x000fe20000000800 */
[----:B------:R-:W4:Y:S03]  /*3ae60*/  LDL.LU.64 R248, [R1+0xab0] ;  /* 0x000ab00001f87983 */ /* 0x000f260000300a00 */
[----:B------:R-:W-:Y:S01]  /*3ae70*/  ISETP.LT.AND P3, PT, R0, UR4, !P0 ;  /* 0x0000000400007c0c */ /* 0x000fe2000c761270 */
[----:B------:R-:W-:Y:S01]  /*3ae80*/  VIADD R0, R3, 0x8d ;  /* 0x0000008d03007836 */ /* 0x000fe20000000000 */
[----:B------:R-:W-:Y:S01]  /*3ae90*/  ULDC UR4, c[0x0][0x22c] ;  /* 0x00008b0000047ab9 */ /* 0x000fe20000000800 */
[----:B------:R0:W-:Y:S03]  /*3aea0*/  @P1 STG.E.U16 desc[UR56][R26.64], R49 ;  /* 0x000000311a001986 */ /* 0x0001e6000c101538 */
[----:B------:R-:W-:-:S02]  /*3aeb0*/  ISETP.LT.AND P4, PT, R0, UR4, !P0 ;  /* 0x0000000400007c0c */ /* 0x000fc4000c781270 */
[----:B0-----:R-:W-:Y:S01]  /*3aec0*/  PRMT R49, R49, 0x7632, R49 ;  /* 0x0000763231317816 */ /* 0x001fe20000000031 */
[----:B------:R-:W4:Y:S01]  /*3aed0*/  LDL.LU.64 R26, [R1+0xaa0] ;  /* 0x000aa000011a7983 */ /* 0x000f220000300a00 */
[----:B------:R-:W-:Y:S01]  /*3aee0*/  VIADD R0, R3, 0x8e ;  /* 0x0000008e03007836 */ /* 0x000fe20000000000 */
[----:B------:R-:W-:Y:S02]  /*3aef0*/  ULDC UR4, c[0x0][0x22c] ;  /* 0x00008b0000047ab9 */ /* 0x000fe40000000800 */
[----:B---3--:R-:W-:Y:S04]  /*3af00*/  @P2 STG.E.U16 desc[UR56][R30.64], R49 ;  /* 0x000000311e002986 */ /* 0x008fe8000c101538 */
[----:B--2---:R0:W-:Y:S02]  /*3af10*/  @P3 STG.E.U16 desc[UR56][R28.64], R50 ;  /* 0x000000321c003986 */ /* 0x0041e4000c101538 */
[----:B0-----:R-:W-:-:S05]  /*3af20*/  PRMT R50, R50, 0x7632, R50 ;  /* 0x0000763232327816 */ /* 0x001fca0000000032 */
[----:B------:R0:W-:Y:S04]  /*3af30*/  @P4 STG.E.U16 desc[UR56][R44.64], R50 ;  /* 0x000000322c004986 */ /* 0x0001e8000c101538 */
[----:B0-----:R-:W2:Y:S01]  /*3af40*/  LDL.LU.64 R44, [R1+0x13c0] ;  /* 0x0013c000012c7983 */ /* 0x001ea20000300a00 */
[----:B------:R-:W-:Y:S01]  /*3af50*/  ISETP.LT.AND P5, PT, R0, UR4, !P0 ;  /* 0x0000000400007c0c */ /* 0x000fe2000c7a1270 */
[----:B------:R-:W-:Y:S01]  /*3af60*/  VIADD R0, R3, 0x8f ;  /* 0x0000008f03007836 */ /* 0x000fe20000000000 */
[----:B------:R-:W-:Y:S01]  /*3af70*/  ULDC UR4, c[0x0][0x22c] ;  /* 0x00008b0000047ab9 */ /* 0x000fe20000000800 */
[----:B------:R-:W-:Y:S01]  /*3af80*/  PRMT R2, R51, 0x7632, R2 ;  /* 0x0000763233027816 */ /* 0x000fe20000000002 */
[----:B------:R-:W3:Y:S02]  /*3af90*/  LDL.LU.64 R30, [R1+0xa98] ;  /* 0x000a9800011e7983 */ /* 0x000ee40000300a00 */
[----:B------:R-:W-:Y:S01]  /*3afa0*/  ISETP.LT.AND P6, PT, R0, UR4, !P0 ;  /* 0x0000000400007c0c */ /* 0x000fe2000c7c1270 */
[C---:B------:R-:W-:Y:S01]  /*3afb0*/  VIADD R0, R3.reuse, 0x90 ;  /* 0x0000009003007836 */ /* 0x040fe20000000000 */
[----:B------:R-:W-:Y:S01]  /*3afc0*/  ULDC UR4, c[0x0][0x22c] ;  /* 0x00008b0000047ab9 */ /* 0x000fe20000000800 */
[----:B------:R-:W3:Y:S03]  /*3afd0*/  LDL.LU.64 R28, [R1+0xa88] ;  /* 0x000a8800011c7983 */ /* 0x000ee60000300a00 */
[----:B------:R-:W-:Y:S01]  /*3afe0*/  ISETP.LT.AND P1, PT, R0, UR4, !P0 ;  /* 0x0000000400007c0c */ /* 0x000fe2000c721270 */
[----:B------:R-:W-:Y:S01]  /*3aff0*/  VIADD R0, R3, 0x91 ;  /* 0x0000009103007836 */ /* 0x000fe20000000000 */
[----:B------:R-:W-:-:S04]  /*3b000*/  ULDC UR4, c[0x0][0x22c] ;  /* 0x00008b0000047ab9 */ /* 0x000fc80000000800 */
[----:B------:R-:W-:Y:S01]  /*3b010*/  ISETP.LT.AND P2, PT, R0, UR4, !P0 ;  /* 0x0000000400007c0c */ /* 0x000fe2000c741270 */
[----:B------:R0:W-:Y:S01]  /*3b020*/  @P5 STG.E.U16 desc[UR56][R58.64], R51 ;  /* 0x000000333a005986 */ /* 0x0001e2000c101538 */
[----:B------:R-:W-:Y:S01]  /*3b030*/  VIADD R0, R3, 0x92 ;  /* 0x0000009203007836 */ /* 0x000fe20000000000 */
[----:B------:R-:W-:Y:S02]  /*3b040*/  ULDC UR4, c[0x0][0x22c] ;  /* 0x00008b0000047ab9 */ /* 0x000fe40000000800 */
[----:B----4-:R-:W-:Y:S04]  /*3b050*/  @P6 STG.E.U16 desc[UR56][R56.64], R2 ;  /* 0x0000000238006986 */ /* 0x010fe8000c101538 */
[----:B0-----:R-:W4:Y:S04]  /*3b060*/  LDL.LU.64 R58, [R1+0xa78] ;  /* 0x000a7800013a7983 */ /* 0x001f280000300a00 */
[----:B--2---:R0:W-:Y:S02]  /*3b070*/  @P1 STG.E.U16 desc[UR56][R248.64], R44 ;  /* 0x0000002cf8001986 */ /* 0x0041e4000c101538 */
        /* <DEDUP_REMOVED lines=17> */
[----:B------:R-:W-:Y:S01]  /*3b190*/  VIADD R0, R3, 0x96 ;  /* 0x0000009603007836 */ /* 0x000fe20000000000 */
[----:B------:R-:W-:-:S03]  /*3b1a0*/  ULDC UR4, c[0x0][0x22c] ;  /* 0x00008b0000047ab9 */ /* 0x000fc60000000800 */
[----:B---3--:R0:W-:Y:S04]  /*3b1b0*/  @P4 STG.E.U16 desc[UR56][R30.64], R45 ;  /* 0x0000002d1e004986 */ /* 0x0081e8000c101538 */
[----:B0-----:R-:W3:Y:S04]  /*3b1c0*/  LDL.LU.64 R30, [R1+0xa58] ;  /* 0x000a5800011e7983 */ /* 0x001ee80000300a00 */
        /* <DEDUP_REMOVED lines=17> */
[----:B----4-:R0:W-:Y:S01]  /*3b2e0*/  @P1 STG.E.U16 desc[UR56][R58.64], R47 ;  /* 0x0000002f3a001986 */ /* 0x0101e2000c101538 */
[----:B------:R-:W-:Y:S01]  /*3b2f0*/  VIADD R0, R3, 0x9a ;  /* 0x0000009a03007836 */ /* 0x000fe20000000000 */
[----:B------:R-:W-:Y:S02]  /*3b300*/  ULDC UR4, c[0x0][0x22c] ;  /* 0x00008b0000047ab9 */ /* 0x000fe40000000800 */
[----:B------:R-:W-:Y:S04]  /*3b310*/  @P2 STG.E.U16 desc[UR56][R56.64], R2 ;  /* 0x0000000238002986 */ /* 0x000fe8000c101538 */
        /* <DEDUP_REMOVED lines=16> */
[----:B---3--:R0:W-:Y:S03]  /*3b420*/  @P5 STG.E.U16 desc[UR56][R30.64], R41 ;  /* 0x000000291e005986 */ /* 0x0081e6000c101538 */
[----:B------:R-:W-:-:S02]  /*3b430*/  ISETP.LT.AND P2, PT, R0, UR4, !P0 ;  /* 0x0000000400007c0c */ /* 0x000fc4000c741270 */
[----:B0-----:R-:W-:Y:S01]  /*3b440*/  PRMT R41, R41, 0x7632, R41 ;  /* 0x0000763229297816 */ /* 0x001fe20000000029 */
[----:B------:R-:W3:Y:S01]  /*3b450*/  LDL.LU.64 R30, [R1+0xa20] ;  /* 0x000a2000011e7983 */ /* 0x000ee20000300a00 */
[----:B------:R-:W-:Y:S01]  /*3b460*/  VIADD R0, R3, 0x9e ;  /* 0x0000009e03007836 */ /* 0x000fe20000000000 */
[----:B------:R-:W-:Y:S02]  /*3b470*/  ULDC UR4, c[0x0][0x22c] ;  /* 0x00008b0000047ab9 */ /* 0x000fe40000000800 */
[----:B------:R-:W-:Y:S04]  /*3b480*/  @P6 STG.E.U16 desc[UR56][R26.64], R41 ;  /* 0x000000291a006986 */ /* 0x000fe8000c101538 */
        /* <DEDUP_REMOVED lines=17> */
[----:B------:R-:W-:Y:S01]  /*3b5a0*/  VIADD R0, R3, 0xa2 ;  /* 0x000000a203007836 */ /* 0x000fe20000000000 */
[----:B------:R-:W-:-:S04]  /*3b5b0*/  ULDC UR4, c[0x0][0x22c] ;  /* 0x00008b0000047ab9 */ /* 0x000fc80000000800 */
[----:B------:R-:W-:Y:S01]  /*3b5c0*/  ISETP.LT.AND P1, PT, R0, UR4, !P0 ;  /* 0x0000000400007c0c */ /* 0x000fe2000c721270 */
[----:B----4-:R0:W-:Y:S01]  /*3b5d0*/  @P3 STG.E.U16 desc[UR56][R58.64], R43 ;  /* 0x0000002b3a003986 */ /* 0x0101e2000c101538 */
[----:B------:R-:W-:Y:S01]  /*3b5e0*/  VIADD R0, R3, 0xa3 ;  /* 0x000000a303007836 */ /* 0x000fe20000000000 */
[----:B------:R-:W-:Y:S02]  /*3b5f0*/  ULDC UR4, c[0x0][0x22c] ;  /* 0x00008b0000047ab9 */ /* 0x000fe40000000800 */
[----:B------:R1:W-:Y:S04]  /*3b600*/  @P4 STG.E.U16 desc[UR56][R56.64], R2 ;  /* 0x0000000238004986 */ /* 0x0003e8000c101538 */
[----:B0-----:R-:W4:Y:S04]  /*3b610*/  LDL.LU.64 R58, [R1+0x9f8] ;  /* 0x0009f800013a7983 */ /* 0x001f280000300a00 */
[----:B-1----:R-:W4:Y:S04]  /*3b620*/  LDL.LU.64 R56, [R1+0x9f0] ;  /* 0x0009f00001387983 */ /* 0x002f280000300a00 */
[----:B--2---:R0:W-:Y:S02]  /*3b630*/  @P5 STG.E.U16 desc[UR56][R248.64], R36 ;  /* 0x00000024f8005986 */ /* 0x0041e4000c101538 */
[----:B0-----:R-:W-:-:S05]  /*3b640*/  PRMT R36, R36, 0x7632, R36 ;  /* 0x0000763224247816 */ /* 0x001fca0000000024 */
[----:B---3--:R-:W-:Y:S04]  /*3b650*/  @P6 STG.E.U16 desc[UR56][R30.64], R36 ;  /* 0x000000241e006986 */ /* 0x008fe8000c101538 */
        /* <DEDUP_REMOVED lines=12> */
[----:B------:R-:W-:Y:S01]  /*3b720*/  @P2 STG.E.U16 desc[UR56][R26.64], R37 ;  /* 0x000000251a002986 */ /* 0x000fe2000c101538 */
[----:B------:R-:W-:Y:S01]  /*3b730*/  VIADD R0, R3, 0xa6 ;  /* 0x000000a603007836 */ /* 0x000fe20000000000 */
[----:B------:R-:W-:-:S04]  /*3b740*/  ULDC UR4, c[0x0][0x22c] ;  /* 0x00008b0000047ab9 */ /* 0x000fc80000000800 */
[----:B------:R-:W-:Y:S01]  /*3b750*/  ISETP.LT.AND P5, PT, R0, UR4, !P0 ;  /* 0x0000000400007c0c */ /* 0x000fe2000c7a1270 */
[----:B------:R-:W-:Y:S01]  /*3b760*/  VIADD R0, R3, 0xa7 ;  /* 0x000000a703007836 */ /* 0x000fe20000000000 */
[----:B------:R-:W-:Y:S01]  /*3b770*/  ULDC UR4, c[0x0][0x22c] ;  /* 0x00008b0000047ab9 */ /* 0x000fe20000000800 */
[----:B--2---:R0:W-:Y:S02]  /*3b780*/  @P3 STG.E.U16 desc[UR56][R28.64], R38 ;  /* 0x000000261c003986 */ /* 0x0041e4000c101538 */
[----:B0-----:R-:W-:-:S05]  /*3b790*/  PRMT R38, R38, 0x7632, R38 ;  /* 0x0000763226267816 */ /* 0x001fca0000000026 */
[----:B------:R0:W-:Y:S04]  /*3b7a0*/  @P4 STG.E.U16 desc[UR56][R32.64], R38 ;  /* 0x0000002620004986 */ /* 0x0001e8000c101538 */
[----:B0-----:R-:W3:Y:S01]  /*3b7b0*/  LDL.LU.64 R32, [R1+0x1390] ;  /* 0x0013900001207983 */ /* 0x001ee20000300a00 */
[----:B------:R-:W-:Y:S01]  /*3b7c0*/  ISETP.LT.AND P6, PT, R0, UR4, !P0 ;  /* 0x0000000400007c0c */ /* 0x000fe2000c7c1270 */
[----:B------:R-:W-:Y:S01]  /*3b7d0*/  VIADD R0, R3, 0xa8 ;  /* 0x000000a803007836 */ /* 0x000fe20000000000 */
[----:B------:R-:W-:Y:S01]  /*3b7e0*/  ULDC UR4, c[0x0][0x22c] ;  /* 0x00008b0000047ab9 */ /* 0x000fe20000000800 */
[----:B------:R-:W-:Y:S01]  /*3b7f0*/  PRMT R2, R39, 0x7632, R2 ;  /* 0x0000763227027816 */ /* 0x000fe20000000002 */
[----:B----4-:R0:W-:Y:S02]  /*3b800*/  @P5 STG.E.U16 desc[UR56][R58.64], R39 ;  /* 0x000000273a005986 */ /* 0x0101e4000c101538 */
[----:B------:R-:W-:Y:S01]  /*3b810*/  ISETP.LT.AND P1, PT, R0, UR4, !P0 ;  /* 0x0000000400007c0c */ /* 0x000fe2000c721270 */
[C---:B------:R-:W-:Y:S01]  /*3b820*/  VIADD R0, R3.reuse, 0xa9 ;  /* 0x000000a903007836 */ /* 0x040fe20000000000 */
[----:B------:R-:W-:Y:S01]  /*3b830*/  ULDC UR4, c[0x0][0x22c] ;  /* 0x00008b0000047ab9 */ /* 0x000fe20000000800 */
[----:B------:R-:W2:Y:S03]  /*3b840*/  LDL.LU.64 R26, [R1+0x9d0] ;  /* 0x0009d000011a7983 */ /* 0x000ea60000300a00 */
[----:B------:R-:W-:Y:S01]  /*3b850*/  ISETP.LT.AND P2, PT, R0, UR4, !P0 ;  /* 0x0000000400007c0c */ /* 0x000fe2000c741270 */
[C---:B------:R-:W-:Y:S01]  /*3b860*/  VIADD R0, R3.reuse, 0xaa ;  /* 0x000000aa03007836 */ /* 0x040fe20000000000 */
[----:B------:R-:W-:Y:S01]  /*3b870*/  ULDC UR4, c[0x0][0x22c] ;  /* 0x00008b0000047ab9 */ /* 0x000fe20000000800 */
[----:B------:R1:W-:Y:S03]  /*3b880*/  @P6 STG.E.U16 desc[UR56][R56.64], R2 ;  /* 0x0000000238006986 */ /* 0x0003e6000c101538 */
[----:B------:R-:W-:Y:S01]  /*3b890*/  ISETP.LT.AND P3, PT, R0, UR4, !P0 ;  /* 0x0000000400007c0c */ /* 0x000fe2000c761270 */
[----:B------:R-:W4:Y:S04]  /*3b8a0*/  LDL.LU.64 R28, [R1+0x9c8] ;  /* 0x0009c800011c7983 */ /* 0x000f280000300a00 */
[----:B---3--:R3:W-:Y:S01]  /*3b8b0*/  @P1 STG.E.U16 desc[UR56][R248.64], R32 ;  /* 0x00000020f8001986 */ /* 0x0087e2000c101538 */
[----:B------:R-:W-:Y:S01]  /*3b8c0*/  VIADD R0, R3, 0xab ;  /* 0x000000ab03007836 */ /* 0x000fe20000000000 */
[----:B------:R-:W-:-:S02]  /*3b8d0*/  ULDC UR4, c[0x0][0x22c] ;  /* 0x00008b0000047ab9 */ /* 0x000fc40000000800 */
[----:B0-----:R-:W4:Y:S04]  /*3b8e0*/  LDL.LU.64 R58, [R1+0x9c0] ;  /* 0x0009c000013a7983 */ /* 0x001f280000300a00 */
[----:B-1----:R-:W4:Y:S01]  /*3b8f0*/  LDL.LU.64 R56, [R1+0x9b0] ;  /* 0x0009b00001387983 */ /* 0x002f220000300a00 */
[----:B---3--:R-:W-:-:S05]  /*3b900*/  PRMT R32, R32, 0x7632, R32 ;  /* 0x0000763220207816 */ /* 0x008fca0000000020 */
[----:B------:R-:W-:Y:S04]  /*3b910*/  @P2 STG.E.U16 desc[UR56][R30.64], R32 ;  /* 0x000000201e002986 */ /* 0x000fe8000c101538 */
[----:B------:R0:W-:Y:S04]  /*3b920*/  @P3 STG.E.U16 desc[UR56][R34.64], R33 ;  /* 0x0000002122003986 */ /* 0x0001e8000c101538 */
[----:B0-----:R-:W4:Y:S01]  /*3b930*/  LDL.LU.64 R34, [R1+0x1388] ;  /* 0x0013880001227983 */ /* 0x001f220000300a00 */
[----:B------:R-:W-:Y:S01]  /*3b940*/  ISETP.LT.AND P4, PT, R0, UR4, !P0 ;  /* 0x0000000400007c0c */ /* 0x000fe2000c781270 */
[----:B------:R-:W-:Y:S01]  /*3b950*/  VIADD R0, R3, 0xac ;  /* 0x000000ac03007836 */ /* 0x000fe20000000000 */
[----:B------:R-:W-:Y:S01]  /*3b960*/  ULDC UR4, c[0x0][0x22c] ;  /* 0x00008b0000047ab9 */ /* 0x000fe20000000800 */
[----:B------:R-:W-:Y:S01]  /*3b970*/  PRMT R33, R33, 0x7632, R33 ;  /* 0x0000763221217816 */ /* 0x000fe20000000021 */
[----:B------:R-:W3:Y:S02]  /*3b980*/  LDL.LU.64 R30, [R1+0x9a8] ;  /* 0x0009a800011e7983 */ /* 0x000ee40000300a00 */
[----:B------:R-:W-:-:S02]  /*3b990*/  ISETP.LT.AND P5, PT, R0, UR4, !P0 ;  /* 0x0000000400007c0c */ /* 0x000fc4000c7a1270 */
[----:B------:R-:W3:Y:S05]  /*3b9a0*/  LDL.LU.64 R248, [R1+0x9a0] ;  /* 0x0009a00001f87983 */ /* 0x000eea0000300a00 */
[----:B--2---:R0:W-:Y:S01]  /*3b9b0*/  @P4 STG.E.U16 desc[UR56][R26.64], R33 ;  /* 0x000000211a004986 */ /* 0x0041e2000c101538 */
[C---:B------:R-:W-:Y:S01]  /*3b9c0*/  VIADD R0, R3.reuse, 0xad ;  /* 0x000000ad03007836 */ /* 0x040fe20000000000 */
[----:B------:R-:W-:Y:S02]  /*3b9d0*/  ULDC UR4, c[0x0][0x22c] ;  /* 0x00008b0000047ab9 */ /* 0x000fe40000000800 */
[----:B0-----:R-:W2:Y:S04]  /*3b9e0*/  LDL.LU.64 R26, [R1+0x998] ;  /* 0x00099800011a7983 */ /* 0x001ea80000300a00 */
[----:B----4-:R0:W-:Y:S04]  /*3b9f0*/  @P5 STG.E.U16 desc[UR56][R28.64], R34 ;  /* 0x000000221c005986 */ /* 0x0101e8000c101538 */
[----:B0-----:R-:W4:Y:S01]  /*3ba00*/  LDL.LU.64 R28, [R1+0x1380] ;  /* 0x00138000011c7983 */ /* 0x001f220000300a00 */
[----:B------:R-:W-:Y:S01]  /*3ba10*/  ISETP.LT.AND P6, PT, R0, UR4, !P0 ;  /* 0x0000000400007c0c */ /* 0x000fe2000c7c1270 */
[----:B------:R-:W-:Y:S01]  /*3ba20*/  VIADD R0, R3, 0xae ;  /* 0x000000ae03007836 */ /* 0x000fe20000000000 */
[----:B------:R-:W-:-:S04]  /*3ba30*/  ULDC UR4, c[0x0][0x22c] ;  /* 0x00008b0000047ab9 */ /* 0x000fc80000000800 */
[----:B------:R-:W-:Y:S02]  /*3ba40*/  ISETP.LT.AND P1, PT, R0, UR4, !P0 ;  /* 0x0000000400007c0c */ /* 0x000fe4000c721270 */
[----:B------:R-:W-:Y:S01]  /*3ba50*/  PRMT R34, R34, 0x7632, R34 ;  /* 0x0000763222227816 */ /* 0x000fe20000000022 */
[----:B------:R-:W-:Y:S01]  /*3ba60*/  VIADD R0, R3, 0xaf ;  /* 0x000000af03007836 */ /* 0x000fe20000000000 */
[----:B------:R-:W-:-:S03]  /*3ba70*/  ULDC UR4, c[0x0][0x22c] ;  /* 0x00008b0000047ab9 */ /* 0x000fc60000000800 */
[----:B------:R0:W-:Y:S04]  /*3ba80*/  @P6 STG.E.U16 desc[UR56][R58.64], R34 ;  /* 0x000000223a006986 */ /* 0x0001e8000c101538 */
[----:B0-----:R-:W2:Y:S04]  /*3ba90*/  LDL.LU.64 R58, [R1+0x988] ;  /* 0x00098800013a7983 */ /* 0x001ea80000300a00 */
[----:B----4-:R0:W-:Y:S04]  /*3baa0*/  @P1 STG.E.U16 desc[UR56][R28.64], R35 ;  /* 0x000000231c001986 */ /* 0x0101e8000c101538 */
[----:B0-----:R-:W3:Y:S01]  /*3bab0*/  LDL.LU.64 R28, [R1+0x1378] ;  /* 0x00137800011c7983 */ /* 0x001ee20000300a00 */
        /* <DEDUP_REMOVED lines=8> */
[----:B0-----:R-:W4:Y:S04]  /*3bb40*/  LDL.LU.64 R56, [R1+0x980] ;  /* 0x0009800001387983 */ /* 0x001f280000300a00 */
[----:B---3--:R0:W-:Y:S04]  /*3bb50*/  @P3 STG.E.U16 desc[UR56][R30.64], R28 ;  /* 0x0000001c1e003986 */ /* 0x0081e8000c101538 */
        /* <DEDUP_REMOVED lines=9> */
[----:B------:R0:W-:Y:S01]  /*3bbf0*/  @P4 STG.E.U16 desc[UR56][R248.64], R28 ;  /* 0x0000001cf8004986 */ /* 0x0001e2000c101538 */
[----:B------:R-:W-:Y:S01]  /*3bc00*/  VIADD R0, R3, 0xb4 ;  /* 0x000000b403007836 */ /* 0x000fe20000000000 */
[----:B------:R-:W-:-:S03]  /*3bc10*/  ULDC UR4, c[0x0][0x22c] ;  /* 0x00008b0000047ab9 */ /* 0x000fc60000000800 */
[----:B--2---:R1:W-:Y:S04]  /*3bc20*/  @P5 STG.E.U16 desc[UR56][R26.64], R29 ;  /* 0x0000001d1a005986 */ /* 0x0043e8000c101538 */
[----:B0-----:R-:W2:Y:S01]  /*3bc30*/  LDL.LU.64 R248, [R1+0x970] ;  /* 0x0009700001f87983 */ /* 0x001ea20000300a00 */
[----:B-1----:R-:W-:-:S03]  /*3bc40*/  PRMT R29, R29, 0x7632, R29 ;  /* 0x000076321d1d7816 */ /* 0x002fc6000000001d */
[----:B------:R-:W2:Y:S04]  /*3bc50*/  LDL.LU.64 R26, [R1+0x968] ;  /* 0x00096800011a7983 */ /* 0x000ea80000300a00 */
[----:B---3--:R0:W-:Y:S04]  /*3bc60*/  @P6 STG.E.U16 desc[UR56][R30.64], R29 ;  /* 0x0000001d1e006986 */ /* 0x0081e8000c101538 */
[----:B0-----:R-:W3:Y:S01]  /*3bc70*/  LDL.LU.64 R30, [R1+0x1368] ;  /* 0x00136800011e7983 */ /* 0x001ee20000300a00 */
[----:B------:R-:W-:Y:S01]  /*3bc80*/  ISETP.LT.AND P1, PT, R0, UR4, !P0 ;  /* 0x0000000400007c0c */ /* 0x000fe2000c721270 */
[C---:B------:R-:W-:Y:S01]  /*3bc90*/  VIADD R0, R3.reuse, 0xb5 ;  /* 0x000000b503007836 */ /* 0x040fe20000000000 */
[----:B------:R-:W-:Y:S01]  /*3bca0*/  ULDC UR4, c[0x0][0x22c] ;  /* 0x00008b0000047ab9 */ /* 0x000fe20000000800 */
[----:B------:R-:W2:Y:S03]  /*3bcb0*/  LDL.LU.64 R28, [R1+0x960] ;  /* 0x00096000011c7983 */ /* 0x000ea60000300a00 */
[----:B------:R-:W-:Y:S01]  /*3bcc0*/  ISETP.LT.AND P2, PT, R0, UR4, !P0 ;  /* 0x0000000400007c0c */ /* 0x000fe2000c741270 */
[----:B------:R-:W-:Y:S01]  /*3bcd0*/  VIADD R0, R3, 0xb6 ;  /* 0x000000b603007836 */ /* 0x000fe20000000000 */
[----:B------:R-:W-:-:S04]  /*3bce0*/  ULDC UR4, c[0x0][0x22c] ;  /* 0x00008b0000047ab9 */ /* 0x000fc80000000800 */
[----:B------:R-:W-:Y:S01]  /*3bcf0*/  ISETP.LT.AND P3, PT, R0, UR4, !P0 ;  /* 0x0000000400007c0c */ /* 0x000fe2000c761270 */
[C---:B------:R-:W-:Y:S01]  /*3bd00*/  VIADD R0, R3.reuse, 0xb7 ;  /* 0x000000b703007836 */ /* 0x040fe20000000000 */
[----:B------:R-:W-:Y:S01]  /*3bd10*/  ULDC UR4, c[0x0][0x22c] ;  /* 0x00008b0000047ab9 */ /* 0x000fe20000000800 */
[----:B---3--:R0:W-:Y:S02]  /*3bd20*/  @P1 STG.E.U16 desc[UR56][R58.64], R30 ;  /* 0x0000001e3a001986 */ /* 0x0081e4000c101538 */
[----:B0-----:R-:W-:Y:S02]  /*3bd30*/  PRMT R30, R30, 0x7632, R30 ;  /* 0x000076321e1e7816 */ /* 0x001fe4000000001e */
[----:B------:R-:W3:Y:S04]  /*3bd40*/  LDL.LU.64 R58, [R1+0x950] ;  /* 0x00095000013a7983 */ /* 0x000ee80000300a00 */
[----:B----4-:R0:W-:Y:S04]  /*3bd50*/  @P2 STG.E.U16 desc[UR56][R56.64], R30 ;  /* 0x0000001e38002986 */ /* 0x0101e8000c101538 */
[----:B------:R1:W-:Y:S04]  /*3bd60*/  @P3 STG.E.U16 desc[UR56][R24.64], R31 ;  /* 0x0000001f18003986 */ /* 0x0003e8000c101538 */
[----:B0-----:R-:W4:Y:S04]  /*3bd70*/  LDL.LU.64 R56, [R1+0x948] ;  /* 0x0009480001387983 */ /* 0x001f280000300a00 */
[----:B-1----:R-:W3:Y:S01]  /*3bd80*/  LDL.LU.64 R24, [R1+0x1360] ;  /* 0x0013600001187983 */ /* 0x002ee20000300a00 */
[----:B------:R-:W-:Y:S01]  /*3bd90*/  ISETP.LT.AND P4, PT, R0, UR4, !P0 ;  /* 0x0000000400007c0c */ /* 0x000fe2000c781270 */
[----:B------:R-:W-:Y:S01]  /*3bda0*/  VIADD R0, R3, 0xb8 ;  /* 0x000000b803007836 */ /* 0x000fe20000000000 */
[----:B------:R-:W-:-:S04]  /*3bdb0*/  ULDC UR4, c[0x0][0x22c] ;  /* 0x00008b0000047ab9 */ /* 0x000fc80000000800 */
[----:B------:R-:W-:Y:S02]  /*3bdc0*/  ISETP.LT.AND P5, PT, R0, UR4, !P0 ;  /* 0x0000000400007c0c */ /* 0x000fe4000c7a1270 */
[----:B------:R-:W-:Y:S01]  /*3bdd0*/  PRMT R2, R31, 0x7632, R2 ;  /* 0x000076321f027816 */ /* 0x000fe20000000002 */
[----:B------:R-:W-:Y:S01]  /*3bde0*/  VIADD R0, R3, 0xb9 ;  /* 0x000000b903007836 */ /* 0x000fe20000000000 */
[----:B------:R-:W-:-:S03]  /*3bdf0*/  ULDC UR4, c[0x0][0x22c] ;  /* 0x00008b0000047ab9 */ /* 0x000fc60000000800 */
[----:B--2---:R0:W-:Y:S04]  /*3be00*/  @P4 STG.E.U16 desc[UR56][R248.64], R2 ;  /* 0x00000002f8004986 */ /* 0x0041e8000c101538 */
[----:B0-----:R-:W2:Y:S04]  /*3be10*/  LDL.LU.64 R248, [R1+0x940] ;  /* 0x0009400001f87983 */ /* 0x001ea80000300a00 */
[----:B---3--:R0:W-:Y:S04]  /*3be20*/  @P5 STG.E.U16 desc[UR56][R26.64], R24 ;  /* 0x000000181a005986 */ /* 0x0081e8000c101538 */
        /* <DEDUP_REMOVED lines=10> */
[----:B---3--:R0:W-:Y:S04]  /*3bed0*/  @P1 STG.E.U16 desc[UR56][R26.64], R25 ;  /* 0x000000191a001986 */ /* 0x0081e8000c101538 */
[----:B0-----:R-:W4:Y:S01]  /*3bee0*/  LDL.LU.64 R26, [R1+0x1350] ;  /* 0x00135000011a7983 */ /* 0x001f220000300a00 */
[----:B------:R-:W-:Y:S01]  /*3bef0*/  ISETP.LT.AND P2, PT, R0, UR4, !P0 ;  /* 0x0000000400007c0c */ /* 0x000fe2000c741270 */
[----:B------:R-:W-:Y:S01]  /*3bf00*/  VIADD R0, R3, 0xbc ;  /* 0x000000bc03007836 */ /* 0x000fe20000000000 */
[----:B------:R-:W-:-:S04]  /*3bf10*/  ULDC UR4, c[0x0][0x22c] ;  /* 0x00008b0000047ab9 */ /* 0x000fc80000000800 */
        /* <DEDUP_REMOVED lines=10> */
[----:B------:R-:W-:Y:S02]  /*3bfc0*/  ULDC UR4, c[0x0][0x22c] ;  /* 0x00008b0000047ab9 */ /* 0x000fe40000000800 */
[----:B0-----:R-:W3:Y:S04]  /*3bfd0*/  LDL.LU.64 R24, [R1+0x930] ;  /* 0x0009300001187983 */ /* 0x001ee80000300a00 */
[----:B------:R-:W3:Y:S04]  /*3bfe0*/  LDL.LU.64 R58, [R1+0x918] ;  /* 0x00091800013a7983 */ /* 0x000ee80000300a00 */
[----:B----4-:R0:W-:Y:S02]  /*3bff0*/  @P3 STG.E.U16 desc[UR56][R56.64], R26 ;  /* 0x0000001a38003986 */ /* 0x0101e4000c101538 */
[----:B0-----:R-:W-:-:S02]  /*3c000*/  PRMT R26, R26, 0x7632, R26 ;  /* 0x000076321a1a7816 */ /* 0x001fc4000000001a */
[----:B------:R-:W4:Y:S04]  /*3c010*/  LDL.LU.64 R56, [R1+0x910] ;  /* 0x0009100001387983 */ /* 0x000f280000300a00 */
[----:B--2---:R0:W-:Y:S04]  /*3c020*/  @P4 STG.E.U16 desc[UR56][R248.64], R26 ;  /* 0x0000001af8004986 */ /* 0x0041e8000c101538 */
[----:B------:R1:W-:Y:S04]  /*3c030*/  @P5 STG.E.U16 desc[UR56][R20.64], R27 ;  /* 0x0000001b14005986 */ /* 0x0003e8000c101538 */
[----:B0-----:R-:W2:Y:S04]  /*3c040*/  LDL.LU.64 R248, [R1+0x908] ;  /* 0x0009080001f87983 */ /* 0x001ea80000300a00 */
[----:B-1----:R-:W4:Y:S01]  /*3c050*/  LDL.LU.64 R20, [R1+0x1348] ;  /* 0x0013480001147983 */ /* 0x002f220000300a00 */
        /* <DEDUP_REMOVED lines=8> */
[----:B---3--:R-:W-:Y:S01]  /*3c0e0*/  @P6 STG.E.U16 desc[UR56][R24.64], R2 ;  /* 0x0000000218006986 */ /* 0x008fe2000c101538 */
[----:B------:R-:W-:Y:S01]  /*3c0f0*/  VIADD R0, R3, 0xc2 ;  /* 0x000000c203007836 */ /* 0x000fe20000000000 */
[----:B------:R-:W-:-:S03]  /*3c100*/  ULDC UR4, c[0x0][0x22c] ;  /* 0x00008b0000047ab9 */ /* 0x000fc60000000800 */
[----:B----4-:R0:W-:Y:S02]  /*3c110*/  @P1 STG.E.U16 desc[UR56][R28.64], R20 ;  /* 0x000000141c001986 */ /* 0x0101e4000c101538 */
[----:B0-----:R-:W-:-:S05]  /*3c120*/  PRMT R20, R20, 0x7632, R20 ;  /* 0x0000763214147816 */ /* 0x001fca0000000014 */
[----:B------:R0:W-:Y:S04]  /*3c130*/  @P2 STG.E.U16 desc[UR56][R22.64], R20 ;  /* 0x0000001416002986 */ /* 0x0001e8000c101538 */
[----:B0-----:R-:W2:Y:S01]  /*3c140*/  LDL.LU.64 R22, [R1+0x1340] ;  /* 0x0013400001167983 */ /* 0x001ea20000300a00 */
[----:B------:R-:W-:Y:S01]  /*3c150*/  ISETP.LT.AND P3, PT, R0, UR4, !P0 ;  /* 0x0000000400007c0c */ /* 0x000fe2000c761270 */
[C---:B------:R-:W-:Y:S01]  /*3c160*/  VIADD R0, R3.reuse, 0xc3 ;  /* 0x000000c303007836 */ /* 0x040fe20000000000 */
[----:B------:R-:W-:Y:S01]  /*3c170*/  ULDC UR4, c[0x0][0x22c] ;  /* 0x00008b0000047ab9 */ /* 0x000fe20000000800 */
[----:B------:R-:W3:Y:S03]  /*3c180*/  LDL.LU.64 R24, [R1+0x8f0] ;  /* 0x0008f00001187983 */ /* 0x000ee60000300a00 */
        /* <DEDUP_REMOVED lines=12> */
[----:B------:R0:W-:Y:S04]  /*3c250*/  @P4 STG.E.U16 desc[UR56][R56.64], R21 ;  /* 0x0000001538004986 */ /* 0x0001e8000c101538 */
[----:B0-----:R-:W3:Y:S04]  /*3c260*/  LDL.LU.64 R20, [R1+0x8f8] ;  /* 0x0008f80001147983 */ /* 0x001ee80000300a00 */
[----:B------:R-:W4:Y:S04]  /*3c270*/  LDL.LU.64 R58, [R1+0x8d8] ;  /* 0x0008d800013a7983 */ /* 0x000f280000300a00 */
[----:B--2---:R0:W-:Y:S02]  /*3c280*/  @P5 STG.E.U16 desc[UR56][R248.64], R22 ;  /* 0x00000016f8005986 */ /* 0x0041e4000c101538 */
[----:B0-----:R-:W-:-:S05]  /*3c290*/  PRMT R22, R22, 0x7632, R22 ;  /* 0x0000763216167816 */ /* 0x001fca0000000016 */
[----:B------:R0:W-:Y:S04]  /*3c2a0*/  @P6 STG.E.U16 desc[UR56][R16.64], R22 ;  /* 0x0000001610006986 */ /* 0x0001e8000c101538 */
[----:B0-----:R-:W4:Y:S01]  /*3c2b0*/  LDL.LU.64 R16, [R1+0x1338] ;  /* 0x0013380001107983 */ /* 0x001f220000300a00 */
[----:B------:R-:W-:Y:S01]  /*3c2c0*/  ISETP.LT.AND P1, PT, R0, UR4, !P0 ;  /* 0x0000000400007c0c */ /* 0x000fe2000c721270 */
[----:B------:R-:W-:Y:S01]  /*3c2d0*/  VIADD R0, R3, 0xc7 ;  /* 0x000000c703007836 */ /* 0x000fe20000000000 */
[----:B------:R-:W-:Y:S01]  /*3c2e0*/  ULDC UR4, c[0x0][0x22c] ;  /* 0x00008b0000047ab9 */ /* 0x000fe20000000800 */
[----:B------:R-:W-:Y:S01]  /*3c2f0*/  PRMT R2, R23, 0x7632, R2 ;  /* 0x0000763217027816 */ /* 0x000fe20000000002 */
[----:B------:R-:W2:Y:S02]  /*3c300*/  LDL.LU.64 R56, [R1+0x8d0] ;  /* 0x0008d00001387983 */ /* 0x000ea40000300a00 */
        /* <DEDUP_REMOVED lines=8> */
[----:B---3--:R0:W-:Y:S01]  /*3c390*/  @P1 STG.E.U16 desc[UR56][R20.64], R23 ;  /* 0x0000001714001986 */ /* 0x0081e2000c101538 */
[----:B------:R-:W-:Y:S01]  /*3c3a0*/  VIADD R0, R3, 0xca ;  /* 0x000000ca03007836 */ /* 0x000fe20000000000 */
[----:B------:R-:W-:Y:S02]  /*3c3b0*/  ULDC UR4, c[0x0][0x22c] ;  /* 0x00008b0000047ab9 */ /* 0x000fe40000000800 */
[----:B------:R-:W-:Y:S04]  /*3c3c0*/  @P2 STG.E.U16 desc[UR56][R24.64], R2 ;  /* 0x0000000218002986 */ /* 0x000fe8000c101538 */
[----:B0-----:R-:W3:Y:S04]  /*3c3d0*/  LDL.LU.64 R20, [R1+0x8b8] ;  /* 0x0008b80001147983 */ /* 0x001ee80000300a00 */
[----:B----4-:R0:W-:Y:S02]  /*3c3e0*/  @P3 STG.E.U16 desc[UR56][R28.64], R16 ;  /* 0x000000101c003986 */ /* 0x0101e4000c101538 */
[----:B0-----:R-:W-:-:S05]  /*3c3f0*/  PRMT R16, R16, 0x7632, R16 ;  /* 0x0000763210107816 */ /* 0x001fca0000000010 */
[----:B------:R0:W-:Y:S04]  /*3c400*/  @P4 STG.E.U16 desc[UR56][R18.64], R16 ;  /* 0x0000001012004986 */ /* 0x0001e8000c101538 */
[----:B0-----:R-:W4:Y:S01]  /*3c410*/  LDL.LU.64 R18, [R1+0x1330] ;  /* 0x0013300001127983 */ /* 0x001f220000300a00 */
[----:B------:R-:W-:Y:S01]  /*3c420*/  ISETP.LT.AND P5, PT, R0, UR4, !P0 ;  /* 0x0000000400007c0c */ /* 0x000fe2000c7a1270 */
[C---:B------:R-:W-:Y:S01]  /*3c430*/  VIADD R0, R3.reuse, 0xcb ;  /* 0x000000cb03007836 */ /* 0x040fe20000000000 */
[----:B------:R-:W-:Y:S01]  /*3c440*/  ULDC UR4, c[0x0][0x22c] ;  /* 0x00008b0000047ab9 */ /* 0x000fe20000000800 */
[----:B------:R-:W3:Y:S03]  /*3c450*/  LDL.LU.64 R24, [R1+0x8b0] ;  /* 0x0008b00001187983 */ /* 0x000ee60000300a00 */
[----:B------:R-:W-:Y:S01]  /*3c460*/  ISETP.LT.AND P6, PT, R0, UR4, !P0 ;  /* 0x0000000400007c0c */ /* 0x000fe2000c7c1270 */
[C---:B------:R-:W-:Y:S01]  /*3c470*/  VIADD R0, R3.reuse, 0xcc ;  /* 0x000000cc03007836 */ /* 0x040fe20000000000 */
[----:B------:R-:W-:Y:S01]  /*3c480*/  ULDC UR4, c[0x0][0x22c] ;  /* 0x00008b0000047ab9 */ /* 0x000fe20000000800 */
[----:B------:R-:W3:Y:S03]  /*3c490*/  LDL.LU.64 R28, [R1+0x8a8] ;  /* 0x0008a800011c7983 */ /* 0x000ee60000300a00 */
[----:B------:R-:W-:Y:S01]  /*3c4a0*/  ISETP.LT.AND P1, PT, R0, UR4, !P0 ;  /* 0x0000000400007c0c */ /* 0x000fe2000c721270 */
[----:B------:R-:W-:Y:S01]  /*3c4b0*/  VIADD R0, R3, 0xcd ;  /* 0x000000cd03007836 */ /* 0x000fe20000000000 */
[----:B------:R-:W-:Y:S01]  /*3c4c0*/  ULDC UR4, c[0x0][0x22c] ;  /* 0x00008b0000047ab9 */ /* 0x000fe20000000800 */
[----:B------:R0:W-:Y:S03]  /*3c4d0*/  @P5 STG.E.U16 desc[UR56][R58.64], R17 ;  /* 0x000000113a005986 */ /* 0x0001e6000c101538 */
[----:B------:R-:W-:-:S02]  /*3c4e0*/  ISETP.LT.AND P2, PT, R0, UR4, !P0 ;  /* 0x0000000400007c0c */ /* 0x000fc4000c741270 */
[----:B0-----:R-:W-:Y:S01]  /*3c4f0*/  PRMT R17, R17, 0x7632, R17 ;  /* 0x0000763211117816 */ /* 0x001fe20000000011 */
[----:B------:R-:W3:Y:S01]  /*3c500*/  LDL.LU.64 R58, [R1+0x898] ;  /* 0x00089800013a7983 */ /* 0x000ee20000300a00 */
[----:B------:R-:W-:Y:S01]  /*3c510*/  VIADD R0, R3, 0xce ;  /* 0x000000ce03007836 */ /* 0x000fe20000000000 */
[----:B------:R-:W-:Y:S02]  /*3c520*/  ULDC UR4, c[0x0][0x22c] ;  /* 0x00008b0000047ab9 */ /* 0x000fe40000000800 */
[----:B--2---:R-:W-:Y:S04]  /*3c530*/  @P6 STG.E.U16 desc[UR56][R56.64], R17 ;  /* 0x0000001138006986 */ /* 0x004fe8000c101538 */
[----:B----4-:R0:W-:Y:S02]  /*3c540*/  @P1 STG.E.U16 desc[UR56][R248.64], R18 ;  /* 0x00000012f8001986 */ /* 0x0101e4000c101538 */
[----:B0-----:R-:W-:-:S05]  /*3c550*/  PRMT R18, R18, 0x7632, R18 ;  /* 0x0000763212127816 */ /* 0x001fca0000000012 */
[----:B------:R0:W-:Y:S04]  /*3c560*/  @P2 STG.E.U16 desc[UR56][R12.64], R18 ;  /* 0x000000120c002986 */ /* 0x0001e8000c101538 */
[----:B0-----:R-:W2:Y:S01]  /*3c570*/  LDL.LU.64 R12, [R1+0x1328] ;  /* 0x00132800010c7983 */ /* 0x001ea20000300a00 */
[----:B------:R-:W-:Y:S01]  /*3c580*/  ISETP.LT.AND P3, PT, R0, UR4, !P0 ;  /* 0x0000000400007c0c */ /* 0x000fe2000c761270 */
[----:B------:R-:W-:Y:S01]  /*3c590*/  VIADD R0, R3, 0xcf ;  /* 0x000000cf03007836 */ /* 0x000fe20000000000 */
[----:B------:R-:W-:Y:S01]  /*3c5a0*/  ULDC UR4, c[0x0][0x22c] ;  /* 0x00008b0000047ab9 */ /* 0x000fe20000000800 */
[----:B------:R-:W-:Y:S01]  /*3c5b0*/  PRMT R2, R19, 0x7632, R2 ;  /* 0x0000763213027816 */ /* 0x000fe20000000002 */
[----:B------:R-:W4:Y:S02]  /*3c5c0*/  LDL.LU.64 R56, [R1+0x890] ;  /* 0x0008900001387983 */ /* 0x000f240000300a00 */
[----:B------:R-:W-:Y:S01]  /*3c5d0*/  ISETP.LT.AND P4, PT, R0, UR4, !P0 ;  /* 0x0000000400007c0c */ /* 0x000fe2000c781270 */
[C---:B------:R-:W-:Y:S01]  /*3c5e0*/  VIADD R0, R3.reuse, 0xd0 ;  /* 0x000000d003007836 */ /* 0x040fe20000000000 */
[----:B------:R-:W-:Y:S01]  /*3c5f0*/  ULDC UR4, c[0x0][0x22c] ;  /* 0x00008b0000047ab9 */ /* 0x000fe20000000800 */
[----:B------:R-:W4:Y:S03]  /*3c600*/  LDL.LU.64 R248, [R1+0x888] ;  /* 0x0008880001f87983 */ /* 0x000f260000300a00 */
        /* <DEDUP_REMOVED lines=9> */
[----:B--2---:R0:W-:Y:S02]  /*3c6a0*/  @P5 STG.E.U16 desc[UR56][R28.64], R12 ;  /* 0x0000000c1c005986 */ /* 0x0041e4000c101538 */
        /* <DEDUP_REMOVED lines=20> */
[----:B----4-:R-:W-:Y:S04]  /*3c7f0*/  @P2 STG.E.U16 desc[UR56][R56.64], R13 ;  /* 0x0000000d38002986 */ /* 0x010fe8000c101538 */
        /* <DEDUP_REMOVED lines=1096> */
[----:B------:R-:W-:Y:S01]  /*40c80*/  ULDC UR4, c[0x0][0x22c] ;  /* 0x00008b0000047ab9 */ /* 0x000fe20000000800 */
[----:B0-----:R-:W-:Y:S01]  /*40c90*/  PRMT R197, R197, 0x7632, R197 ;  /* 0x00007632c5c57816 */ /* 0x001fe200000000c5 */
[----:B------:R-:W3:Y:S04]  /*40ca0*/  LDL.LU.64 R58, [R1+0x200] ;  /* 0x00020000013a7983 */ /* 0x000ee80000300a00 */
[----:B----4-:R-:W-:Y:S01]  /*40cb0*/  @P4 STG.E.U16 desc[UR56][R56.64], R197 ;  /* 0x000000c538004986 */ /* 0x010fe2000c101538 */
[----:B--2---:R-:W-:-:S03]  /*40cc0*/  PRMT R2, R198, 0x7632, R2 ;  /* 0x00007632c6027816 */ /* 0x004fc60000000002 */
[----:B------:R-:W-:Y:S04]  /*40cd0*/  @P5 STG.E.U16 desc[UR56][R248.64], R198 ;  /* 0x000000c6f8005986 */ /* 0x000fe8000c101538 */
        /* <DEDUP_REMOVED lines=19> */
[----:B0-----:R-:W3:Y:S01]  /*40e10*/  LDL.LU.64 R20, [R1+0x1e0] ;  /* 0x0001e00001147983 */ /* 0x001ee20000300a00 */
        /* <DEDUP_REMOVED lines=21> */
[----:B0-----:R-:W4:Y:S01]  /*40f70*/  LDL.LU.64 R58, [R1+0x1c0] ;  /* 0x0001c000013a7983 */ /* 0x001f220000300a00 */
        /* <DEDUP_REMOVED lines=264> */
[----:B-1----:R-:W4:Y:S01]  /*42000*/  LDL.LU.64 R56, [R1+0x38] ;  /* 0x0000380001387983 */ /* 0x002f220000300a00 */
[----:B--2---:R-:W-:-:S03]  /*42010*/  PRMT R2, R226, 0x7632, R2 ;  /* 0x00007632e2027816 */ /* 0x004fc60000000002 */
[----:B------:R0:W-:Y:S04]  /*42020*/  @P1 STG.E.U16 desc[UR56][R248.64], R226 ;  /* 0x000000e2f8001986 */ /* 0x0001e8000c101538 */
        /* <DEDUP_REMOVED lines=11> */
[----:B------:R-:W-:-:S04]  /*420e0*/  ULDC UR4, c[0x0][0x22c] ;  /* 0x00008b0000047ab9 */ /* 0x000fc80000000800 */
[----:B------:R-:W-:Y:S02]  /*420f0*/  ISETP.LT.AND P6, PT, R0, UR4, !P0 ;  /* 0x0000000400007c0c */ /* 0x000fe4000c7c1270 */
[----:B------:R-:W-:Y:S01]  /*42100*/  PRMT R4, R227, 0x7632, R4 ;  /* 0x00007632e3047816 */ /* 0x000fe20000000004 */
[----:B---3--:R-:W-:Y:S01]  /*42110*/  @P3 STG.E.U16 desc[UR56][R20.64], R227 ;  /* 0x000000e314003986 */ /* 0x008fe2000c101538 */
[----:B------:R-:W-:Y:S01]  /*42120*/  VIADD R0, R3, 0x1da ;  /* 0x000001da03007836 */ /* 0x000fe20000000000 */
[----:B------:R-:W-:Y:S02]  /*42130*/  ULDC UR4, c[0x0][0x22c] ;  /* 0x00008b0000047ab9 */ /* 0x000fe40000000800 */
[----:B------:R-:W-:Y:S01]  /*42140*/  @P4 STG.E.U16 desc[UR56][R24.64], R4 ;  /* 0x0000000418004986 */ /* 0x000fe2000c101538 */
[----:B----4-:R-:W-:-:S03]  /*42150*/  PRMT R2, R228, 0x7632, R2 ;  /* 0x00007632e4027816 */ /* 0x010fc60000000002 */
[----:B------:R-:W-:Y:S04]  /*42160*/  @P5 STG.E.U16 desc[UR56][R28.64], R228 ;  /* 0x000000e41c005986 */ /* 0x000fe8000c101538 */
[----:B------:R0:W-:Y:S04]  /*42170*/  @P6 STG.E.U16 desc[UR56][R230.64], R2 ;  /* 0x00000002e6006986 */ /* 0x0001e8000c101538 */
[----:B0-----:R-:W3:Y:S01]  /*42180*/  LDL.LU.64 R230, [R1+0x1110] ;  /* 0x0011100001e67983 */ /* 0x001ee20000300a00 */
        /* <DEDUP_REMOVED lines=11> */
[----:B------:R-:W-:Y:S01]  /*42240*/  @P1 STG.E.U16 desc[UR56][R58.64], R229 ;  /* 0x000000e53a001986 */ /* 0x000fe2000c101538 */
[----:B------:R-:W-:Y:S01]  /*42250*/  VIADD R0, R3, 0x1de ;  /* 0x000001de03007836 */ /* 0x000fe20000000000 */
[----:B------:R-:W-:Y:S02]  /*42260*/  ULDC UR4, c[0x0][0x22c] ;  /* 0x00008b0000047ab9 */ /* 0x000fe40000000800 */
[----:B------:R-:W-:Y:S01]  /*42270*/  @P2 STG.E.U16 desc[UR56][R56.64], R4 ;  /* 0x0000000438002986 */ /* 0x000fe2000c101538 */
[----:B---3--:R-:W-:-:S03]  /*42280*/  PRMT R2, R230, 0x7632, R2 ;  /* 0x00007632e6027816 */ /* 0x008fc60000000002 */
[----:B--2---:R-:W-:Y:S04]  /*42290*/  @P3 STG.E.U16 desc[UR56][R248.64], R230 ;  /* 0x000000e6f8003986 */ /* 0x004fe8000c101538 */
[----:B------:R0:W-:Y:S04]  /*422a0*/  @P4 STG.E.U16 desc[UR56][R232.64], R2 ;  /* 0x00000002e8004986 */ /* 0x0001e8000c101538 */
[----:B0-----:R-:W2:Y:S01]  /*422b0*/  LDL.LU.64 R232, [R1+0x1108] ;  /* 0x0011080001e87983 */ /* 0x001ea20000300a00 */
        /* <DEDUP_REMOVED lines=11> */
[----:B------:R0:W-:Y:S01]  /*42370*/  @P5 STG.E.U16 desc[UR56][R240.64], R231 ;  /* 0x000000e7f0005986 */ /* 0x0001e2000c101538 */
[C---:B------:R-:W-:Y:S01]  /*42380*/  VIADD R0, R3.reuse, 0x1e2 ;  /* 0x000001e203007836 */ /* 0x040fe20000000000 */
[----:B------:R-:W-:Y:S02]  /*42390*/  ULDC UR4, c[0x0][0x22c] ;  /* 0x00008b0000047ab9 */ /* 0x000fe40000000800 */
[----:B------:R1:W-:Y:S04]  /*423a0*/  @P6 STG.E.U16 desc[UR56][R242.64], R4 ;  /* 0x00000004f2006986 */ /* 0x0003e8000c101538 */
[----:B0-----:R-:W3:Y:S04]  /*423b0*/  LDL.LU.64 R240, [R1+0x1100] ;  /* 0x0011000001f07983 */ /* 0x001ee80000300a00 */
[----:B-1----:R-:W4:Y:S01]  /*423c0*/  LDL.LU.64 R242, [R1+0x10f8] ;  /* 0x0010f80001f27983 */ /* 0x002f220000300a00 */
[----:B------:R-:W-:Y:S01]  /*423d0*/  ISETP.LT.AND P3, PT, R0, UR4, !P0 ;  /* 0x0000000400007c0c */ /* 0x000fe2000c761270 */
[C---:B------:R-:W-:Y:S01]  /*423e0*/  VIADD R0, R3.reuse, 0x1e3 ;  /* 0x000001e303007836 */ /* 0x040fe20000000000 */
[----:B------:R-:W-:Y:S01]  /*423f0*/  ULDC UR4, c[0x0][0x22c] ;  /* 0x00008b0000047ab9 */ /* 0x000fe20000000800 */
[----:B--2---:R-:W-:Y:S01]  /*42400*/  PRMT R2, R232, 0x7632, R2 ;  /* 0x00007632e8027816 */ /* 0x004fe20000000002 */
[----:B------:R0:W-:Y:S04]  /*42410*/  @P1 STG.E.U16 desc[UR56][R236.64], R232 ;  /* 0x000000e8ec001986 */ /* 0x0001e8000c101538 */
[----:B------:R1:W-:Y:S04]  /*42420*/  @P2 STG.E.U16 desc[UR56][R234.64], R2 ;  /* 0x00000002ea002986 */ /* 0x0003e8000c101538 */
[----:B0-----:R-:W2:Y:S04]  /*42430*/  LDL.LU.64 R236, [R1+0x10f0] ;  /* 0x0010f00001ec7983 */ /* 0x001ea80000300a00 */
[----:B-1----:R-:W2:Y:S04]  /*42440*/  LDL.LU.64 R234, [R1+0x10e8] ;  /* 0x0010e80001ea7983 */ /* 0x002ea80000300a00 */
[----:B------:R0:W-:Y:S04]  /*42450*/  @P3 STG.E.U16 desc[UR56][R238.64], R233 ;  /* 0x000000e9ee003986 */ /* 0x0001e8000c101538 */
[----:B0-----:R-:W2:Y:S04]  /*42460*/  LDL.LU.64 R238, [R1+0x10e0] ;  /* 0x0010e00001ee7983 */ /* 0x001ea80000300a00 */
[----:B------:R-:W2:Y:S01]  /*42470*/  LDL.LU R252, [R1+0xa90] ;  /* 0x000a900001fc7983 */ /* 0x000ea20000300800 */
        /* <DEDUP_REMOVED lines=16> */
[----:B------:R-:W-:Y:S01]  /*42580*/  ISETP.LT.AND P3, PT, R0, UR4, !P0 ;  /* 0x0000000400007c0c */ /* 0x000fe2000c761270 */
[C---:B------:R-:W-:Y:S01]  /*42590*/  VIADD R0, R3.reuse, 0x1e9 ;  /* 0x000001e903007836 */ /* 0x040fe20000000000 */
[----:B------:R-:W-:Y:S01]  /*425a0*/  ULDC UR4, c[0x0][0x22c] ;  /* 0x00008b0000047ab9 */ /* 0x000fe20000000800 */
[----:B------:R-:W-:Y:S03]  /*425b0*/  @P4 STG.E.U16 desc[UR56][R54.64], R27 ;  /* 0x0000001b36004986 */ /* 0x000fe6000c101538 */
[----:B------:R-:W-:Y:S01]  /*425c0*/  ISETP.LT.AND P4, PT, R0, UR4, !P0 ;  /* 0x0000000400007c0c */ /* 0x000fe2000c781270 */
[----:B------:R-:W-:Y:S01]  /*425d0*/  VIADD R0, R3, 0x1ea ;  /* 0x000001ea03007836 */ /* 0x000fe20000000000 */
[----:B------:R-:W-:Y:S01]  /*425e0*/  ULDC UR4, c[0x0][0x22c] ;  /* 0x00008b0000047ab9 */ /* 0x000fe20000000800 */
[----:B---3--:R-:W-:Y:S02]  /*425f0*/  PRMT R43, R240, 0x7632, R43 ;  /* 0x00007632f02b7816 */ /* 0x008fe4000000002b */
[----:B------:R-:W-:-:S02]  /*42600*/  PRMT R45, R241, 0x7632, R45 ;  /* 0x00007632f12d7816 */ /* 0x000fc4000000002d */
[----:B----4-:R-:W-:Y:S02]  /*42610*/  PRMT R47, R242, 0x7632, R47 ;  /* 0x00007632f22f7816 */ /* 0x010fe4000000002f */
[----:B------:R-:W-:Y:S01]  /*42620*/  PRMT R49, R243, 0x7632, R49 ;  /* 0x00007632f3317816 */ /* 0x000fe20000000031 */
[----:B--2---:R-:W-:Y:S01]  /*42630*/  @P5 STG.E.U16 desc[UR56][R60.64], R234 ;  /* 0x000000ea3c005986 */ /* 0x004fe2000c101538 */
[----:B------:R-:W-:Y:S02]  /*42640*/  PRMT R31, R234, 0x7632, R31 ;  /* 0x00007632ea1f7816 */ /* 0x000fe4000000001f */
[----:B------:R-:W-:Y:S01]  /*42650*/  ISETP.LT.AND P5, PT, R0, UR4, !P0 ;  /* 0x0000000400007c0c */ /* 0x000fe2000c7a1270 */
[C---:B------:R-:W-:Y:S01]  /*42660*/  VIADD R0, R3.reuse, 0x1eb ;  /* 0x000001eb03007836 */ /* 0x040fe20000000000 */
[----:B------:R-:W-:Y:S01]  /*42670*/  ULDC UR4, c[0x0][0x22c] ;  /* 0x00008b0000047ab9 */ /* 0x000fe20000000800 */
[----:B------:R-:W-:Y:S03]  /*42680*/  @P6 STG.E.U16 desc[UR56][R62.64], R31 ;  /* 0x0000001f3e006986 */ /* 0x000fe6000c101538 */
[----:B------:R-:W-:Y:S01]  /*42690*/  ISETP.LT.AND P6, PT, R0, UR4, !P0 ;  /* 0x0000000400007c0c */ /* 0x000fe2000c7c1270 */
[----:B------:R-:W-:Y:S01]  /*426a0*/  VIADD R0, R3, 0x1ec ;  /* 0x000001ec03007836 */ /* 0x000fe20000000000 */
[----:B------:R-:W-:Y:S01]  /*426b0*/  ULDC UR4, c[0x0][0x22c] ;  /* 0x00008b0000047ab9 */ /* 0x000fe20000000800 */
[----:B------:R-:W-:Y:S01]  /*426c0*/  @P1 STG.E.U16 desc[UR56][R64.64], R235 ;  /* 0x000000eb40001986 */ /* 0x000fe2000c101538 */
[----:B------:R-:W-:-:S02]  /*426d0*/  PRMT R33, R235, 0x7632, R33 ;  /* 0x00007632eb217816 */ /* 0x000fc40000000021 */
        /* <DEDUP_REMOVED lines=49> */
[----:B------:R-:W0:Y:S01]  /*429f0*/  LDS.128 R4, [R252] ;  /* 0x00000000fc047984 */ /* 0x000e220000000c00 */
[----:B------:R-:W-:Y:S01]  /*42a00*/  VIADD R0, R3, 0x1f8 ;  /* 0x000001f803007836 */ /* 0x000fe20000000000 */
[----:B------:R-:W-:-:S02]  /*42a10*/  ULDC UR4, c[0x0][0x22c] ;  /* 0x00008b0000047ab9 */ /* 0x000fc40000000800 */
[----:B------:R1:W-:Y:S02]  /*42a20*/  @P1 STG.E.U16 desc[UR56][R88.64], R241 ;  /* 0x000000f158001986 */ /* 0x0003e4000c101538 */
[----:B------:R-:W-:Y:S01]  /*42a30*/  ISETP.LT.AND P1, PT, R0, UR4, !P0 ;  /* 0x0000000400007c0c */ /* 0x000fe2000c721270 */
[C---:B------:R-:W-:Y:S01]  /*42a40*/  VIADD R0, R3.reuse, 0x1f9 ;  /* 0x000001f903007836 */ /* 0x040fe20000000000 */
[----:B------:R-:W-:Y:S01]  /*42a50*/  ULDC UR4, c[0x0][0x22c] ;  /* 0x00008b0000047ab9 */ /* 0x000fe20000000800 */
[----:B------:R1:W-:Y:S03]  /*42a60*/  @P2 STG.E.U16 desc[UR56][R90.64], R45 ;  /* 0x0000002d5a002986 */ /* 0x0003e6000c101538 */
        /* <DEDUP_REMOVED lines=17> */
[----:B------:R-:W-:Y:S01]  /*42b80*/  VIADD R0, R3, 0x1ff ;  /* 0x000001ff03007836 */ /* 0x000fe20000000000 */
[----:B------:R-:W-:Y:S01]  /*42b90*/  ULDC UR4, c[0x0][0x22c] ;  /* 0x00008b0000047ab9 */ /* 0x000fe20000000800 */
[----:B0-----:R1:W-:Y:S01]  /*42ba0*/  @P1 STG.E.U16 desc[UR56][R100.64], R4 ;  /* 0x0000000464001986 */ /* 0x0013e2000c101538 */
[----:B------:R-:W-:-:S02]  /*42bb0*/  PRMT R51, R4, 0x7632, R51 ;  /* 0x0000763204337816 */ /* 0x000fc40000000033 */
[----:B------:R-:W-:Y:S02]  /*42bc0*/  ISETP.LT.AND P1, PT, R0, UR5, !P0 ;  /* 0x0000000500007c0c */ /* 0x000fe4000c721270 */
[----:B------:R-:W-:Y:S01]  /*42bd0*/  PRMT R0, R5, 0x7632, R0 ;  /* 0x0000763205007816 */ /* 0x000fe20000000000 */
[----:B------:R1:W-:Y:S01]  /*42be0*/  @P2 STG.E.U16 desc[UR56][R102.64], R51 ;  /* 0x0000003366002986 */ /* 0x0003e2000c101538 */
[----:B------:R-:W-:-:S03]  /*42bf0*/  PRMT R123, R6, 0x7632, R123 ;  /* 0x00007632067b7816 */ /* 0x000fc6000000007b */
[----:B------:R1:W-:Y:S04]  /*42c00*/  @P3 STG.E.U16 desc[UR56][R104.64], R5 ;  /* 0x0000000568003986 */ /* 0x0003e8000c101538 */
[----:B------:R1:W-:Y:S04]  /*42c10*/  @P4 STG.E.U16 desc[UR56][R106.64], R0 ;  /* 0x000000006a004986 */ /* 0x0003e8000c101538 */
[----:B------:R1:W-:Y:S04]  /*42c20*/  @P5 STG.E.U16 desc[UR56][R244.64], R6 ;  /* 0x00000006f4005986 */ /* 0x0003e8000c101538 */
[----:B------:R1:W-:Y:S01]  /*42c30*/  @P6 STG.E.U16 desc[UR56][R246.64], R123 ;  /* 0x0000007bf6006986 */ /* 0x0003e2000c101538 */
[----:B------:R-:W-:-:S05]  /*42c40*/  VIADD R3, R3, 0x1fe ;  /* 0x000001fe03037836 */ /* 0x000fca0000000000 */
[----:B------:R-:W-:-:S13]  /*42c50*/  ISETP.LT.AND P0, PT, R3, UR4, !P0 ;  /* 0x0000000403007c0c */ /* 0x000fda000c701270 */
[----:B------:R1:W-:Y:S01]  /*42c60*/  @P0 STG.E.U16 desc[UR56][R52.64], R7 ;  /* 0x0000000734000986 */ /* 0x0003e2000c101538 */
[----:B------:R-:W-:Y:S05]  /*42c70*/  @!P1 EXIT ;  /* 0x000000000000994d */ /* 0x000fea0003800000 */
[----:B------:R-:W-:-:S05]  /*42c80*/  PRMT R125, R7, 0x7632, R125 ;  /* 0x00007632077d7816 */ /* 0x000fca000000007d */
[----:B------:R-:W-:Y:S01]  /*42c90*/  STG.E.U16 desc[UR56][R250.64], R125 ;  /* 0x0000007dfa007986 */ /* 0x000fe2000c101538 */
[----:B------:R-:W-:Y:S05]  /*42ca0*/  EXIT ;  /* 0x000000000000794d */ /* 0x000fea0003800000 */
.L_x_2:
[----:B------:R-:W-:-:S00]  /*42cb0*/  BRA `(.L_x_2) ;  /* 0xfffffffc00fc7947 */ /* 0x000fc0000383ffff */
[----:B------:R-:W-:-:S00]  /*42cc0*/  NOP ;  /* 0x0000000000007918 */ /* 0x000fc00000000000 */
        /* <DEDUP_REMOVED lines=11> */
.L_x_3:


//--------------------- .nv.shared.matmul_kernel  --------------------------
	.section	.nv.shared.matmul_kernel,"aw",@nobits
	.sectionflags	@""
	.align	16
	.zero		1024


//--------------------- .nv.shared.reserved.0     --------------------------
	.section	.nv.shared.reserved.0,"aw",@nobits
	.weak		__nv_reservedSMEM_offset_0_alias
	.size		__nv_reservedSMEM_offset_0_alias, 0, 0
	.other		__nv_reservedSMEM_offset_0_alias,@"STO_CUDA_RESERVED_SHARED STV_DEFAULT"
__nv_reservedSMEM_offset_0_alias:
	.zero		0


//--------------------- .nv.constant0.matmul_kernel --------------------------
	.section	.nv.constant0.matmul_kernel,"a",@progbits
	.sectionflags	@""
	.align	4
.nv.constant0.matmul_kernel:
	.zero		608


//--------------------- SYMBOLS --------------------------

	.type		.nv.reservedSmem.offset0,@object
	.size		.nv.reservedSmem.offset0,0x4
